	.headerflags	@"EF_CUDA_TEXMODE_UNIFIED EF_CUDA_64BIT_ADDRESS EF_CUDA_SM86 EF_CUDA_VIRTUAL_SM(EF_CUDA_SM86)"
	.elftype	@"ET_EXEC"


//--------------------- .nv.info                  --------------------------
	.section	.nv.info,"",@"SHT_CUDA_INFO"
	.align	4


	//----- nvinfo : EIATTR_REGCOUNT
	.align		4
        /*0000*/ 	.byte	0x04, 0x2f
        /*0002*/ 	.short	(.L_1 - .L_0)
	.align		4
.L_0:
        /*0004*/ 	.word	index@(triton_mm)
        /*0008*/ 	.word	0x000000ff


	//----- nvinfo : EIATTR_MAX_STACK_SIZE
	.align		4
.L_1:
        /*000c*/ 	.byte	0x04, 0x23
        /*000e*/ 	.short	(.L_3 - .L_2)
	.align		4
.L_2:
        /*0010*/ 	.word	index@(triton_mm)
        /*0014*/ 	.word	0x00000000


	//----- nvinfo : EIATTR_MIN_STACK_SIZE
	.align		4
.L_3:
        /*0018*/ 	.byte	0x04, 0x12
        /*001a*/ 	.short	(.L_5 - .L_4)
	.align		4
.L_4:
        /*001c*/ 	.word	index@(triton_mm)
        /*0020*/ 	.word	0x00000358


	//----- nvinfo : EIATTR_FRAME_SIZE
	.align		4
.L_5:
        /*0024*/ 	.byte	0x04, 0x11
        /*0026*/ 	.short	(.L_7 - .L_6)
	.align		4
.L_6:
        /*0028*/ 	.word	index@(triton_mm)
        /*002c*/ 	.word	0x00000358
.L_7:


//--------------------- .nv.info.triton_mm        --------------------------
	.section	.nv.info.triton_mm,"",@"SHT_CUDA_INFO"
	.align	4


	//----- nvinfo : EIATTR_CUDA_API_VERSION
	.align		4
        /*0000*/ 	.byte	0x04, 0x37
        /*0002*/ 	.short	(.L_9 - .L_8)
.L_8:
        /*0004*/ 	.word	0x0000007b


	//----- nvinfo : EIATTR_SW2861232_WAR
	.align		4
.L_9:
        /*0008*/ 	.byte	0x01, 0x35
	.zero		2


	//----- nvinfo : EIATTR_PARAM_CBANK
	.align		4
        /*000c*/ 	.byte	0x04, 0x0a
        /*000e*/ 	.short	(.L_11 - .L_10)
	.align		4
.L_10:
        /*0010*/ 	.word	index@(.nv.constant0.triton_mm)
        /*0014*/ 	.short	0x0160
        /*0016*/ 	.short	0x001c


	//----- nvinfo : EIATTR_CBANK_PARAM_SIZE
	.align		4
.L_11:
        /*0018*/ 	.byte	0x03, 0x19
        /*001a*/ 	.short	0x001c


	//----- nvinfo : EIATTR_KPARAM_INFO
	.align		4
        /*001c*/ 	.byte	0x04, 0x17
        /*001e*/ 	.short	(.L_13 - .L_12)
.L_12:
        /*0020*/ 	.word	0x00000000
        /*0024*/ 	.short	0x0003
        /*0026*/ 	.short	0x0018
        /*0028*/ 	.byte	0x00, 0xf0, 0x11, 0x00


	//----- nvinfo : EIATTR_KPARAM_INFO
	.align		4
.L_13:
        /*002c*/ 	.byte	0x04, 0x17
        /*002e*/ 	.short	(.L_15 - .L_14)
.L_14:
        /*0030*/ 	.word	0x00000000
        /*0034*/ 	.short	0x0002
        /*0036*/ 	.short	0x0010
        /*0038*/ 	.byte	0x00, 0xf0, 0x21, 0x00


	//----- nvinfo : EIATTR_KPARAM_INFO
	.align		4
.L_15:
        /*003c*/ 	.byte	0x04, 0x17
        /*003e*/ 	.short	(.L_17 - .L_16)
.L_16:
        /*0040*/ 	.word	0x00000000
        /*0044*/ 	.short	0x0001
        /*0046*/ 	.short	0x0008
        /*0048*/ 	.byte	0x00, 0xf0, 0x21, 0x00


	//----- nvinfo : EIATTR_KPARAM_INFO
	.align		4
.L_17:
        /*004c*/ 	.byte	0x04, 0x17
        /*004e*/ 	.short	(.L_19 - .L_18)
.L_18:
        /*0050*/ 	.word	0x00000000
        /*0054*/ 	.short	0x0000
        /*0056*/ 	.short	0x0000
        /*0058*/ 	.byte	0x00, 0xf0, 0x21, 0x00


	//----- nvinfo : EIATTR_MAXREG_COUNT
	.align		4
.L_19:
        /*005c*/ 	.byte	0x03, 0x1b
        /*005e*/ 	.short	0x00ff


	//----- nvinfo : EIATTR_EXIT_INSTR_OFFSETS
	.align		4
        /*0060*/ 	.byte	0x04, 0x1c
        /*0062*/ 	.short	(.L_21 - .L_20)


	//   ....[0]....
.L_20:
        /*0064*/ 	.word	0x00000040


	//   ....[1]....
        /*0068*/ 	.word	0x000296b0


	//   ....[2]....
        /*006c*/ 	.word	0x00029700


	//----- nvinfo : EIATTR_MAX_THREADS
	.align		4
.L_21:
        /*0070*/ 	.byte	0x04, 0x05
        /*0072*/ 	.short	(.L_23 - .L_22)
.L_22:
        /*0074*/ 	.word	0x00000080
        /*0078*/ 	.word	0x00000001
        /*007c*/ 	.word	0x00000001
.L_23:


//--------------------- .nv.rel.action            --------------------------
	.section	.nv.rel.action,"",@"SHT_CUDA_RELOCINFO"
	.align	8
	.sectionentsize	8
        /*0000*/ 	.byte	0x73, 0x00, 0x00, 0x00, 0x00, 0x00, 0x00, 0x00, 0x00, 0x00, 0x00, 0x11, 0x25, 0x00, 0x05, 0x36


//--------------------- .nv.constant0.triton_mm   --------------------------
	.section	.nv.constant0.triton_mm,"a",@progbits
	.align	4
.nv.constant0.triton_mm:
	.zero		380


//--------------------- .text.triton_mm           --------------------------
	.section	.text.triton_mm,"ax",@progbits
	.sectionflags	@"SHF_BARRIERS=1"
	.sectioninfo	@"SHI_REGISTERS=255"
	.align	128
        .global         triton_mm
        .type           triton_mm,@function
        .size           triton_mm,(.L_x_3 - triton_mm)
        .other          triton_mm,@"STO_CUDA_ENTRY STV_DEFAULT"
triton_mm:
.text.triton_mm:
[----:B------:R-:W-:-:S02]  /*0000*/  MOV R1, c[0x0][0x28] ;  /* 0x00000a0000017a02 */ /* 0x000fc40000000f00 */
[----:B------:R-:W-:Y:S02]  /*0010*/  MOV R0, c[0x0][0x178] ;  /* 0x00005e0000007a02 */ /* 0x000fe40000000f00 */
[----:B------:R-:W-:Y:S02]  /*0020*/  IADD3 R1, R1, -0x358, RZ ;  /* 0xfffffca801017810 */ /* 0x000fe40007ffe0ff */
[----:B------:R-:W-:-:S13]  /*0030*/  LOP3.LUT P0, RZ, R0, 0x1ffffff, RZ, 0xc0, !PT ;  /* 0x01ffffff00ff7812 */ /* 0x000fda000780c0ff */
[----:B------:R-:W-:Y:S05]  /*0040*/  @!P0 EXIT ;  /* 0x000000000000894d */ /* 0x000fea0003800000 */
[----:B------:R-:W1:Y:S01]  /*0050*/  S2R R11, SR_CTAID.X ;  /* 0x00000000000b7919 */ /* 0x000e620000002500 */
[----:B------:R-:W-:Y:S01]  /*0060*/  IADD3 R0, R0, 0x7f, RZ ;  /* 0x0000007f00007810 */ /* 0x000fe20007ffe0ff */
[----:B------:R-:W-:Y:S01]  /*0070*/  ULDC.64 UR8, c[0x0][0x118] ;  /* 0x0000460000087ab9 */ /* 0x000fe20000000a00 */
[----:B------:R-:W-:Y:S01]  /*0080*/  IABS R27, c[0x0][0x178] ;  /* 0x00005e00001b7a13 */ /* 0x000fe20000000000 */
[----:B------:R-:W-:Y:S01]  /*0090*/  CS2R R128, SRZ ;  /* 0x0000000000807805 */ /* 0x000fe2000001ff00 */
[----:B------:R-:W-:Y:S01]  /*00a0*/  SHF.R.S32.HI R3, RZ, 0x1f, R0 ;  /* 0x0000001fff037819 */ /* 0x000fe20000011400 */
[----:B------:R-:W-:Y:S01]  /*00b0*/  CS2R R130, SRZ ;  /* 0x0000000000827805 */ /* 0x000fe2000001ff00 */
[----:B------:R-:W-:Y:S01]  /*00c0*/  MOV R53, 0x4 ;  /* 0x0000000400357802 */ /* 0x000fe20000000f00 */
[----:B------:R-:W-:Y:S01]  /*00d0*/  CS2R R216, SRZ ;  /* 0x0000000000d87805 */ /* 0x000fe2000001ff00 */
[----:B------:R-:W-:Y:S01]  /*00e0*/  LEA.HI R3, R3, R0, RZ, 0x7 ;  /* 0x0000000003037211 */ /* 0x000fe200078f38ff */
[----:B------:R-:W-:Y:S01]  /*00f0*/  CS2R R218, SRZ ;  /* 0x0000000000da7805 */ /* 0x000fe2000001ff00 */
        /* <DEDUP_REMOVED lines=13> */
[----:B-1----:R-:W-:Y:S01]  /*01d0*/  SHF.R.S32.HI R2, RZ, 0x1f, R11 ;  /* 0x0000001fff027819 */ /* 0x002fe2000001140b */
[----:B------:R-:W-:Y:S01]  /*01e0*/  CS2R R190, SRZ ;  /* 0x0000000000be7805 */ /* 0x000fe2000001ff00 */
[----:B------:R-:W-:Y:S01]  /*01f0*/  ISETP.GE.AND P1, PT, R11, RZ, PT ;  /* 0x000000ff0b00720c */ /* 0x000fe20003f26270 */
[----:B------:R-:W-:Y:S01]  /*0200*/  CS2R R184, SRZ ;  /* 0x0000000000b87805 */ /* 0x000fe2000001ff00 */
[-C--:B------:R-:W-:Y:S01]  /*0210*/  LEA.HI R2, R2, R11.reuse, RZ, 0x3 ;  /* 0x0000000b02027211 */ /* 0x080fe200078f18ff */
[----:B------:R-:W-:Y:S01]  /*0220*/  CS2R R186, SRZ ;  /* 0x0000000000ba7805 */ /* 0x000fe2000001ff00 */
[----:B------:R-:W-:Y:S01]  /*0230*/  CS2R R180, SRZ ;  /* 0x0000000000b47805 */ /* 0x000fe2000001ff00 */
[----:B------:R-:W-:Y:S01]  /*0240*/  CS2R R182, SRZ ;  /* 0x0000000000b67805 */ /* 0x000fe2000001ff00 */
[----:B------:R-:W-:Y:S01]  /*0250*/  LOP3.LUT R0, R2, 0xfffffff8, RZ, 0xc0, !PT ;  /* 0xfffffff802007812 */ /* 0x000fe200078ec0ff */
[----:B------:R-:W-:Y:S01]  /*0260*/  CS2R R176, SRZ ;  /* 0x0000000000b07805 */ /* 0x000fe2000001ff00 */
[----:B------:R-:W-:Y:S01]  /*0270*/  CS2R R178, SRZ ;  /* 0x0000000000b27805 */ /* 0x000fe2000001ff00 */
[----:B------:R-:W-:Y:S01]  /*0280*/  CS2R R172, SRZ ;  /* 0x0000000000ac7805 */ /* 0x000fe2000001ff00 */
[----:B------:R-:W-:Y:S01]  /*0290*/  LEA.HI.SX32 R3, R3, -R0, 0x19 ;  /* 0x8000000003037211 */ /* 0x000fe200078fcaff */
[----:B------:R-:W-:Y:S01]  /*02a0*/  CS2R R174, SRZ ;  /* 0x0000000000ae7805 */ /* 0x000fe2000001ff00 */
[----:B------:R-:W-:Y:S01]  /*02b0*/  IADD3 R9, -R0, R11, RZ ;  /* 0x0000000b00097210 */ /* 0x000fe20007ffe1ff */
[----:B------:R-:W-:Y:S01]  /*02c0*/  CS2R R168, SRZ ;  /* 0x0000000000a87805 */ /* 0x000fe2000001ff00 */
[----:B------:R-:W-:Y:S01]  /*02d0*/  IMNMX R4, R3, 0x8, PT ;  /* 0x0000000803047817 */ /* 0x000fe20003800200 */
[----:B------:R-:W-:Y:S01]  /*02e0*/  CS2R R170, SRZ ;  /* 0x0000000000aa7805 */ /* 0x000fe2000001ff00 */
[----:B------:R-:W-:Y:S01]  /*02f0*/  IABS R8, R9 ;  /* 0x0000000900087213 */ /* 0x000fe20000000000 */
[----:B------:R-:W-:Y:S01]  /*0300*/  UMOV UR4, URZ ;  /* 0x0000003f00047c82 */ /* 0x000fe20008000000 */
[----:B------:R-:W-:Y:S01]  /*0310*/  IABS R13, R4 ;  /* 0x00000004000d7213 */ /* 0x000fe20000000000 */
[----:B------:R-:W-:-:S02]  /*0320*/  UMOV UR6, URZ ;  /* 0x0000003f00067c82 */ /* 0x000fc40008000000 */
[----:B------:R-:W-:Y:S01]  /*0330*/  UMOV UR7, URZ ;  /* 0x0000003f00077c82 */ /* 0x000fe20008000000 */
[----:B------:R-:W1:Y:S01]  /*0340*/  I2F.RP R5, R13 ;  /* 0x0000000d00057306 */ /* 0x000e620000209400 */
[----:B------:R-:W-:-:S07]  /*0350*/  UMOV UR5, URZ ;  /* 0x0000003f00057c82 */ /* 0x000fce0008000000 */
[----:B-1----:R-:W1:Y:S02]  /*0360*/  MUFU.RCP R5, R5 ;  /* 0x0000000500057308 */ /* 0x002e640000001000 */
[----:B-1----:R-:W-:Y:S02]  /*0370*/  IADD3 R2, R5, 0xffffffe, RZ ;  /* 0x0ffffffe05027810 */ /* 0x002fe40007ffe0ff */
[----:B------:R-:W-:-:S04]  /*0380*/  IABS R5, R11 ;  /* 0x0000000b00057213 */ /* 0x000fc80000000000 */
[----:B------:R1:W2:Y:S02]  /*0390*/  F2I.FTZ.U32.TRUNC.NTZ R3, R2 ;  /* 0x0000000200037305 */ /* 0x0002a4000021f000 */
[----:B-1----:R-:W-:Y:S02]  /*03a0*/  MOV R2, RZ ;  /* 0x000000ff00027202 */ /* 0x002fe40000000f00 */
[----:B--2---:R-:W-:-:S05]  /*03b0*/  IADD3 R6, RZ, -R3, RZ ;  /* 0x80000003ff067210 */ /* 0x004fca0007ffe0ff */
[----:B------:R-:W-:Y:S01]  /*03c0*/  IMAD R7, R6, R13, RZ ;  /* 0x0000000d06077224 */ /* 0x000fe200078e02ff */
[----:B------:R-:W-:-:S03]  /*03d0*/  IABS R6, R4 ;  /* 0x0000000400067213 */ /* 0x000fc60000000000 */
[----:B------:R-:W-:Y:S01]  /*03e0*/  IMAD.HI.U32 R3, R3, R7, R2 ;  /* 0x0000000703037227 */ /* 0x000fe200078e0002 */
[----:B------:R-:W-:Y:S01]  /*03f0*/  IADD3 R15, RZ, -R6, RZ ;  /* 0x80000006ff0f7210 */ /* 0x000fe20007ffe0ff */
[----:B------:R-:W1:Y:S04]  /*0400*/  I2F.RP R7, R27 ;  /* 0x0000001b00077306 */ /* 0x000e680000209400 */
[----:B------:R-:W-:-:S04]  /*0410*/  IMAD.HI.U32 R2, R3, R5, RZ ;  /* 0x0000000503027227 */ /* 0x000fc800078e00ff */
[-C--:B------:R-:W-:Y:S02]  /*0420*/  IMAD R2, R2, R15.reuse, R5 ;  /* 0x0000000f02027224 */ /* 0x080fe400078e0205 */
[----:B------:R-:W-:Y:S02]  /*0430*/  IMAD.HI.U32 R6, R3, R8, RZ ;  /* 0x0000000803067227 */ /* 0x000fe400078e00ff */
[----:B------:R-:W2:Y:S01]  /*0440*/  S2R R3, SR_TID.X ;  /* 0x0000000000037919 */ /* 0x000ea20000002100 */
[C---:B------:R-:W-:Y:S01]  /*0450*/  ISETP.GT.U32.AND P0, PT, R13.reuse, R2, PT ;  /* 0x000000020d00720c */ /* 0x040fe20003f04070 */
[----:B------:R-:W-:Y:S01]  /*0460*/  IMAD R8, R6, R15, R8 ;  /* 0x0000000f06087224 */ /* 0x000fe200078e0208 */
[----:B-1----:R-:W1:Y:S04]  /*0470*/  MUFU.RCP R7, R7 ;  /* 0x0000000700077308 */ /* 0x002e680000001000 */
[----:B------:R-:W-:-:S07]  /*0480*/  ISETP.GT.U32.AND P2, PT, R13, R8, PT ;  /* 0x000000080d00720c */ /* 0x000fce0003f44070 */
[----:B------:R-:W-:-:S04]  /*0490*/  @!P0 IADD3 R2, R2, -R13, RZ ;  /* 0x8000000d02028210 */ /* 0x000fc80007ffe0ff */
[----:B------:R-:W-:Y:S02]  /*04a0*/  ISETP.GT.U32.AND P0, PT, R13, R2, PT ;  /* 0x000000020d00720c */ /* 0x000fe40003f04070 */
[----:B-1----:R-:W-:Y:S02]  /*04b0*/  IADD3 R5, R7, 0xffffffe, RZ ;  /* 0x0ffffffe07057810 */ /* 0x002fe40007ffe0ff */
[----:B------:R-:W-:Y:S02]  /*04c0*/  @!P2 IADD3 R8, R8, -R13, RZ ;  /* 0x8000000d0808a210 */ /* 0x000fe40007ffe0ff */
[----:B------:R-:W-:Y:S02]  /*04d0*/  LOP3.LUT R7, RZ, R4, RZ, 0x33, !PT ;  /* 0x00000004ff077212 */ /* 0x000fe400078e33ff */
[----:B------:R-:W1:Y:S01]  /*04e0*/  F2I.FTZ.U32.TRUNC.NTZ R5, R5 ;  /* 0x0000000500057305 */ /* 0x000e62000021f000 */
[----:B------:R-:W-:Y:S02]  /*04f0*/  @!P2 IADD3 R6, R6, 0x1, RZ ;  /* 0x000000010606a810 */ /* 0x000fe40007ffe0ff */
[----:B--2---:R-:W-:-:S02]  /*0500*/  SHF.R.U32.HI R31, RZ, 0x5, R3 ;  /* 0x00000005ff1f7819 */ /* 0x004fc40000011603 */
[-C--:B------:R-:W-:Y:S02]  /*0510*/  @!P0 IADD3 R2, R2, -R13.reuse, RZ ;  /* 0x8000000d02028210 */ /* 0x080fe40007ffe0ff */
[----:B------:R-:W-:Y:S02]  /*0520*/  ISETP.NE.AND P0, PT, R4, RZ, PT ;  /* 0x000000ff0400720c */ /* 0x000fe40003f05270 */
[----:B------:R-:W-:Y:S02]  /*0530*/  @!P1 IADD3 R2, -R2, RZ, RZ ;  /* 0x000000ff02029210 */ /* 0x000fe40007ffe1ff */
[----:B------:R-:W-:Y:S02]  /*0540*/  LOP3.LUT R4, R9, R4, RZ, 0x3c, !PT ;  /* 0x0000000409047212 */ /* 0x000fe400078e3cff */
[----:B------:R-:W-:Y:S02]  /*0550*/  ISETP.GE.U32.AND P1, PT, R8, R13, PT ;  /* 0x0000000d0800720c */ /* 0x000fe40003f26070 */
[----:B------:R-:W-:-:S02]  /*0560*/  SEL R9, R7, R2, !P0 ;  /* 0x0000000207097207 */ /* 0x000fc40004000000 */
[----:B------:R-:W-:Y:S02]  /*0570*/  SHF.R.U32.HI R2, RZ, 0x4, R3 ;  /* 0x00000004ff027819 */ /* 0x000fe40000011603 */
[----:B-1----:R-:W-:Y:S02]  /*0580*/  IADD3 R10, RZ, -R5, RZ ;  /* 0x80000005ff0a7210 */ /* 0x002fe40007ffe0ff */
[----:B------:R-:W-:Y:S02]  /*0590*/  ISETP.GE.AND P3, PT, R4, RZ, PT ;  /* 0x000000ff0400720c */ /* 0x000fe40003f66270 */
[----:B------:R-:W-:Y:S02]  /*05a0*/  IADD3 R0, R0, R9, RZ ;  /* 0x0000000900007210 */ /* 0x000fe40007ffe0ff */
[----:B------:R-:W-:Y:S02]  /*05b0*/  SGXT.U32 R9, R2, 0x3 ;  /* 0x000000030209781a */ /* 0x000fe40000000000 */
[----:B------:R-:W-:-:S02]  /*05c0*/  MOV R2, R10 ;  /* 0x0000000a00027202 */ /* 0x000fc40000000f00 */
[----:B------:R-:W-:Y:S02]  /*05d0*/  SHF.L.U32 R0, R0, 0x7, RZ ;  /* 0x0000000700007819 */ /* 0x000fe400000006ff */
[----:B------:R-:W-:Y:S01]  /*05e0*/  MOV R4, RZ ;  /* 0x000000ff00047202 */ /* 0x000fe20000000f00 */
[----:B------:R-:W-:Y:S01]  /*05f0*/  IMAD R11, R2, R27, RZ ;  /* 0x0000001b020b7224 */ /* 0x000fe200078e02ff */
[----:B------:R-:W-:Y:S02]  /*0600*/  LOP3.LUT R13, R0, 0x8, R9, 0xfe, !PT ;  /* 0x00000008000d7812 */ /* 0x000fe400078efe09 */
[----:B------:R-:W-:Y:S01]  /*0610*/  @P1 IADD3 R6, R6, 0x1, RZ ;  /* 0x0000000106061810 */ /* 0x000fe20007ffe0ff */
[----:B------:R-:W-:Y:S01]  /*0620*/  IMAD.HI.U32 R4, R5, R11, R4 ;  /* 0x0000000b05047227 */ /* 0x000fe200078e0004 */
[----:B------:R-:W-:Y:S02]  /*0630*/  LOP3.LUT R16, R0, 0x10, R9, 0xfe, !PT ;  /* 0x0000001000107812 */ /* 0x000fe400078efe09 */
[----:B------:R-:W-:-:S02]  /*0640*/  IABS R10, R13 ;  /* 0x0000000d000a7213 */ /* 0x000fc40000000000 */
[----:B------:R-:W-:Y:S02]  /*0650*/  @!P3 IADD3 R6, -R6, RZ, RZ ;  /* 0x000000ff0606b210 */ /* 0x000fe40007ffe1ff */
[----:B------:R-:W-:Y:S01]  /*0660*/  IABS R11, R16 ;  /* 0x00000010000b7213 */ /* 0x000fe20000000000 */
[----:B------:R-:W-:Y:S01]  /*0670*/  IMAD.HI.U32 R5, R4, R10, RZ ;  /* 0x0000000a04057227 */ /* 0x000fe200078e00ff */
[----:B------:R-:W-:Y:S02]  /*0680*/  LOP3.LUT R12, R0, R9, RZ, 0xfc, !PT ;  /* 0x00000009000c7212 */ /* 0x000fe400078efcff */
[----:B------:R-:W-:Y:S02]  /*0690*/  SEL R21, R7, R6, !P0 ;  /* 0x0000000607157207 */ /* 0x000fe40004000000 */
[----:B------:R-:W-:Y:S02]  /*06a0*/  MOV R7, R11 ;  /* 0x0000000b00077202 */ /* 0x000fe40000000f00 */
[----:B------:R-:W-:-:S02]  /*06b0*/  IABS R8, R12 ;  /* 0x0000000c00087213 */ /* 0x000fc40000000000 */
[----:B------:R-:W-:Y:S01]  /*06c0*/  IADD3 R5, -R5, RZ, RZ ;  /* 0x000000ff05057210 */ /* 0x000fe20007ffe1ff */
[----:B------:R-:W-:Y:S01]  /*06d0*/  IMAD.HI.U32 R6, R4, R7, RZ ;  /* 0x0000000704067227 */ /* 0x000fe200078e00ff */
[C-C-:B------:R-:W-:Y:S02]  /*06e0*/  LOP3.LUT R17, R0.reuse, 0x18, R9.reuse, 0xfe, !PT ;  /* 0x0000001800117812 */ /* 0x140fe400078efe09 */
[----:B------:R-:W-:Y:S01]  /*06f0*/  LOP3.LUT R18, R0, 0x20, R9, 0xfe, !PT ;  /* 0x0000002000127812 */ /* 0x000fe200078efe09 */
[----:B------:R-:W-:Y:S01]  /*0700*/  IMAD.HI.U32 R2, R4, R8, RZ ;  /* 0x0000000804027227 */ /* 0x000fe200078e00ff */
[----:B------:R-:W-:Y:S02]  /*0710*/  IADD3 R6, -R6, RZ, RZ ;  /* 0x000000ff06067210 */ /* 0x000fe40007ffe1ff */
[----:B------:R-:W-:Y:S01]  /*0720*/  ISETP.GE.AND P3, PT, R12, RZ, PT ;  /* 0x000000ff0c00720c */ /* 0x000fe20003f66270 */
[C---:B------:R-:W-:Y:S01]  /*0730*/  IMAD R5, R27.reuse, R5, R10 ;  /* 0x000000051b057224 */ /* 0x040fe200078e020a */
[----:B------:R-:W-:Y:S01]  /*0740*/  IABS R10, R17 ;  /* 0x00000011000a7213 */ /* 0x000fe20000000000 */
[----:B------:R-:W-:Y:S01]  /*0750*/  IMAD R7, R27, R6, R7 ;  /* 0x000000061b077224 */ /* 0x000fe200078e0207 */
[----:B------:R-:W-:-:S02]  /*0760*/  IADD3 R2, -R2, RZ, RZ ;  /* 0x000000ff02027210 */ /* 0x000fc40007ffe1ff */
[----:B------:R-:W-:Y:S01]  /*0770*/  IABS R12, R18 ;  /* 0x00000012000c7213 */ /* 0x000fe20000000000 */
[----:B------:R-:W-:Y:S01]  /*0780*/  IMAD.HI.U32 R6, R4, R10, RZ ;  /* 0x0000000a04067227 */ /* 0x000fe200078e00ff */
[----:B------:R-:W-:Y:S02]  /*0790*/  ISETP.GE.AND P2, PT, R13, RZ, PT ;  /* 0x000000ff0d00720c */ /* 0x000fe40003f46270 */
[C---:B------:R-:W-:Y:S01]  /*07a0*/  ISETP.GT.U32.AND P6, PT, R27.reuse, R7, PT ;  /* 0x000000071b00720c */ /* 0x040fe20003fc4070 */
[C---:B------:R-:W-:Y:S01]  /*07b0*/  IMAD R2, R27.reuse, R2, R8 ;  /* 0x000000021b027224 */ /* 0x040fe200078e0208 */
[----:B------:R-:W-:Y:S01]  /*07c0*/  IADD3 R11, -R6, RZ, RZ ;  /* 0x000000ff060b7210 */ /* 0x000fe20007ffe1ff */
[----:B------:R-:W-:Y:S01]  /*07d0*/  IMAD.HI.U32 R8, R4, R12, RZ ;  /* 0x0000000c04087227 */ /* 0x000fe200078e00ff */
[C---:B------:R-:W-:Y:S02]  /*07e0*/  ISETP.GT.U32.AND P4, PT, R27.reuse, R5, PT ;  /* 0x000000051b00720c */ /* 0x040fe40003f84070 */
[----:B------:R-:W-:-:S02]  /*07f0*/  ISETP.GT.U32.AND P0, PT, R27, R2, PT ;  /* 0x000000021b00720c */ /* 0x000fc40003f04070 */
[----:B------:R-:W-:Y:S01]  /*0800*/  IADD3 R13, -R8, RZ, RZ ;  /* 0x000000ff080d7210 */ /* 0x000fe20007ffe1ff */
[C---:B------:R-:W-:Y:S01]  /*0810*/  IMAD R8, R27.reuse, R11, R10 ;  /* 0x0000000b1b087224 */ /* 0x040fe200078e020a */
[C-C-:B------:R-:W-:Y:S02]  /*0820*/  LOP3.LUT R20, R0.reuse, 0x30, R9.reuse, 0xfe, !PT ;  /* 0x0000003000147812 */ /* 0x140fe400078efe09 */
[----:B------:R-:W-:Y:S01]  /*0830*/  LOP3.LUT R19, R0, 0x28, R9, 0xfe, !PT ;  /* 0x0000002800137812 */ /* 0x000fe200078efe09 */
[C---:B------:R-:W-:Y:S01]  /*0840*/  IMAD R10, R27.reuse, R13, R12 ;  /* 0x0000000d1b0a7224 */ /* 0x040fe200078e020c */
[----:B------:R-:W-:Y:S02]  /*0850*/  ISETP.GT.U32.AND P5, PT, R27, R8, PT ;  /* 0x000000081b00720c */ /* 0x000fe40003fa4070 */
[----:B------:R-:W-:Y:S02]  /*0860*/  IABS R15, R20 ;  /* 0x00000014000f7213 */ /* 0x000fe40000000000 */
[----:B------:R-:W-:-:S02]  /*0870*/  @!P6 IADD3 R7, R7, -R27, RZ ;  /* 0x8000001b0707e210 */ /* 0x000fc40007ffe0ff */
[----:B------:R-:W-:Y:S01]  /*0880*/  @!P0 IADD3 R2, R2, -R27, RZ ;  /* 0x8000001b02028210 */ /* 0x000fe20007ffe0ff */
[----:B------:R-:W-:Y:S01]  /*0890*/  IMAD.HI.U32 R11, R4, R15, RZ ;  /* 0x0000000f040b7227 */ /* 0x000fe200078e00ff */
[----:B------:R-:W-:Y:S02]  /*08a0*/  @!P4 IADD3 R5, R5, -R27, RZ ;  /* 0x8000001b0505c210 */ /* 0x000fe40007ffe0ff */
[C---:B------:R-:W-:Y:S02]  /*08b0*/  ISETP.GT.U32.AND P0, PT, R27.reuse, R2, PT ;  /* 0x000000021b00720c */ /* 0x040fe40003f04070 */
[----:B------:R-:W-:Y:S02]  /*08c0*/  IABS R14, R19 ;  /* 0x00000013000e7213 */ /* 0x000fe40000000000 */
[----:B------:R-:W-:Y:S02]  /*08d0*/  @!P5 IADD3 R8, R8, -R27, RZ ;  /* 0x8000001b0808d210 */ /* 0x000fe40007ffe0ff */
[C---:B------:R-:W-:Y:S01]  /*08e0*/  ISETP.GT.U32.AND P5, PT, R27.reuse, R7, PT ;  /* 0x000000071b00720c */ /* 0x040fe20003fa4070 */
[----:B------:R-:W-:Y:S01]  /*08f0*/  IMAD.HI.U32 R6, R4, R14, RZ ;  /* 0x0000000e04067227 */ /* 0x000fe200078e00ff */
[----:B------:R-:W-:-:S02]  /*0900*/  ISETP.GT.U32.AND P4, PT, R27, R5, PT ;  /* 0x000000051b00720c */ /* 0x000fc40003f84070 */
[----:B------:R-:W-:Y:S02]  /*0910*/  IADD3 R12, -R11, RZ, RZ ;  /* 0x000000ff0b0c7210 */ /* 0x000fe40007ffe1ff */
[----:B------:R-:W-:Y:S02]  /*0920*/  IADD3 R6, -R6, RZ, RZ ;  /* 0x000000ff06067210 */ /* 0x000fe40007ffe1ff */
[----:B------:R-:W-:Y:S01]  /*0930*/  @!P0 IADD3 R2, R2, -R27, RZ ;  /* 0x8000001b02028210 */ /* 0x000fe20007ffe0ff */
[C---:B------:R-:W-:Y:S01]  /*0940*/  IMAD R12, R27.reuse, R12, R15 ;  /* 0x0000000c1b0c7224 */ /* 0x040fe200078e020f */
[C---:B------:R-:W-:Y:S01]  /*0950*/  ISETP.GT.U32.AND P0, PT, R27.reuse, R10, PT ;  /* 0x0000000a1b00720c */ /* 0x040fe20003f04070 */
[----:B------:R-:W-:Y:S01]  /*0960*/  IMAD R11, R27, R6, R14 ;  /* 0x000000061b0b7224 */ /* 0x000fe200078e020e */
[----:B------:R-:W-:Y:S02]  /*0970*/  ISETP.GE.AND P1, PT, R16, RZ, PT ;  /* 0x000000ff1000720c */ /* 0x000fe40003f26270 */
[----:B------:R-:W-:-:S02]  /*0980*/  LOP3.LUT R16, R0, 0x38, R9, 0xfe, !PT ;  /* 0x0000003800107812 */ /* 0x000fc400078efe09 */
[-C--:B------:R-:W-:Y:S02]  /*0990*/  @!P5 IADD3 R7, R7, -R27.reuse, RZ ;  /* 0x8000001b0707d210 */ /* 0x080fe40007ffe0ff */
[----:B------:R-:W-:Y:S02]  /*09a0*/  ISETP.GT.U32.AND P5, PT, R27, R12, PT ;  /* 0x0000000c1b00720c */ /* 0x000fe40003fa4070 */
[----:B------:R-:W-:Y:S02]  /*09b0*/  IABS R14, R16 ;  /* 0x00000010000e7213 */ /* 0x000fe40000000000 */
[----:B------:R-:W-:Y:S02]  /*09c0*/  @!P4 IADD3 R5, R5, -R27, RZ ;  /* 0x8000001b0505c210 */ /* 0x000fe40007ffe0ff */
[----:B------:R-:W-:Y:S02]  /*09d0*/  ISETP.GT.U32.AND P4, PT, R27, R8, PT ;  /* 0x000000081b00720c */ /* 0x000fe40003f84070 */
[----:B------:R-:W-:Y:S01]  /*09e0*/  MOV R6, R5 ;  /* 0x0000000500067202 */ /* 0x000fe20000000f00 */
[----:B------:R-:W-:Y:S01]  /*09f0*/  IMAD.HI.U32 R5, R4, R14, RZ ;  /* 0x0000000e04057227 */ /* 0x000fe200078e00ff */
[----:B------:R-:W-:-:S02]  /*0a00*/  @!P3 IADD3 R2, -R2, RZ, RZ ;  /* 0x000000ff0202b210 */ /* 0x000fc40007ffe1ff */
[----:B------:R-:W-:Y:S02]  /*0a10*/  ISETP.GE.AND P6, PT, R17, RZ, PT ;  /* 0x000000ff1100720c */ /* 0x000fe40003fc6270 */
[----:B------:R-:W-:Y:S02]  /*0a20*/  ISETP.GT.U32.AND P3, PT, R27, R11, PT ;  /* 0x0000000b1b00720c */ /* 0x000fe40003f64070 */
[----:B------:R-:W-:Y:S02]  /*0a30*/  LOP3.LUT R17, R0, 0x40, R9, 0xfe, !PT ;  /* 0x0000004000117812 */ /* 0x000fe400078efe09 */
[----:B------:R-:W-:Y:S02]  /*0a40*/  @!P0 IADD3 R10, R10, -R27, RZ ;  /* 0x8000001b0a0a8210 */ /* 0x000fe40007ffe0ff */
[----:B------:R-:W-:Y:S02]  /*0a50*/  IABS R15, R17 ;  /* 0x00000011000f7213 */ /* 0x000fe40000000000 */
[----:B------:R-:W-:-:S02]  /*0a60*/  IADD3 R5, -R5, RZ, RZ ;  /* 0x000000ff05057210 */ /* 0x000fc40007ffe1ff */
[C---:B------:R-:W-:Y:S01]  /*0a70*/  ISETP.GT.U32.AND P0, PT, R27.reuse, R10, PT ;  /* 0x0000000a1b00720c */ /* 0x040fe20003f04070 */
[----:B------:R-:W-:Y:S01]  /*0a80*/  IMAD.HI.U32 R13, R4, R15, RZ ;  /* 0x0000000f040d7227 */ /* 0x000fe200078e00ff */
[----:B------:R-:W-:Y:S02]  /*0a90*/  @!P5 IADD3 R12, R12, -R27, RZ ;  /* 0x8000001b0c0cd210 */ /* 0x000fe40007ffe0ff */
[----:B------:R-:W-:Y:S01]  /*0aa0*/  @!P2 IADD3 R6, -R6, RZ, RZ ;  /* 0x000000ff0606a210 */ /* 0x000fe20007ffe1ff */
[----:B------:R-:W-:Y:S01]  /*0ab0*/  IMAD R5, R27, R5, R14 ;  /* 0x000000051b057224 */ /* 0x000fe200078e020e */
[----:B------:R-:W-:Y:S02]  /*0ac0*/  ISETP.GE.AND P2, PT, R18, RZ, PT ;  /* 0x000000ff1200720c */ /* 0x000fe40003f46270 */
[----:B------:R-:W-:Y:S02]  /*0ad0*/  @!P4 IADD3 R8, R8, -R27, RZ ;  /* 0x8000001b0808c210 */ /* 0x000fe40007ffe0ff */
[----:B------:R-:W-:-:S02]  /*0ae0*/  @!P1 IADD3 R7, -R7, RZ, RZ ;  /* 0x000000ff07079210 */ /* 0x000fc40007ffe1ff */
[----:B------:R-:W-:Y:S02]  /*0af0*/  ISETP.GT.U32.AND P1, PT, R27, R12, PT ;  /* 0x0000000c1b00720c */ /* 0x000fe40003f24070 */
[----:B------:R-:W-:Y:S02]  /*0b00*/  @!P3 IADD3 R11, R11, -R27, RZ ;  /* 0x8000001b0b0bb210 */ /* 0x000fe40007ffe0ff */
[----:B------:R-:W-:Y:S02]  /*0b10*/  ISETP.GE.AND P3, PT, R16, RZ, PT ;  /* 0x000000ff1000720c */ /* 0x000fe40003f66270 */
[----:B------:R-:W-:Y:S02]  /*0b20*/  @!P6 IADD3 R8, -R8, RZ, RZ ;  /* 0x000000ff0808e210 */ /* 0x000fe40007ffe1ff */
[----:B------:R-:W-:Y:S02]  /*0b30*/  IADD3 R16, -R13, RZ, RZ ;  /* 0x000000ff0d107210 */ /* 0x000fe40007ffe1ff */
[----:B------:R-:W-:-:S02]  /*0b40*/  ISETP.GT.U32.AND P6, PT, R27, R5, PT ;  /* 0x000000051b00720c */ /* 0x000fc40003fc4070 */
[----:B------:R-:W-:Y:S01]  /*0b50*/  LOP3.LUT R14, R0, 0x48, R9, 0xfe, !PT ;  /* 0x00000048000e7812 */ /* 0x000fe200078efe09 */
[----:B------:R-:W-:Y:S01]  /*0b60*/  IMAD R13, R27, R16, R15 ;  /* 0x000000101b0d7224 */ /* 0x000fe200078e020f */
[----:B------:R-:W-:Y:S02]  /*0b70*/  @!P0 IADD3 R10, R10, -R27, RZ ;  /* 0x8000001b0a0a8210 */ /* 0x000fe40007ffe0ff */
[----:B------:R-:W-:Y:S02]  /*0b80*/  LOP3.LUT R15, R0, 0x50, R9, 0xfe, !PT ;  /* 0x00000050000f7812 */ /* 0x000fe400078efe09 */
[----:B------:R-:W-:Y:S02]  /*0b90*/  IABS R16, R14 ;  /* 0x0000000e00107213 */ /* 0x000fe40000000000 */
[----:B------:R-:W-:Y:S02]  /*0ba0*/  @!P2 IADD3 R10, -R10, RZ, RZ ;  /* 0x000000ff0a0aa210 */ /* 0x000fe40007ffe1ff */
[----:B------:R-:W-:-:S02]  /*0bb0*/  ISETP.GE.AND P2, PT, R17, RZ, PT ;  /* 0x000000ff1100720c */ /* 0x000fc40003f46270 */
[----:B------:R-:W-:Y:S02]  /*0bc0*/  @!P1 IADD3 R12, R12, -R27, RZ ;  /* 0x8000001b0c0c9210 */ /* 0x000fe40007ffe0ff */
[----:B------:R-:W-:Y:S02]  /*0bd0*/  ISETP.GT.U32.AND P5, PT, R27, R11, PT ;  /* 0x0000000b1b00720c */ /* 0x000fe40003fa4070 */
[----:B------:R-:W-:Y:S02]  /*0be0*/  IABS R17, R15 ;  /* 0x0000000f00117213 */ /* 0x000fe40000000000 */
[----:B------:R-:W-:Y:S01]  /*0bf0*/  ISETP.GE.AND P1, PT, R14, RZ, PT ;  /* 0x000000ff0e00720c */ /* 0x000fe20003f26270 */
[----:B------:R-:W-:Y:S01]  /*0c00*/  IMAD.HI.U32 R14, R4, R16, RZ ;  /* 0x00000010040e7227 */ /* 0x000fe200078e00ff */
[----:B------:R-:W-:Y:S02]  /*0c10*/  ISETP.GE.AND P0, PT, R20, RZ, PT ;  /* 0x000000ff1400720c */ /* 0x000fe40003f06270 */
[----:B------:R-:W-:-:S02]  /*0c20*/  @!P6 IADD3 R5, R5, -R27, RZ ;  /* 0x8000001b0505e210 */ /* 0x000fc40007ffe0ff */
[----:B------:R-:W-:Y:S01]  /*0c30*/  ISETP.GE.AND P6, PT, R15, RZ, PT ;  /* 0x000000ff0f00720c */ /* 0x000fe20003fc6270 */
[----:B------:R-:W-:Y:S01]  /*0c40*/  IMAD.HI.U32 R15, R4, R17, RZ ;  /* 0x00000011040f7227 */ /* 0x000fe200078e00ff */
[----:B------:R-:W-:Y:S02]  /*0c50*/  LOP3.LUT R22, R0, 0x58, R9, 0xfe, !PT ;  /* 0x0000005800167812 */ /* 0x000fe400078efe09 */
[----:B------:R-:W-:Y:S02]  /*0c60*/  IADD3 R14, -R14, RZ, RZ ;  /* 0x000000ff0e0e7210 */ /* 0x000fe40007ffe1ff */
[----:B------:R-:W-:Y:S02]  /*0c70*/  ISETP.GE.AND P4, PT, R19, RZ, PT ;  /* 0x000000ff1300720c */ /* 0x000fe40003f86270 */
[----:B------:R-:W-:Y:S02]  /*0c80*/  IABS R19, R22 ;  /* 0x0000001600137213 */ /* 0x000fe40000000000 */
[----:B------:R-:W-:Y:S01]  /*0c90*/  IADD3 R18, -R15, RZ, RZ ;  /* 0x000000ff0f127210 */ /* 0x000fe20007ffe1ff */
[----:B------:R-:W-:Y:S01]  /*0ca0*/  IMAD R15, R27, R14, R16 ;  /* 0x0000000e1b0f7224 */ /* 0x000fe200078e0210 */
[----:B------:R-:W-:Y:S01]  /*0cb0*/  @!P5 IADD3 R11, R11, -R27, RZ ;  /* 0x8000001b0b0bd210 */ /* 0x000fe20007ffe0ff */
[----:B------:R-:W-:Y:S01]  /*0cc0*/  IMAD.HI.U32 R14, R4, R19, RZ ;  /* 0x00000013040e7227 */ /* 0x000fe200078e00ff */
[----:B------:R-:W-:-:S02]  /*0cd0*/  ISETP.GT.U32.AND P5, PT, R27, R13, PT ;  /* 0x0000000d1b00720c */ /* 0x000fc40003fa4070 */
[----:B------:R-:W-:Y:S01]  /*0ce0*/  @!P0 IADD3 R12, -R12, RZ, RZ ;  /* 0x000000ff0c0c8210 */ /* 0x000fe20007ffe1ff */
[C---:B------:R-:W-:Y:S01]  /*0cf0*/  IMAD R16, R27.reuse, R18, R17 ;  /* 0x000000121b107224 */ /* 0x040fe200078e0211 */
[----:B------:R-:W-:Y:S02]  /*0d00*/  ISETP.GT.U32.AND P0, PT, R27, R15, PT ;  /* 0x0000000f1b00720c */ /* 0x000fe40003f04070 */
[----:B------:R-:W-:Y:S02]  /*0d10*/  IADD3 R14, -R14, RZ, RZ ;  /* 0x000000ff0e0e7210 */ /* 0x000fe40007ffe1ff */
[----:B------:R-:W-:Y:S02]  /*0d20*/  LOP3.LUT R24, R0, 0x60, R9, 0xfe, !PT ;  /* 0x0000006000187812 */ /* 0x000fe400078efe09 */
[----:B------:R-:W-:Y:S01]  /*0d30*/  @!P4 IADD3 R11, -R11, RZ, RZ ;  /* 0x000000ff0b0bc210 */ /* 0x000fe20007ffe1ff */
[----:B------:R-:W-:Y:S01]  /*0d40*/  IMAD R17, R27, R14, R19 ;  /* 0x0000000e1b117224 */ /* 0x000fe200078e0213 */
[----:B------:R-:W-:-:S02]  /*0d50*/  IABS R20, R24 ;  /* 0x0000001800147213 */ /* 0x000fc40000000000 */
[----:B------:R-:W-:Y:S02]  /*0d60*/  @!P5 IADD3 R13, R13, -R27, RZ ;  /* 0x8000001b0d0dd210 */ /* 0x000fe40007ffe0ff */
[----:B------:R-:W-:Y:S01]  /*0d70*/  ISETP.GT.U32.AND P5, PT, R27, R5, PT ;  /* 0x000000051b00720c */ /* 0x000fe20003fa4070 */
[----:B------:R-:W-:Y:S01]  /*0d80*/  IMAD.HI.U32 R18, R4, R20, RZ ;  /* 0x0000001404127227 */ /* 0x000fe200078e00ff */
[----:B------:R-:W-:Y:S02]  /*0d90*/  @!P0 IADD3 R15, R15, -R27, RZ ;  /* 0x8000001b0f0f8210 */ /* 0x000fe40007ffe0ff */
[C---:B------:R-:W-:Y:S02]  /*0da0*/  ISETP.GT.U32.AND P0, PT, R27.reuse, R17, PT ;  /* 0x000000111b00720c */ /* 0x040fe40003f04070 */
[----:B------:R-:W-:Y:S02]  /*0db0*/  ISETP.GT.U32.AND P4, PT, R27, R13, PT ;  /* 0x0000000d1b00720c */ /* 0x000fe40003f84070 */
[----:B------:R-:W-:-:S02]  /*0dc0*/  LOP3.LUT R25, R0, 0x68, R9, 0xfe, !PT ;  /* 0x0000006800197812 */ /* 0x000fc400078efe09 */
[----:B------:R-:W-:Y:S02]  /*0dd0*/  SHF.L.U32 R33, R21, 0x7, RZ ;  /* 0x0000000715217819 */ /* 0x000fe400000006ff */
[----:B------:R-:W-:Y:S02]  /*0de0*/  SHF.R.S32.HI R21, RZ, 0x18, R21 ;  /* 0x00000018ff157819 */ /* 0x000fe40000011415 */
[----:B------:R-:W-:Y:S01]  /*0df0*/  @!P5 IADD3 R5, R5, -R27, RZ ;  /* 0x8000001b0505d210 */ /* 0x000fe20007ffe0ff */
[----:B------:R-:W-:Y:S01]  /*0e00*/  STL [R1+0x1d0], R33 ;  /* 0x0001d02101007387 */ /* 0x000fe20000100800 */
[----:B------:R-:W-:Y:S02]  /*0e10*/  IABS R23, R25 ;  /* 0x0000001900177213 */ /* 0x000fe40000000000 */
[----:B------:R-:W-:Y:S02]  /*0e20*/  ISETP.GE.AND P5, PT, R22, RZ, PT ;  /* 0x000000ff1600720c */ /* 0x000fe40003fa6270 */
[----:B------:R-:W-:-:S02]  /*0e30*/  SGXT R21, R21, 0x1 ;  /* 0x000000011515781a */ /* 0x000fc40000000200 */
[----:B------:R-:W-:Y:S02]  /*0e40*/  LOP3.LUT R22, R33, R9, RZ, 0xfc, !PT ;  /* 0x0000000921167212 */ /* 0x000fe400078efcff */
[----:B------:R-:W-:Y:S02]  /*0e50*/  @!P0 IADD3 R17, R17, -R27, RZ ;  /* 0x8000001b11118210 */ /* 0x000fe40007ffe0ff */
[----:B------:R-:W-:Y:S02]  /*0e60*/  IADD3 R18, -R18, RZ, RZ ;  /* 0x000000ff12127210 */ /* 0x000fe40007ffe1ff */
[----:B------:R-:W-:Y:S01]  /*0e70*/  MOV R14, R5 ;  /* 0x00000005000e7202 */ /* 0x000fe20000000f00 */
[----:B------:R-:W-:Y:S01]  /*0e80*/  IMAD.HI.U32 R5, R4, R23, RZ ;  /* 0x0000001704057227 */ /* 0x000fe200078e00ff */
[----:B------:R-:W-:Y:S02]  /*0e90*/  LEA.HI R19, R21, R22, RZ, 0x7 ;  /* 0x0000001615137211 */ /* 0x000fe400078f38ff */
[C---:B------:R-:W-:Y:S01]  /*0ea0*/  ISETP.GT.U32.AND P0, PT, R27.reuse, R17, PT ;  /* 0x000000111b00720c */ /* 0x040fe20003f04070 */
[----:B------:R-:W-:Y:S01]  /*0eb0*/  IMAD R18, R27, R18, R20 ;  /* 0x000000121b127224 */ /* 0x000fe200078e0214 */
[----:B------:R-:W-:-:S02]  /*0ec0*/  @!P4 IADD3 R13, R13, -R27, RZ ;  /* 0x8000001b0d0dc210 */ /* 0x000fc40007ffe0ff */
[----:B------:R-:W-:Y:S02]  /*0ed0*/  ISETP.GT.U32.AND P4, PT, R27, R16, PT ;  /* 0x000000101b00720c */ /* 0x000fe40003f84070 */
[----:B------:R-:W-:Y:S02]  /*0ee0*/  LOP3.LUT R19, R19, 0xffff80, RZ, 0xc0, !PT ;  /* 0x00ffff8013137812 */ /* 0x000fe400078ec0ff */
[----:B------:R-:W-:Y:S02]  /*0ef0*/  IADD3 R20, -R5, RZ, RZ ;  /* 0x000000ff05147210 */ /* 0x000fe40007ffe1ff */
[----:B------:R-:W-:Y:S02]  /*0f00*/  @!P2 IADD3 R13, -R13, RZ, RZ ;  /* 0x000000ff0d0da210 */ /* 0x000fe40007ffe1ff */
[C---:B------:R-:W-:Y:S02]  /*0f10*/  ISETP.GT.U32.AND P2, PT, R27.reuse, R18, PT ;  /* 0x000000121b00720c */ /* 0x040fe40003f44070 */
[----:B------:R-:W-:Y:S01]  /*0f20*/  IADD3 R22, R22, -R19, RZ ;  /* 0x8000001316167210 */ /* 0x000fe20007ffe0ff */
[----:B------:R-:W-:Y:S01]  /*0f30*/  IMAD R19, R27, R20, R23 ;  /* 0x000000141b137224 */ /* 0x000fe200078e0217 */
[----:B------:R-:W-:-:S02]  /*0f40*/  @!P0 IADD3 R17, R17, -R27, RZ ;  /* 0x8000001b11118210 */ /* 0x000fc40007ffe0ff */
[----:B------:R-:W-:Y:S02]  /*0f50*/  @!P3 IADD3 R14, -R14, RZ, RZ ;  /* 0x000000ff0e0eb210 */ /* 0x000fe40007ffe1ff */
[C---:B------:R-:W-:Y:S02]  /*0f60*/  ISETP.GT.U32.AND P0, PT, R27.reuse, R19, PT ;  /* 0x000000131b00720c */ /* 0x040fe40003f04070 */
[----:B------:R-:W-:Y:S02]  /*0f70*/  @!P4 IADD3 R16, R16, -R27, RZ ;  /* 0x8000001b1010c210 */ /* 0x000fe40007ffe0ff */
[----:B------:R-:W-:Y:S02]  /*0f80*/  ISETP.GT.U32.AND P3, PT, R27, R15, PT ;  /* 0x0000000f1b00720c */ /* 0x000fe40003f64070 */
[--C-:B------:R-:W-:Y:S02]  /*0f90*/  LOP3.LUT R5, R0, 0x70, R9.reuse, 0xfe, !PT ;  /* 0x0000007000057812 */ /* 0x100fe400078efe09 */
[----:B------:R-:W-:-:S02]  /*0fa0*/  LOP3.LUT R26, R33, 0x8, R9, 0xfe, !PT ;  /* 0x00000008211a7812 */ /* 0x000fc400078efe09 */
[----:B------:R-:W-:Y:S02]  /*0fb0*/  ISETP.GT.U32.AND P4, PT, R27, R16, PT ;  /* 0x000000101b00720c */ /* 0x000fe40003f84070 */
[----:B------:R-:W-:Y:S02]  /*0fc0*/  @!P2 IADD3 R18, R18, -R27, RZ ;  /* 0x8000001b1212a210 */ /* 0x000fe40007ffe0ff */
[----:B------:R-:W-:Y:S02]  /*0fd0*/  ISETP.GE.AND P2, PT, R5, RZ, PT ;  /* 0x000000ff0500720c */ /* 0x000fe40003f46270 */
[----:B------:R-:W-:Y:S02]  /*0fe0*/  IABS R29, R5 ;  /* 0x00000005001d7213 */ /* 0x000fe40000000000 */
[----:B------:R-:W-:Y:S02]  /*0ff0*/  LEA.HI R5, R21, R26, RZ, 0x7 ;  /* 0x0000001a15057211 */ /* 0x000fe400078f38ff */
[----:B------:R-:W-:-:S02]  /*1000*/  LOP3.LUT R32, R33, 0x18, R9, 0xfe, !PT ;  /* 0x0000001821207812 */ /* 0x000fc400078efe09 */
[----:B------:R-:W-:Y:S01]  /*1010*/  LOP3.LUT R20, R5, 0xffff80, RZ, 0xc0, !PT ;  /* 0x00ffff8005147812 */ /* 0x000fe200078ec0ff */
[----:B------:R-:W-:Y:S01]  /*1020*/  IMAD.HI.U32 R5, R4, R29, RZ ;  /* 0x0000001d04057227 */ /* 0x000fe200078e00ff */
[-C--:B------:R-:W-:Y:S02]  /*1030*/  @!P0 IADD3 R19, R19, -R27.reuse, RZ ;  /* 0x8000001b13138210 */ /* 0x080fe40007ffe0ff */
[----:B------:R-:W-:Y:S02]  /*1040*/  ISETP.GT.U32.AND P0, PT, R27, R18, PT ;  /* 0x000000121b00720c */ /* 0x000fe40003f04070 */
[----:B------:R-:W-:Y:S02]  /*1050*/  @!P3 IADD3 R15, R15, -R27, RZ ;  /* 0x8000001b0f0fb210 */ /* 0x000fe40007ffe0ff */
[----:B------:R-:W-:Y:S02]  /*1060*/  ISETP.GE.AND P3, PT, R24, RZ, PT ;  /* 0x000000ff1800720c */ /* 0x000fe40003f66270 */
[----:B------:R-:W-:-:S02]  /*1070*/  LEA.HI R24, R21, R32, RZ, 0x7 ;  /* 0x0000002015187211 */ /* 0x000fc400078f38ff */
[----:B------:R-:W-:Y:S02]  /*1080*/  IADD3 R30, -R5, RZ, RZ ;  /* 0x000000ff051e7210 */ /* 0x000fe40007ffe1ff */
[-C--:B------:R-:W-:Y:S02]  /*1090*/  @!P4 IADD3 R16, R16, -R27.reuse, RZ ;  /* 0x8000001b1010c210 */ /* 0x080fe40007ffe0ff */
[----:B------:R-:W-:Y:S02]  /*10a0*/  ISETP.GE.AND P4, PT, R25, RZ, PT ;  /* 0x000000ff1900720c */ /* 0x000fe40003f86270 */
[----:B------:R-:W-:Y:S02]  /*10b0*/  LOP3.LUT R25, R24, 0xffff80, RZ, 0xc0, !PT ;  /* 0x00ffff8018197812 */ /* 0x000fe400078ec0ff */
[----:B------:R-:W-:Y:S01]  /*10c0*/  IADD3 R24, R26, -R20, RZ ;  /* 0x800000141a187210 */ /* 0x000fe20007ffe0ff */
[----:B------:R-:W-:Y:S01]  /*10d0*/  IMAD R20, R27, R30, R29 ;  /* 0x0000001e1b147224 */ /* 0x000fe200078e021d */
[----:B------:R-:W-:-:S02]  /*10e0*/  @!P0 IADD3 R18, R18, -R27, RZ ;  /* 0x8000001b12128210 */ /* 0x000fc40007ffe0ff */
[----:B------:R-:W-:Y:S02]  /*10f0*/  SGXT.U32 R5, R31, 0x2 ;  /* 0x000000021f05781a */ /* 0x000fe40000000000 */
[----:B------:R-:W-:Y:S02]  /*1100*/  ISETP.GT.U32.AND P0, PT, R27, R20, PT ;  /* 0x000000141b00720c */ /* 0x000fe40003f04070 */
[C---:B------:R-:W-:Y:S02]  /*1110*/  LOP3.LUT R5, R0.reuse, R5, RZ, 0xfc, !PT ;  /* 0x0000000500057212 */ /* 0x040fe400078efcff */
[--C-:B------:R-:W-:Y:S02]  /*1120*/  LOP3.LUT R0, R0, 0x78, R9.reuse, 0xfe, !PT ;  /* 0x0000007800007812 */ /* 0x100fe400078efe09 */
[----:B------:R-:W-:Y:S01]  /*1130*/  LOP3.LUT R28, R33, 0x10, R9, 0xfe, !PT ;  /* 0x00000010211c7812 */ /* 0x000fe200078efe09 */
[----:B------:R1:W-:Y:S01]  /*1140*/  STL [R1+0x18c], R5 ;  /* 0x00018c0501007387 */ /* 0x0003e20000100800 */
[----:B------:R-:W-:-:S02]  /*1150*/  IABS R29, R0 ;  /* 0x00000000001d7213 */ /* 0x000fc40000000000 */
[----:B------:R-:W-:Y:S02]  /*1160*/  @!P1 IADD3 R15, -R15, RZ, RZ ;  /* 0x000000ff0f0f9210 */ /* 0x000fe40007ffe1ff */
[----:B------:R-:W-:Y:S01]  /*1170*/  LEA.HI R23, R21, R28, RZ, 0x7 ;  /* 0x0000001c15177211 */ /* 0x000fe200078f38ff */
[----:B------:R-:W-:Y:S01]  /*1180*/  IMAD.HI.U32 R4, R4, R29, RZ ;  /* 0x0000001d04047227 */ /* 0x000fe200078e00ff */
[----:B------:R-:W-:Y:S02]  /*1190*/  @!P0 IADD3 R20, R20, -R27, RZ ;  /* 0x8000001b14148210 */ /* 0x000fe40007ffe0ff */
[C---:B------:R-:W-:Y:S02]  /*11a0*/  ISETP.GT.U32.AND P1, PT, R27.reuse, R19, PT ;  /* 0x000000131b00720c */ /* 0x040fe40003f24070 */
[----:B------:R-:W-:Y:S02]  /*11b0*/  ISETP.GT.U32.AND P0, PT, R27, R20, PT ;  /* 0x000000141b00720c */ /* 0x000fe40003f04070 */
[----:B------:R-:W-:-:S02]  /*11c0*/  IADD3 R4, -R4, RZ, RZ ;  /* 0x000000ff04047210 */ /* 0x000fc40007ffe1ff */
[----:B------:R-:W-:Y:S02]  /*11d0*/  LOP3.LUT R23, R23, 0xffff80, RZ, 0xc0, !PT ;  /* 0x00ffff8017177812 */ /* 0x000fe400078ec0ff */
[----:B------:R-:W-:Y:S01]  /*11e0*/  LOP3.LUT R30, R33, 0x20, R9, 0xfe, !PT ;  /* 0x00000020211e7812 */ /* 0x000fe200078efe09 */
[----:B------:R-:W-:Y:S01]  /*11f0*/  IMAD R4, R27, R4, R29 ;  /* 0x000000041b047224 */ /* 0x000fe200078e021d */
[----:B------:R-:W-:Y:S02]  /*1200*/  IADD3 R26, R28, -R23, RZ ;  /* 0x800000171c1a7210 */ /* 0x000fe40007ffe0ff */
[----:B------:R-:W-:Y:S02]  /*1210*/  IADD3 R28, R32, -R25, RZ ;  /* 0x80000019201c7210 */ /* 0x000fe40007ffe0ff */
[----:B------:R-:W-:Y:S02]  /*1220*/  LOP3.LUT R32, R33, 0x28, R9, 0xfe, !PT ;  /* 0x0000002821207812 */ /* 0x000fe400078efe09 */
[----:B------:R-:W-:-:S02]  /*1230*/  @!P0 IADD3 R20, R20, -R27, RZ ;  /* 0x8000001b14148210 */ /* 0x000fc40007ffe0ff */
[----:B------:R-:W-:Y:S02]  /*1240*/  ISETP.GT.U32.AND P0, PT, R27, R4, PT ;  /* 0x000000041b00720c */ /* 0x000fe40003f04070 */
[----:B------:R-:W-:Y:S02]  /*1250*/  @!P1 IADD3 R19, R19, -R27, RZ ;  /* 0x8000001b13139210 */ /* 0x000fe40007ffe0ff */
[----:B------:R-:W-:Y:S02]  /*1260*/  ISETP.GE.AND P1, PT, R0, RZ, PT ;  /* 0x000000ff0000720c */ /* 0x000fe40003f26270 */
[C---:B-1----:R-:W-:Y:S02]  /*1270*/  LEA.HI R5, R21.reuse, R32, RZ, 0x7 ;  /* 0x0000002015057211 */ /* 0x042fe400078f38ff */
[----:B------:R-:W-:Y:S02]  /*1280*/  LEA.HI R0, R21, R30, RZ, 0x7 ;  /* 0x0000001e15007211 */ /* 0x000fe400078f38ff */
[----:B------:R-:W-:-:S02]  /*1290*/  LOP3.LUT R5, R5, 0xffff80, RZ, 0xc0, !PT ;  /* 0x00ffff8005057812 */ /* 0x000fc400078ec0ff */
[----:B------:R-:W-:Y:S02]  /*12a0*/  LOP3.LUT R0, R0, 0xffff80, RZ, 0xc0, !PT ;  /* 0x00ffff8000007812 */ /* 0x000fe400078ec0ff */
[C-C-:B------:R-:W-:Y:S02]  /*12b0*/  LOP3.LUT R40, R33.reuse, 0x48, R9.reuse, 0xfe, !PT ;  /* 0x0000004821287812 */ /* 0x140fe400078efe09 */
[C-C-:B------:R-:W-:Y:S02]  /*12c0*/  LOP3.LUT R38, R33.reuse, 0x40, R9.reuse, 0xfe, !PT ;  /* 0x0000004021267812 */ /* 0x140fe400078efe09 */
[----:B------:R-:W-:Y:S02]  /*12d0*/  LOP3.LUT R34, R33, 0x30, R9, 0xfe, !PT ;  /* 0x0000003021227812 */ /* 0x000fe400078efe09 */
[----:B------:R-:W-:Y:S02]  /*12e0*/  IADD3 R32, R32, -R5, RZ ;  /* 0x8000000520207210 */ /* 0x000fe40007ffe0ff */
[----:B------:R-:W-:-:S02]  /*12f0*/  @!P0 IADD3 R4, R4, -R27, RZ ;  /* 0x8000001b04048210 */ /* 0x000fc40007ffe0ff */
[----:B------:R-:W-:Y:S02]  /*1300*/  IADD3 R30, R30, -R0, RZ ;  /* 0x800000001e1e7210 */ /* 0x000fe40007ffe0ff */
[C---:B------:R-:W-:Y:S02]  /*1310*/  LEA.HI R5, R21.reuse, R40, RZ, 0x7 ;  /* 0x0000002815057211 */ /* 0x040fe400078f38ff */
[C---:B------:R-:W-:Y:S02]  /*1320*/  LEA.HI R0, R21.reuse, R38, RZ, 0x7 ;  /* 0x0000002615007211 */ /* 0x040fe400078f38ff */
[----:B------:R-:W-:Y:S02]  /*1330*/  LEA.HI R23, R21, R34, RZ, 0x7 ;  /* 0x0000002215177211 */ /* 0x000fe400078f38ff */
[----:B------:R-:W-:Y:S02]  /*1340*/  ISETP.GT.U32.AND P0, PT, R27, R4, PT ;  /* 0x000000041b00720c */ /* 0x000fe40003f04070 */
[----:B------:R-:W-:-:S02]  /*1350*/  LOP3.LUT R5, R5, 0xffff80, RZ, 0xc0, !PT ;  /* 0x00ffff8005057812 */ /* 0x000fc400078ec0ff */
[----:B------:R-:W-:Y:S02]  /*1360*/  LOP3.LUT R0, R0, 0xffff80, RZ, 0xc0, !PT ;  /* 0x00ffff8000007812 */ /* 0x000fe400078ec0ff */
[--C-:B------:R-:W-:Y:S02]  /*1370*/  LOP3.LUT R48, R33, 0x68, R9.reuse, 0xfe, !PT ;  /* 0x0000006821307812 */ /* 0x100fe400078efe09 */
[----:B------:R-:W-:Y:S02]  /*1380*/  LOP3.LUT R23, R23, 0xffff80, RZ, 0xc0, !PT ;  /* 0x00ffff8017177812 */ /* 0x000fe400078ec0ff */
[C-C-:B------:R-:W-:Y:S02]  /*1390*/  LOP3.LUT R46, R33.reuse, 0x60, R9.reuse, 0xfe, !PT ;  /* 0x00000060212e7812 */ /* 0x140fe400078efe09 */
[----:B------:R-:W-:Y:S02]  /*13a0*/  LOP3.LUT R42, R33, 0x50, R9, 0xfe, !PT ;  /* 0x00000050212a7812 */ /* 0x000fe400078efe09 */
[----:B------:R-:W-:-:S02]  /*13b0*/  IADD3 R40, R40, -R5, RZ ;  /* 0x8000000528287210 */ /* 0x000fc40007ffe0ff */
[----:B------:R-:W-:Y:S02]  /*13c0*/  LOP3.LUT R36, R33, 0x38, R9, 0xfe, !PT ;  /* 0x0000003821247812 */ /* 0x000fe400078efe09 */
[----:B------:R-:W-:Y:S02]  /*13d0*/  IADD3 R38, R38, -R0, RZ ;  /* 0x8000000026267210 */ /* 0x000fe40007ffe0ff */
[C---:B------:R-:W-:Y:S02]  /*13e0*/  LEA.HI R5, R21.reuse, R48, RZ, 0x7 ;  /* 0x0000003015057211 */ /* 0x040fe400078f38ff */
[----:B------:R-:W-:Y:S02]  /*13f0*/  IADD3 R34, R34, -R23, RZ ;  /* 0x8000001722227210 */ /* 0x000fe40007ffe0ff */
[C---:B------:R-:W-:Y:S02]  /*1400*/  LEA.HI R0, R21.reuse, R46, RZ, 0x7 ;  /* 0x0000002e15007211 */ /* 0x040fe400078f38ff */
[----:B------:R-:W-:-:S02]  /*1410*/  LEA.HI R23, R21, R42, RZ, 0x7 ;  /* 0x0000002a15177211 */ /* 0x000fc400078f38ff */
[----:B------:R-:W-:Y:S02]  /*1420*/  LEA.HI R25, R21, R36, RZ, 0x7 ;  /* 0x0000002415197211 */ /* 0x000fe400078f38ff */
[----:B------:R-:W-:Y:S02]  /*1430*/  LOP3.LUT R5, R5, 0xffff80, RZ, 0xc0, !PT ;  /* 0x00ffff8005057812 */ /* 0x000fe400078ec0ff */
[----:B------:R-:W-:Y:S02]  /*1440*/  LOP3.LUT R0, R0, 0xffff80, RZ, 0xc0, !PT ;  /* 0x00ffff8000007812 */ /* 0x000fe400078ec0ff */
[----:B------:R-:W-:Y:S02]  /*1450*/  LOP3.LUT R23, R23, 0xffff80, RZ, 0xc0, !PT ;  /* 0x00ffff8017177812 */ /* 0x000fe400078ec0ff */
[----:B------:R-:W-:Y:S02]  /*1460*/  LOP3.LUT R50, R33, 0x70, R9, 0xfe, !PT ;  /* 0x0000007021327812 */ /* 0x000fe400078efe09 */
[----:B------:R-:W-:-:S02]  /*1470*/  @!P0 IADD3 R4, R4, -R27, RZ ;  /* 0x8000001b04048210 */ /* 0x000fc40007ffe0ff */
[----:B------:R-:W-:Y:S02]  /*1480*/  LOP3.LUT R25, R25, 0xffff80, RZ, 0xc0, !PT ;  /* 0x00ffff8019197812 */ /* 0x000fe400078ec0ff */
[----:B------:R-:W-:Y:S02]  /*1490*/  IADD3 R48, R48, -R5, RZ ;  /* 0x8000000530307210 */ /* 0x000fe40007ffe0ff */
[----:B------:R-:W-:Y:S02]  /*14a0*/  LOP3.LUT R44, R33, 0x58, R9, 0xfe, !PT ;  /* 0x00000058212c7812 */ /* 0x000fe400078efe09 */
[----:B------:R-:W-:Y:S02]  /*14b0*/  IADD3 R46, R46, -R0, RZ ;  /* 0x800000002e2e7210 */ /* 0x000fe40007ffe0ff */
[----:B------:R-:W-:Y:S02]  /*14c0*/  ISETP.NE.AND P0, PT, RZ, c[0x0][0x178], PT ;  /* 0x00005e00ff007a0c */ /* 0x000fe40003f05270 */
[----:B------:R-:W-:-:S02]  /*14d0*/  LOP3.LUT R5, RZ, c[0x0][0x178], RZ, 0x33, !PT ;  /* 0x00005e00ff057a12 */ /* 0x000fc400078e33ff */
[----:B------:R-:W-:Y:S02]  /*14e0*/  @!P4 IADD3 R19, -R19, RZ, RZ ;  /* 0x000000ff1313c210 */ /* 0x000fe40007ffe1ff */
[----:B------:R-:W-:Y:S02]  /*14f0*/  IADD3 R42, R42, -R23, RZ ;  /* 0x800000172a2a7210 */ /* 0x000fe40007ffe0ff */
[----:B------:R-:W-:Y:S02]  /*1500*/  SHF.L.U32 R0, R3, 0x2, RZ ;  /* 0x0000000203007819 */ /* 0x000fe400000006ff */
[----:B------:R-:W-:Y:S02]  /*1510*/  @!P2 IADD3 R20, -R20, RZ, RZ ;  /* 0x000000ff1414a210 */ /* 0x000fe40007ffe1ff */
[----:B------:R-:W-:Y:S02]  /*1520*/  LEA.HI R23, R21, R50, RZ, 0x7 ;  /* 0x0000003215177211 */ /* 0x000fe400078f38ff */
[----:B------:R-:W-:-:S02]  /*1530*/  @!P1 IADD3 R4, -R4, RZ, RZ ;  /* 0x000000ff04049210 */ /* 0x000fc40007ffe1ff */
[----:B------:R-:W-:Y:S02]  /*1540*/  IADD3 R36, R36, -R25, RZ ;  /* 0x8000001924247210 */ /* 0x000fe40007ffe0ff */
[----:B------:R-:W-:Y:S02]  /*1550*/  @!P6 IADD3 R16, -R16, RZ, RZ ;  /* 0x000000ff1010e210 */ /* 0x000fe40007ffe1ff */
[----:B------:R-:W-:Y:S02]  /*1560*/  @!P5 IADD3 R17, -R17, RZ, RZ ;  /* 0x000000ff1111d210 */ /* 0x000fe40007ffe1ff */
[----:B------:R-:W-:Y:S02]  /*1570*/  @!P3 IADD3 R18, -R18, RZ, RZ ;  /* 0x000000ff1212b210 */ /* 0x000fe40007ffe1ff */
[----:B------:R-:W-:Y:S02]  /*1580*/  LEA.HI R25, R21, R44, RZ, 0x7 ;  /* 0x0000002c15197211 */ /* 0x000fe400078f38ff */
[----:B------:R-:W-:-:S02]  /*1590*/  SEL R94, R5, R19, !P0 ;  /* 0x00000013055e7207 */ /* 0x000fc40004000000 */
[C---:B------:R-:W-:Y:S02]  /*15a0*/  SEL R68, R5.reuse, R2, !P0 ;  /* 0x0000000205447207 */ /* 0x040fe40004000000 */
[----:B------:R-:W-:Y:S02]  /*15b0*/  SEL R96, R5, R20, !P0 ;  /* 0x0000001405607207 */ /* 0x000fe40004000000 */
[----:B------:R-:W-:Y:S02]  /*15c0*/  LOP3.LUT R19, R0, 0x3c, RZ, 0xc0, !PT ;  /* 0x0000003c00137812 */ /* 0x000fe400078ec0ff */
[----:B------:R-:W-:Y:S02]  /*15d0*/  LOP3.LUT R23, R23, 0xffff80, RZ, 0xc0, !PT ;  /* 0x00ffff8017177812 */ /* 0x000fe400078ec0ff */
[----:B------:R-:W-:Y:S02]  /*15e0*/  SEL R20, R5, R4, !P0 ;  /* 0x0000000405147207 */ /* 0x000fe40004000000 */
[----:B------:R-:W-:-:S02]  /*15f0*/  LOP3.LUT R2, R9, 0x8, RZ, 0xfc, !PT ;  /* 0x0000000809027812 */ /* 0x000fc400078efcff */
[C---:B------:R-:W-:Y:S02]  /*1600*/  SEL R70, R5.reuse, R6, !P0 ;  /* 0x0000000605467207 */ /* 0x040fe40004000000 */
[C---:B------:R-:W-:Y:S02]  /*1610*/  SEL R72, R5.reuse, R7, !P0 ;  /* 0x0000000705487207 */ /* 0x040fe40004000000 */
[C---:B------:R-:W-:Y:S02]  /*1620*/  SEL R74, R5.reuse, R8, !P0 ;  /* 0x00000008054a7207 */ /* 0x040fe40004000000 */
[C---:B------:R-:W-:Y:S02]  /*1630*/  SEL R76, R5.reuse, R10, !P0 ;  /* 0x0000000a054c7207 */ /* 0x040fe40004000000 */
[C---:B------:R-:W-:Y:S02]  /*1640*/  SEL R78, R5.reuse, R11, !P0 ;  /* 0x0000000b054e7207 */ /* 0x040fe40004000000 */
[----:B------:R-:W-:-:S02]  /*1650*/  SEL R80, R5, R12, !P0 ;  /* 0x0000000c05507207 */ /* 0x000fc40004000000 */
[C---:B------:R-:W-:Y:S02]  /*1660*/  SEL R82, R5.reuse, R14, !P0 ;  /* 0x0000000e05527207 */ /* 0x040fe40004000000 */
[C---:B------:R-:W-:Y:S02]  /*1670*/  SEL R84, R5.reuse, R13, !P0 ;  /* 0x0000000d05547207 */ /* 0x040fe40004000000 */
[C---:B------:R-:W-:Y:S02]  /*1680*/  SEL R86, R5.reuse, R15, !P0 ;  /* 0x0000000f05567207 */ /* 0x040fe40004000000 */
[C---:B------:R-:W-:Y:S02]  /*1690*/  SEL R88, R5.reuse, R16, !P0 ;  /* 0x0000001005587207 */ /* 0x040fe40004000000 */
[C---:B------:R-:W-:Y:S02]  /*16a0*/  SEL R90, R5.reuse, R17, !P0 ;  /* 0x00000011055a7207 */ /* 0x040fe40004000000 */
[----:B------:R-:W-:-:S02]  /*16b0*/  SEL R92, R5, R18, !P0 ;  /* 0x00000012055c7207 */ /* 0x000fc40004000000 */
[----:B------:R-:W-:Y:S02]  /*16c0*/  LOP3.LUT R4, R9, 0x10, RZ, 0xfc, !PT ;  /* 0x0000001009047812 */ /* 0x000fe400078efcff */
[----:B------:R-:W-:Y:S02]  /*16d0*/  LOP3.LUT R25, R25, 0xffff80, RZ, 0xc0, !PT ;  /* 0x00ffff8019197812 */ /* 0x000fe400078ec0ff */
[----:B------:R-:W-:Y:S02]  /*16e0*/  LOP3.LUT R52, R33, 0x78, R9, 0xfe, !PT ;  /* 0x0000007821347812 */ /* 0x000fe400078efe09 */
[C---:B------:R-:W-:Y:S02]  /*16f0*/  LOP3.LUT R5, R9.reuse, 0x18, RZ, 0xfc, !PT ;  /* 0x0000001809057812 */ /* 0x040fe400078efcff */
[C---:B------:R-:W-:Y:S02]  /*1700*/  LOP3.LUT R6, R9.reuse, 0x20, RZ, 0xfc, !PT ;  /* 0x0000002009067812 */ /* 0x040fe400078efcff */
[----:B------:R-:W-:-:S02]  /*1710*/  LOP3.LUT R7, R9, 0x28, RZ, 0xfc, !PT ;  /* 0x0000002809077812 */ /* 0x000fc400078efcff */
[C---:B------:R-:W-:Y:S02]  /*1720*/  LOP3.LUT R8, R9.reuse, 0x30, RZ, 0xfc, !PT ;  /* 0x0000003009087812 */ /* 0x040fe400078efcff */
[C---:B------:R-:W-:Y:S02]  /*1730*/  LOP3.LUT R10, R9.reuse, 0x38, RZ, 0xfc, !PT ;  /* 0x00000038090a7812 */ /* 0x040fe400078efcff */
[C---:B------:R-:W-:Y:S02]  /*1740*/  LOP3.LUT R11, R9.reuse, 0x40, RZ, 0xfc, !PT ;  /* 0x00000040090b7812 */ /* 0x040fe400078efcff */
[C---:B------:R-:W-:Y:S02]  /*1750*/  LOP3.LUT R12, R9.reuse, 0x48, RZ, 0xfc, !PT ;  /* 0x00000048090c7812 */ /* 0x040fe400078efcff */
[C---:B------:R-:W-:Y:S02]  /*1760*/  LOP3.LUT R13, R9.reuse, 0x50, RZ, 0xfc, !PT ;  /* 0x00000050090d7812 */ /* 0x040fe400078efcff */
[----:B------:R-:W-:-:S02]  /*1770*/  LOP3.LUT R14, R9, 0x58, RZ, 0xfc, !PT ;  /* 0x00000058090e7812 */ /* 0x000fc400078efcff */
[C---:B------:R-:W-:Y:S02]  /*1780*/  LOP3.LUT R15, R9.reuse, 0x60, RZ, 0xfc, !PT ;  /* 0x00000060090f7812 */ /* 0x040fe400078efcff */
[C---:B------:R-:W-:Y:S02]  /*1790*/  LOP3.LUT R16, R9.reuse, 0x68, RZ, 0xfc, !PT ;  /* 0x0000006809107812 */ /* 0x040fe400078efcff */
[C---:B------:R-:W-:Y:S02]  /*17a0*/  LOP3.LUT R17, R9.reuse, 0x70, RZ, 0xfc, !PT ;  /* 0x0000007009117812 */ /* 0x040fe400078efcff */
[C---:B------:R-:W-:Y:S02]  /*17b0*/  LOP3.LUT R18, R9.reuse, 0x78, RZ, 0xfc, !PT ;  /* 0x0000007809127812 */ /* 0x040fe400078efcff */
[----:B------:R-:W-:Y:S02]  /*17c0*/  LEA R9, R9, R19, 0x6 ;  /* 0x0000001309097211 */ /* 0x000fe400078e30ff */
[----:B------:R-:W-:-:S02]  /*17d0*/  IADD3 R50, R50, -R23, RZ ;  /* 0x8000001732327210 */ /* 0x000fc40007ffe0ff */
[-C--:B------:R-:W-:Y:S02]  /*17e0*/  LEA R2, R2, R19.reuse, 0x6 ;  /* 0x0000001302027211 */ /* 0x080fe400078e30ff */
[----:B------:R-:W-:Y:S02]  /*17f0*/  LEA R23, R4, R19, 0x6 ;  /* 0x0000001304177211 */ /* 0x000fe400078e30ff */
[----:B------:R-:W-:Y:S02]  /*1800*/  IADD3 R44, R44, -R25, RZ ;  /* 0x800000192c2c7210 */ /* 0x000fe40007ffe0ff */
[-C--:B------:R-:W-:Y:S02]  /*1810*/  LEA R5, R5, R19.reuse, 0x6 ;  /* 0x0000001305057211 */ /* 0x080fe400078e30ff */
[----:B------:R-:W-:Y:S02]  /*1820*/  LEA R25, R6, R19, 0x6 ;  /* 0x0000001306197211 */ /* 0x000fe400078e30ff */
[----:B------:R-:W-:-:S02]  /*1830*/  SHF.L.U32 R98, R9, 0x2, RZ ;  /* 0x0000000209627819 */ /* 0x000fc400000006ff */
[-C--:B------:R-:W-:Y:S02]  /*1840*/  LEA R7, R7, R19.reuse, 0x6 ;  /* 0x0000001307077211 */ /* 0x080fe400078e30ff */
[----:B------:R-:W-:Y:S01]  /*1850*/  SHF.L.U32 R97, R2, 0x2, RZ ;  /* 0x0000000202617819 */ /* 0x000fe200000006ff */
[----:B------:R-:W-:Y:S01]  /*1860*/  STL [R1+0x1cc], R98 ;  /* 0x0001cc6201007387 */ /* 0x000fe20000100800 */
[-C--:B------:R-:W-:Y:S02]  /*1870*/  LEA R27, R8, R19.reuse, 0x6 ;  /* 0x00000013081b7211 */ /* 0x080fe400078e30ff */
[----:B------:R-:W-:Y:S01]  /*1880*/  SHF.L.U32 R95, R23, 0x2, RZ ;  /* 0x00000002175f7819 */ /* 0x000fe200000006ff */
[----:B------:R-:W-:Y:S01]  /*1890*/  STL [R1+0x1c8], R97 ;  /* 0x0001c86101007387 */ /* 0x000fe20000100800 */
[-C--:B------:R-:W-:Y:S02]  /*18a0*/  LEA R29, R10, R19.reuse, 0x6 ;  /* 0x000000130a1d7211 */ /* 0x080fe400078e30ff */
[----:B------:R-:W-:Y:S01]  /*18b0*/  SHF.L.U32 R93, R5, 0x2, RZ ;  /* 0x00000002055d7819 */ /* 0x000fe200000006ff */
[----:B------:R-:W-:Y:S01]  /*18c0*/  STL [R1+0x1c4], R95 ;  /* 0x0001c45f01007387 */ /* 0x000fe20000100800 */
[----:B------:R-:W-:-:S02]  /*18d0*/  LEA R11, R11, R19, 0x6 ;  /* 0x000000130b0b7211 */ /* 0x000fc400078e30ff */
[----:B------:R-:W-:Y:S01]  /*18e0*/  SHF.L.U32 R91, R25, 0x2, RZ ;  /* 0x00000002195b7819 */ /* 0x000fe200000006ff */
[----:B------:R-:W-:Y:S01]  /*18f0*/  STL [R1+0x1c0], R93 ;  /* 0x0001c05d01007387 */ /* 0x000fe20000100800 */
[-C--:B------:R-:W-:Y:S02]  /*1900*/  LEA R31, R12, R19.reuse, 0x6 ;  /* 0x000000130c1f7211 */ /* 0x080fe400078e30ff */
[-C--:B------:R-:W-:Y:S01]  /*1910*/  LEA R54, R22, R19.reuse, 0x8 ;  /* 0x0000001316367211 */ /* 0x080fe200078e40ff */
[----:B------:R-:W-:Y:S01]  /*1920*/  STL [R1+0x1bc], R91 ;  /* 0x0001bc5b01007387 */ /* 0x000fe20000100800 */
[----:B------:R-:W-:Y:S02]  /*1930*/  SHF.L.U32 R89, R7, 0x2, RZ ;  /* 0x0000000207597819 */ /* 0x000fe400000006ff */
[----:B------:R-:W-:Y:S01]  /*1940*/  LEA R13, R13, R19, 0x6 ;  /* 0x000000130d0d7211 */ /* 0x000fe200078e30ff */
[----:B------:R-:W-:Y:S01]  /*1950*/  IMAD.WIDE R54, R54, R53, c[0x0][0x168] ;  /* 0x00005a0036367625 */ /* 0x000fe200078e0235 */
[----:B------:R-:W-:Y:S01]  /*1960*/  LEA R22, R68, R19, 0x8 ;  /* 0x0000001344167211 */ /* 0x000fe200078e40ff */
[----:B------:R-:W-:Y:S01]  /*1970*/  STL [R1+0x1b8], R89 ;  /* 0x0001b85901007387 */ /* 0x000fe20000100800 */
[----:B------:R-:W-:-:S02]  /*1980*/  SHF.L.U32 R87, R27, 0x2, RZ ;  /* 0x000000021b577819 */ /* 0x000fc400000006ff */
[----:B------:R-:W-:Y:S01]  /*1990*/  LEA R33, R14, R19, 0x6 ;  /* 0x000000130e217211 */ /* 0x000fe200078e30ff */
[----:B------:R-:W-:Y:S01]  /*19a0*/  IMAD.WIDE R22, R22, R53, c[0x0][0x160] ;  /* 0x0000580016167625 */ /* 0x000fe200078e0235 */
        /* <DEDUP_REMOVED lines=9> */
[-C--:B------:R-:W-:Y:S01]  /*1a40*/  LEA R56, R24, R19.reuse, 0x8 ;  /* 0x0000001318387211 */ /* 0x080fe200078e40ff */
[----:B------:R-:W-:Y:S01]  /*1a50*/  STL [R1+0x1a8], R81 ;  /* 0x0001a85101007387 */ /* 0x000fe20000100800 */
[----:B------:R-:W-:Y:S02]  /*1a60*/  SHF.L.U32 R79, R13, 0x2, RZ ;  /* 0x000000020d4f7819 */ /* 0x000fe400000006ff */
[----:B------:R-:W-:Y:S01]  /*1a70*/  LEA R37, R18, R19, 0x6 ;  /* 0x0000001312257211 */ /* 0x000fe200078e30ff */
[----:B------:R-:W-:Y:S01]  /*1a80*/  IMAD.WIDE R56, R56, R53, c[0x0][0x168] ;  /* 0x00005a0038387625 */ /* 0x000fe200078e0235 */
[----:B------:R-:W-:Y:S01]  /*1a90*/  LEA R24, R70, R19, 0x8 ;  /* 0x0000001346187211 */ /* 0x000fe200078e40ff */
[----:B------:R-:W-:Y:S01]  /*1aa0*/  STL [R1+0x1a4], R79 ;  /* 0x0001a44f01007387 */ /* 0x000fe20000100800 */
[----:B------:R-:W-:Y:S02]  /*1ab0*/  SHF.L.U32 R77, R33, 0x2, RZ ;  /* 0x00000002214d7819 */ /* 0x000fe400000006ff */
[----:B------:R-:W-:Y:S01]  /*1ac0*/  SHF.L.U32 R75, R15, 0x2, RZ ;  /* 0x000000020f4b7819 */ /* 0x000fe200000006ff */
[----:B------:R-:W-:Y:S01]  /*1ad0*/  IMAD.WIDE R24, R24, R53, c[0x0][0x160] ;  /* 0x0000580018187625 */ /* 0x000fe200078e0235 */
[----:B------:R-:W-:Y:S01]  /*1ae0*/  SHF.L.U32 R73, R35, 0x2, RZ ;  /* 0x0000000223497819 */ /* 0x000fe200000006ff */
[----:B------:R-:W-:Y:S01]  /*1af0*/  STL [R1+0x1a0], R77 ;  /* 0x0001a04d01007387 */ /* 0x000fe20000100800 */
[----:B------:R-:W-:-:S02]  /*1b00*/  SHF.L.U32 R71, R17, 0x2, RZ ;  /* 0x0000000211477819 */ /* 0x000fc400000006ff */
[----:B------:R-:W-:Y:S01]  /*1b10*/  SHF.L.U32 R69, R37, 0x2, RZ ;  /* 0x0000000225457819 */ /* 0x000fe200000006ff */
[----:B------:R-:W-:Y:S01]  /*1b20*/  STL [R1+0x19c], R75 ;  /* 0x00019c4b01007387 */ /* 0x000fe20000100800 */
[-C--:B------:R-:W-:Y:S02]  /*1b30*/  LEA R58, R26, R19.reuse, 0x8 ;  /* 0x000000131a3a7211 */ /* 0x080fe400078e40ff */
[----:B------:R-:W-:Y:S01]  /*1b40*/  IADD3 R0, P1, R22, 0x200, RZ ;  /* 0x0000020016007810 */ /* 0x000fe20007f3e0ff */
[----:B------:R-:W-:Y:S01]  /*1b50*/  STL [R1+0x198], R73 ;  /* 0x0001984901007387 */ /* 0x000fe20000100800 */
[----:B------:R-:W-:Y:S01]  /*1b60*/  LEA R26, R72, R19, 0x8 ;  /* 0x00000013481a7211 */ /* 0x000fe200078e40ff */
[----:B------:R-:W-:Y:S01]  /*1b70*/  IMAD.WIDE R58, R58, R53, c[0x0][0x168] ;  /* 0x00005a003a3a7625 */ /* 0x000fe200078e0235 */
[----:B------:R-:W-:Y:S01]  /*1b80*/  IADD3 R2, P0, R24, 0x200, RZ ;  /* 0x0000020018027810 */ /* 0x000fe20007f1e0ff */
[----:B------:R-:W-:Y:S01]  /*1b90*/  STL [R1+0x194], R71 ;  /* 0x0001944701007387 */ /* 0x000fe20000100800 */
[----:B------:R-:W-:Y:S01]  /*1ba0*/  LEA R60, R28, R19, 0x8 ;  /* 0x000000131c3c7211 */ /* 0x000fe200078e40ff */
[----:B------:R-:W-:Y:S01]  /*1bb0*/  IMAD.WIDE R26, R26, R53, c[0x0][0x160] ;  /* 0x000058001a1a7625 */ /* 0x000fe200078e0235 */
[-C--:B------:R-:W-:Y:S01]  /*1bc0*/  LEA R28, R74, R19.reuse, 0x8 ;  /* 0x000000134a1c7211 */ /* 0x080fe200078e40ff */
[----:B------:R-:W-:Y:S01]  /*1bd0*/  STL [R1+0x190], R69 ;  /* 0x0001904501007387 */ /* 0x000fe20000100800 */
[----:B------:R-:W-:Y:S01]  /*1be0*/  LEA R62, R30, R19, 0x8 ;  /* 0x000000131e3e7211 */ /* 0x000fe200078e40ff */
[----:B------:R-:W-:Y:S01]  /*1bf0*/  IMAD.WIDE R60, R60, R53, c[0x0][0x168] ;  /* 0x00005a003c3c7625 */ /* 0x000fe200078e0235 */
[-C--:B------:R-:W-:Y:S01]  /*1c00*/  LEA R30, R76, R19.reuse, 0x8 ;  /* 0x000000134c1e7211 */ /* 0x080fe200078e40ff */
[----:B------:R1:W-:Y:S01]  /*1c10*/  STL [R1+0x1d8], R0 ;  /* 0x0001d80001007387 */ /* 0x0003e20000100800 */
[----:B------:R-:W-:Y:S01]  /*1c20*/  LEA R64, R32, R19, 0x8 ;  /* 0x0000001320407211 */ /* 0x000fe200078e40ff */
[----:B------:R-:W-:Y:S01]  /*1c30*/  IMAD.WIDE R28, R28, R53, c[0x0][0x160] ;  /* 0x000058001c1c7625 */ /* 0x000fe200078e0235 */
[----:B------:R-:W-:Y:S01]  /*1c40*/  LEA R32, R78, R19, 0x8 ;  /* 0x000000134e207211 */ /* 0x000fe200078e40ff */
[----:B------:R2:W-:Y:S01]  /*1c50*/  STL [R1+0x1e0], R2 ;  /* 0x0001e00201007387 */ /* 0x0005e20000100800 */
[----:B------:R-:W-:Y:S01]  /*1c60*/  LEA.HI R21, R21, R52, RZ, 0x7 ;  /* 0x0000003415157211 */ /* 0x000fe200078f38ff */
[----:B------:R-:W-:Y:S01]  /*1c70*/  IMAD.WIDE R30, R30, R53, c[0x0][0x160] ;  /* 0x000058001e1e7625 */ /* 0x000fe200078e0235 */
[----:B------:R-:W-:Y:S01]  /*1c80*/  LEA R66, R34, R19, 0x8 ;  /* 0x0000001322427211 */ /* 0x000fe200078e40ff */
[----:B------:R3:W-:Y:S01]  /*1c90*/  LDGSTS.E.BYPASS.128 [R98], [R22.64] ;  /* 0x0000000016627fae */ /* 0x0007e2000b901c48 */
[----:B------:R-:W-:Y:S01]  /*1ca0*/  LOP3.LUT R21, R21, 0xffff80, RZ, 0xc0, !PT ;  /* 0x00ffff8015157812 */ /* 0x000fe200078ec0ff */
[----:B------:R-:W-:Y:S01]  /*1cb0*/  IMAD.WIDE R32, R32, R53, c[0x0][0x160] ;  /* 0x0000580020207625 */ /* 0x000fe200078e0235 */
[----:B-1----:R-:W-:Y:S01]  /*1cc0*/  IADD3.X R0, RZ, R23, RZ, P1, !PT ;  /* 0x00000017ff007210 */ /* 0x002fe20000ffe4ff */
[----:B------:R3:W-:Y:S01]  /*1cd0*/  LDGSTS.E.BYPASS.128 [R97], [R24.64] ;  /* 0x0000000018617fae */ /* 0x0007e2000b901c48 */
[----:B------:R-:W-:Y:S01]  /*1ce0*/  LEA R34, R80, R19, 0x8 ;  /* 0x0000001350227211 */ /* 0x000fe200078e40ff */
[----:B------:R-:W-:Y:S01]  /*1cf0*/  IMAD.WIDE R62, R62, R53, c[0x0][0x168] ;  /* 0x00005a003e3e7625 */ /* 0x000fe200078e0235 */
[----:B--2---:R-:W-:Y:S01]  /*1d00*/  IADD3 R2, P1, R26, 0x200, RZ ;  /* 0x000002001a027810 */ /* 0x004fe20007f3e0ff */
[----:B------:R1:W-:Y:S01]  /*1d10*/  STL [R1+0x1d4], R0 ;  /* 0x0001d40001007387 */ /* 0x0003e20000100800 */
[----:B------:R-:W-:Y:S01]  /*1d20*/  IADD3 R52, R52, -R21, RZ ;  /* 0x8000001534347210 */ /* 0x000fe20007ffe0ff */
[----:B------:R-:W-:Y:S01]  /*1d30*/  IMAD.WIDE R34, R34, R53, c[0x0][0x160] ;  /* 0x0000580022227625 */ /* 0x000fe200078e0235 */
[-C--:B------:R-:W-:Y:S01]  /*1d40*/  LEA R21, R36, R19.reuse, 0x8 ;  /* 0x0000001324157211 */ /* 0x080fe200078e40ff */
[----:B------:R2:W-:Y:S01]  /*1d50*/  STL [R1+0x1e8], R2 ;  /* 0x0001e80201007387 */ /* 0x0005e20000100800 */
[----:B------:R-:W-:Y:S01]  /*1d60*/  LEA R36, R82, R19, 0x8 ;  /* 0x0000001352247211 */ /* 0x000fe200078e40ff */
[----:B------:R-:W-:Y:S01]  /*1d70*/  IMAD.WIDE R64, R64, R53, c[0x0][0x168] ;  /* 0x00005a0040407625 */ /* 0x000fe200078e0235 */
[-C--:B------:R-:W-:Y:S01]  /*1d80*/  LEA R18, R38, R19.reuse, 0x8 ;  /* 0x0000001326127211 */ /* 0x080fe200078e40ff */
[----:B------:R3:W-:Y:S01]  /*1d90*/  LDGSTS.E.BYPASS.128 [R95], [R26.64] ;  /* 0x000000001a5f7fae */ /* 0x0007e2000b901c48 */
[----:B------:R-:W-:Y:S01]  /*1da0*/  LEA R38, R84, R19, 0x8 ;  /* 0x0000001354267211 */ /* 0x000fe200078e40ff */
[----:B------:R-:W-:Y:S01]  /*1db0*/  IMAD.WIDE R36, R36, R53, c[0x0][0x160] ;  /* 0x0000580024247625 */ /* 0x000fe200078e0235 */
[----:B-1----:R-:W-:Y:S01]  /*1dc0*/  IADD3.X R0, RZ, R25, RZ, P0, !PT ;  /* 0x00000019ff007210 */ /* 0x002fe200007fe4ff */
[----:B------:R3:W-:Y:S01]  /*1dd0*/  LDGSTS.E.BYPASS.128 [R93], [R28.64] ;  /* 0x000000001c5d7fae */ /* 0x0007e2000b901c48 */
[----:B------:R-:W-:Y:S01]  /*1de0*/  LEA R16, R40, R19, 0x8 ;  /* 0x0000001328107211 */ /* 0x000fe200078e40ff */
[----:B------:R-:W-:Y:S01]  /*1df0*/  IMAD.WIDE R38, R38, R53, c[0x0][0x160] ;  /* 0x0000580026267625 */ /* 0x000fe200078e0235 */
[----:B--2---:R-:W-:Y:S01]  /*1e00*/  IADD3 R2, P0, R28, 0x200, RZ ;  /* 0x000002001c027810 */ /* 0x004fe20007f1e0ff */
[----:B------:R1:W-:Y:S01]  /*1e10*/  STL [R1+0x1dc], R0 ;  /* 0x0001dc0001007387 */ /* 0x0003e20000100800 */
[----:B------:R-:W-:Y:S01]  /*1e20*/  LEA R40, R86, R19, 0x8 ;  /* 0x0000001356287211 */ /* 0x000fe200078e40ff */
        /* <DEDUP_REMOVED lines=32> */
[-C--:B------:R-:W-:Y:S01]  /*2030*/  IMAD.WIDE R20, R21, R53.reuse, c[0x0][0x168] ;  /* 0x00005a0015147625 */ /* 0x080fe200078e0235 */
[----:B------:R-:W-:Y:S01]  /*2040*/  SHF.L.U32 R3, R3, 0x3, RZ ;  /* 0x0000000303037819 */ /* 0x000fe200000006ff */
[----:B------:R4:W-:Y:S02]  /*2050*/  STL [R1+0x200], R2 ;  /* 0x0002000201007387 */ /* 0x0009e40000100800 */
[----:B------:R-:W-:-:S02]  /*2060*/  IMAD.WIDE R18, R18, R53, c[0x0][0x168] ;  /* 0x00005a0012127625 */ /* 0x000fc400078e0235 */
[----:B------:R5:W-:Y:S01]  /*2070*/  LDGSTS.E.BYPASS.128 [R83], [R38.64] ;  /* 0x0000000026537fae */ /* 0x000be2000b901c48 */
[----:B--2---:R-:W-:Y:S01]  /*2080*/  IADD3.X R0, RZ, R31, RZ, P1, !PT ;  /* 0x0000001fff007210 */ /* 0x004fe20000ffe4ff */
[-C--:B------:R-:W-:Y:S02]  /*2090*/  IMAD.WIDE R14, R14, R53.reuse, c[0x0][0x168] ;  /* 0x00005a000e0e7625 */ /* 0x080fe400078e0235 */
[----:B------:R2:W-:Y:S01]  /*20a0*/  LDGSTS.E.BYPASS.128 [R81], [R40.64] ;  /* 0x0000000028517fae */ /* 0x0005e2000b901c48 */
[----:B----4-:R-:W-:Y:S01]  /*20b0*/  IADD3 R2, P1, R34, 0x200, RZ ;  /* 0x0000020022027810 */ /* 0x010fe20007f3e0ff */
[-C--:B------:R-:W-:Y:S02]  /*20c0*/  IMAD.WIDE R12, R12, R53.reuse, c[0x0][0x168] ;  /* 0x00005a000c0c7625 */ /* 0x080fe400078e0235 */
[----:B------:R4:W-:Y:S02]  /*20d0*/  STL [R1+0x1f4], R0 ;  /* 0x0001f40001007387 */ /* 0x0009e40000100800 */
[----:B------:R-:W-:-:S02]  /*20e0*/  IMAD.WIDE R10, R10, R53, c[0x0][0x168] ;  /* 0x00005a000a0a7625 */ /* 0x000fc400078e0235 */
[----:B------:R1:W-:Y:S02]  /*20f0*/  STL [R1+0x208], R2 ;  /* 0x0002080201007387 */ /* 0x0003e40000100800 */
[----:B------:R-:W-:Y:S02]  /*2100*/  IMAD.WIDE R8, R8, R53, c[0x0][0x168] ;  /* 0x00005a0008087625 */ /* 0x000fe400078e0235 */
[----:B------:R2:W-:Y:S01]  /*2110*/  LDGSTS.E.BYPASS.128 [R79], [R42.64] ;  /* 0x000000002a4f7fae */ /* 0x0005e2000b901c48 */
[----:B----4-:R-:W-:Y:S01]  /*2120*/  IADD3.X R0, RZ, R33, RZ, P0, !PT ;  /* 0x00000021ff007210 */ /* 0x010fe200007fe4ff */
[-C--:B------:R-:W-:Y:S02]  /*2130*/  IMAD.WIDE R6, R6, R53.reuse, c[0x0][0x168] ;  /* 0x00005a0006067625 */ /* 0x080fe400078e0235 */
[----:B------:R4:W-:Y:S01]  /*2140*/  LDGSTS.E.BYPASS.128 [R77], [R44.64] ;  /* 0x000000002c4d7fae */ /* 0x0009e2000b901c48 */
[----:B-1----:R-:W-:Y:S01]  /*2150*/  IADD3 R2, P0, R36, 0x200, RZ ;  /* 0x0000020024027810 */ /* 0x002fe20007f1e0ff */
[----:B------:R-:W-:-:S02]  /*2160*/  IMAD.WIDE R4, R4, R53, c[0x0][0x168] ;  /* 0x00005a0004047625 */ /* 0x000fc400078e0235 */
[----:B------:R1:W-:Y:S02]  /*2170*/  STL [R1+0x1fc], R0 ;  /* 0x0001fc0001007387 */ /* 0x0003e40000100800 */
[----:B------:R-:W-:Y:S02]  /*2180*/  IMAD.WIDE R52, R52, R53, c[0x0][0x160] ;  /* 0x0000580034347625 */ /* 0x000fe400078e0235 */
[----:B------:R2:W-:Y:S04]  /*2190*/  STL [R1+0x210], R2 ;  /* 0x0002100201007387 */ /* 0x0005e80000100800 */
[----:B------:R3:W-:Y:S01]  /*21a0*/  LDGSTS.E.BYPASS.128 [R75], [R46.64] ;  /* 0x000000002e4b7fae */ /* 0x0007e2000b901c48 */
[----:B-1----:R-:W-:-:S03]  /*21b0*/  IADD3.X R0, RZ, R35, RZ, P1, !PT ;  /* 0x00000023ff007210 */ /* 0x002fc60000ffe4ff */
[----:B------:R1:W-:Y:S01]  /*21c0*/  LDGSTS.E.BYPASS.128 [R73], [R48.64] ;  /* 0x0000000030497fae */ /* 0x0003e2000b901c48 */
[----:B--2---:R-:W-:-:S03]  /*21d0*/  IADD3 R2, P1, R38, 0x200, RZ ;  /* 0x0000020026027810 */ /* 0x004fc60007f3e0ff */
[----:B------:R2:W-:Y:S04]  /*21e0*/  STL [R1+0x204], R0 ;  /* 0x0002040001007387 */ /* 0x0005e80000100800 */
[----:B------:R1:W-:Y:S04]  /*21f0*/  STL [R1+0x218], R2 ;  /* 0x0002180201007387 */ /* 0x0003e80000100800 */
[----:B------:R3:W-:Y:S01]  /*2200*/  LDGSTS.E.BYPASS.128 [R71], [R50.64] ;  /* 0x0000000032477fae */ /* 0x0007e2000b901c48 */
[----:B--2---:R-:W-:-:S03]  /*2210*/  IADD3.X R0, RZ, R37, RZ, P0, !PT ;  /* 0x00000025ff007210 */ /* 0x004fc600007fe4ff */
[----:B------:R2:W-:Y:S01]  /*2220*/  LDGSTS.E.BYPASS.128 [R69], [R52.64] ;  /* 0x0000000034457fae */ /* 0x0005e2000b901c48 */
[----:B-1----:R-:W-:-:S03]  /*2230*/  IADD3 R2, P0, R40, 0x200, RZ ;  /* 0x0000020028027810 */ /* 0x002fc60007f1e0ff */
[----:B------:R1:W-:Y:S04]  /*2240*/  STL [R1+0x20c], R0 ;  /* 0x00020c0001007387 */ /* 0x0003e80000100800 */
[----:B------:R2:W-:Y:S04]  /*2250*/  STL [R1+0x220], R2 ;  /* 0x0002200201007387 */ /* 0x0005e80000100800 */
[----:B------:R-:W0:Y:S01]  /*2260*/  LDGDEPBAR ;  /* 0x00000000000079af */ /* 0x000e220000000000 */
[----:B-1----:R-:W-:-:S03]  /*2270*/  IADD3.X R0, RZ, R39, RZ, P1, !PT ;  /* 0x00000027ff007210 */ /* 0x002fc60000ffe4ff */
[----:B------:R1:W-:Y:S01]  /*2280*/  LDGSTS.E.BYPASS.128 [R98+0x10000], [R54.64] ;  /* 0x1000000036627fae */ /* 0x0003e2000b901c48 */
[----:B--2---:R-:W-:-:S03]  /*2290*/  IADD3 R2, P1, R42, 0x200, RZ ;  /* 0x000002002a027810 */ /* 0x004fc60007f3e0ff */
[----:B------:R2:W-:Y:S04]  /*22a0*/  STL [R1+0x214], R0 ;  /* 0x0002140001007387 */ /* 0x0005e80000100800 */
[----:B------:R1:W-:Y:S04]  /*22b0*/  STL [R1+0x228], R2 ;  /* 0x0002280201007387 */ /* 0x0003e80000100800 */
[----:B------:R3:W-:Y:S01]  /*22c0*/  LDGSTS.E.BYPASS.128 [R97+0x10000], [R56.64] ;  /* 0x1000000038617fae */ /* 0x0007e2000b901c48 */
[----:B--2---:R-:W-:-:S03]  /*22d0*/  IADD3.X R0, RZ, R41, RZ, P0, !PT ;  /* 0x00000029ff007210 */ /* 0x004fc600007fe4ff */
[----:B------:R2:W-:Y:S01]  /*22e0*/  LDGSTS.E.BYPASS.128 [R95+0x10000], [R58.64] ;  /* 0x100000003a5f7fae */ /* 0x0005e2000b901c48 */
[----:B-1----:R-:W-:-:S03]  /*22f0*/  IADD3 R2, P0, R44, 0x200, RZ ;  /* 0x000002002c027810 */ /* 0x002fc60007f1e0ff */
[----:B------:R1:W-:Y:S04]  /*2300*/  STL [R1+0x21c], R0 ;  /* 0x00021c0001007387 */ /* 0x0003e80000100800 */
[----:B------:R2:W-:Y:S04]  /*2310*/  STL [R1+0x230], R2 ;  /* 0x0002300201007387 */ /* 0x0005e80000100800 */
[----:B------:R3:W-:Y:S01]  /*2320*/  LDGSTS.E.BYPASS.128 [R93+0x10000], [R60.64] ;  /* 0x100000003c5d7fae */ /* 0x0007e2000b901c48 */
        /* <DEDUP_REMOVED lines=34> */
[----:B------:R-:W-:Y:S04]  /*2550*/  STL [R1+0x260], R2 ;  /* 0x0002600201007387 */ /* 0x000fe80000100800 */
[----:B------:R2:W-:Y:S01]  /*2560*/  LDGSTS.E.BYPASS.128 [R69+0x10000], [R4.64] ;  /* 0x1000000004457fae */ /* 0x0005e2000b901c48 */
[----:B-1----:R-:W-:-:S03]  /*2570*/  IADD3.X R0, RZ, R55, RZ, P1, !PT ;  /* 0x00000037ff007210 */ /* 0x002fc60000ffe4ff */
[----:B------:R-:W0:Y:S04]  /*2580*/  LDGDEPBAR ;  /* 0x00000000000079af */ /* 0x000e280000000000 */
[----:B------:R-:W-:Y:S06]  /*2590*/  BAR.SYNC 0x0 ;  /* 0x0000000000007b1d */ /* 0x000fec0000000000 */
[----:B------:R1:W-:Y:S01]  /*25a0*/  STL [R1+0x254], R0 ;  /* 0x0002540001007387 */ /* 0x0003e20000100800 */
[----:B------:R-:W-:-:S03]  /*25b0*/  IADD3 R2, P1, R58, 0x200, RZ ;  /* 0x000002003a027810 */ /* 0x000fc60007f3e0ff */
[----:B------:R-:W-:Y:S01]  /*25c0*/  @!PT LDS RZ, [RZ] ;  /* 0x00000000fffff984 */ /* 0x000fe20000000800 */
[----:B------:R-:W-:Y:S01]  /*25d0*/  @!PT LDS RZ, [RZ] ;  /* 0x00000000fffff984 */ /* 0x000fe20000000800 */
[----:B------:R-:W-:Y:S01]  /*25e0*/  @!PT LDS RZ, [RZ] ;  /* 0x00000000fffff984 */ /* 0x000fe20000000800 */
[----:B------:R2:W-:Y:S04]  /*25f0*/  LDGSTS.E.BYPASS.128 [R98+0x8000], [R22.64+0x100] ;  /* 0x0800010016627fae */ /* 0x0005e8000b901c48 */
[----:B------:R2:W-:Y:S01]  /*2600*/  STL [R1+0x268], R2 ;  /* 0x0002680201007387 */ /* 0x0005e20000100800 */
[----:B-1----:R-:W-:-:S03]  /*2610*/  IADD3.X R0, RZ, R57, RZ, P0, !PT ;  /* 0x00000039ff007210 */ /* 0x002fc600007fe4ff */
[----:B------:R1:W-:Y:S04]  /*2620*/  LDGSTS.E.BYPASS.128 [R97+0x8000], [R24.64+0x100] ;  /* 0x0800010018617fae */ /* 0x0003e8000b901c48 */
[----:B------:R1:W-:Y:S01]  /*2630*/  STL [R1+0x25c], R0 ;  /* 0x00025c0001007387 */ /* 0x0003e20000100800 */
[----:B--2---:R-:W-:-:S03]  /*2640*/  IADD3 R2, P0, R60, 0x200, RZ ;  /* 0x000002003c027810 */ /* 0x004fc60007f1e0ff */
        /* <DEDUP_REMOVED lines=20> */
[----:B-1----:R-:W-:Y:S01]  /*2790*/  CS2R R36, SRZ ;  /* 0x0000000000247805 */ /* 0x002fe2000001ff00 */
[----:B---3--:R-:W-:Y:S02]  /*27a0*/  IADD3.X R0, RZ, R65, RZ, P0, !PT ;  /* 0x00000041ff007210 */ /* 0x008fe400007fe4ff */
[----:B------:R1:W-:Y:S04]  /*27b0*/  LDGSTS.E.BYPASS.128 [R81+0x8000], [R40.64+0x100] ;  /* 0x0800010028517fae */ /* 0x0003e8000b901c48 */
[----:B------:R3:W-:Y:S01]  /*27c0*/  STL [R1+0x27c], R0 ;  /* 0x00027c0001007387 */ /* 0x0007e20000100800 */
[----:B-----5:R-:W-:Y:S01]  /*27d0*/  CS2R R38, SRZ ;  /* 0x0000000000267805 */ /* 0x020fe2000001ff00 */
[----:B--2---:R-:W-:-:S02]  /*27e0*/  IADD3 R2, P0, R20, 0x200, RZ ;  /* 0x0000020014027810 */ /* 0x004fc40007f1e0ff */
[----:B------:R2:W-:Y:S04]  /*27f0*/  LDGSTS.E.BYPASS.128 [R79+0x8000], [R42.64+0x100] ;  /* 0x080001002a4f7fae */ /* 0x0005e8000b901c48 */
[----:B------:R5:W-:Y:S01]  /*2800*/  STL [R1+0x290], R2 ;  /* 0x0002900201007387 */ /* 0x000be20000100800 */
[----:B-1----:R-:W-:Y:S01]  /*2810*/  CS2R R40, SRZ ;  /* 0x0000000000287805 */ /* 0x002fe2000001ff00 */
[----:B---3--:R-:W-:Y:S02]  /*2820*/  IADD3.X R0, RZ, R67, RZ, P1, !PT ;  /* 0x00000043ff007210 */ /* 0x008fe40000ffe4ff */
[----:B------:R4:W-:Y:S04]  /*2830*/  LDGSTS.E.BYPASS.128 [R77+0x8000], [R44.64+0x100] ;  /* 0x080001002c4d7fae */ /* 0x0009e8000b901c48 */
[----:B------:R1:W-:Y:S01]  /*2840*/  STL [R1+0x284], R0 ;  /* 0x0002840001007387 */ /* 0x0003e20000100800 */
[----:B--2---:R-:W-:Y:S01]  /*2850*/  CS2R R42, SRZ ;  /* 0x00000000002a7805 */ /* 0x004fe2000001ff00 */
[----:B-----5:R-:W-:-:S02]  /*2860*/  IADD3 R2, P1, R18, 0x200, RZ ;  /* 0x0000020012027810 */ /* 0x020fc40007f3e0ff */
[----:B------:R2:W-:Y:S04]  /*2870*/  LDGSTS.E.BYPASS.128 [R75+0x8000], [R46.64+0x100] ;  /* 0x080001002e4b7fae */ /* 0x0005e8000b901c48 */
[----:B------:R3:W-:Y:S01]  /*2880*/  STL [R1+0x298], R2 ;  /* 0x0002980201007387 */ /* 0x0007e20000100800 */
[----:B----4-:R-:W-:Y:S01]  /*2890*/  CS2R R44, SRZ ;  /* 0x00000000002c7805 */ /* 0x010fe2000001ff00 */
[----:B-1----:R-:W-:Y:S02]  /*28a0*/  IADD3.X R0, RZ, R21, RZ, P0, !PT ;  /* 0x00000015ff007210 */ /* 0x002fe400007fe4ff */
[----:B------:R1:W-:Y:S04]  /*28b0*/  LDGSTS.E.BYPASS.128 [R73+0x8000], [R48.64+0x100] ;  /* 0x0800010030497fae */ /* 0x0003e8000b901c48 */
[----:B------:R4:W-:Y:S01]  /*28c0*/  STL [R1+0x28c], R0 ;  /* 0x00028c0001007387 */ /* 0x0009e20000100800 */
[----:B--2---:R-:W-:Y:S01]  /*28d0*/  CS2R R46, SRZ ;  /* 0x00000000002e7805 */ /* 0x004fe2000001ff00 */
[----:B---3--:R-:W-:-:S02]  /*28e0*/  IADD3 R2, P0, R16, 0x200, RZ ;  /* 0x0000020010027810 */ /* 0x008fc40007f1e0ff */
[----:B------:R2:W-:Y:S04]  /*28f0*/  LDGSTS.E.BYPASS.128 [R71+0x8000], [R50.64+0x100] ;  /* 0x0800010032477fae */ /* 0x0005e8000b901c48 */
[----:B------:R3:W-:Y:S01]  /*2900*/  STL [R1+0x2a0], R2 ;  /* 0x0002a00201007387 */ /* 0x0007e20000100800 */
[----:B-1----:R-:W-:Y:S01]  /*2910*/  CS2R R48, SRZ ;  /* 0x0000000000307805 */ /* 0x002fe2000001ff00 */
[----:B----4-:R-:W-:Y:S02]  /*2920*/  IADD3.X R0, RZ, R19, RZ, P1, !PT ;  /* 0x00000013ff007210 */ /* 0x010fe40000ffe4ff */
[----:B------:R1:W-:Y:S04]  /*2930*/  LDGSTS.E.BYPASS.128 [R69+0x8000], [R52.64+0x100] ;  /* 0x0800010034457fae */ /* 0x0003e8000b901c48 */
[----:B------:R4:W-:Y:S01]  /*2940*/  STL [R1+0x294], R0 ;  /* 0x0002940001007387 */ /* 0x0009e20000100800 */
[----:B--2---:R-:W-:Y:S01]  /*2950*/  CS2R R50, SRZ ;  /* 0x0000000000327805 */ /* 0x004fe2000001ff00 */
[----:B---3--:R-:W-:-:S02]  /*2960*/  IADD3 R2, P1, R14, 0x200, RZ ;  /* 0x000002000e027810 */ /* 0x008fc40007f3e0ff */
[----:B------:R-:W0:Y:S04]  /*2970*/  LDGDEPBAR ;  /* 0x00000000000079af */ /* 0x000e280000000000 */
[----:B------:R2:W-:Y:S01]  /*2980*/  STL [R1+0x2a8], R2 ;  /* 0x0002a80201007387 */ /* 0x0005e20000100800 */
[----:B-1----:R-:W-:Y:S01]  /*2990*/  CS2R R52, SRZ ;  /* 0x0000000000347805 */ /* 0x002fe2000001ff00 */
[----:B----4-:R-:W-:Y:S02]  /*29a0*/  IADD3.X R0, RZ, R17, RZ, P0, !PT ;  /* 0x00000011ff007210 */ /* 0x010fe400007fe4ff */
        /* <DEDUP_REMOVED lines=9> */
[----:B--2---:R-:W-:Y:S01]  /*2a40*/  CS2R R56, SRZ ;  /* 0x0000000000387805 */ /* 0x004fe2000001ff00 */
[----:B----4-:R-:W-:-:S02]  /*2a50*/  IADD3 R2, P1, R10, 0x200, RZ ;  /* 0x000002000a027810 */ /* 0x010fc40007f3e0ff */
        /* <DEDUP_REMOVED lines=22> */
[----:B----4-:R-:W-:-:S03]  /*2bc0*/  IADD3 R2, P0, R4, 0x200, RZ ;  /* 0x0000020004027810 */ /* 0x010fc60007f1e0ff */
[----:B------:R2:W-:Y:S04]  /*2bd0*/  LDGSTS.E.BYPASS.128 [R81+0x18000], [R16.64+0x100] ;  /* 0x1800010010517fae */ /* 0x0005e8000b901c48 */
[----:B------:R3:W-:Y:S01]  /*2be0*/  STL [R1+0x2d0], R2 ;  /* 0x0002d00201007387 */ /* 0x0007e20000100800 */
[----:B-1----:R-:W-:-:S03]  /*2bf0*/  IADD3.X R0, RZ, R7, RZ, P1, !PT ;  /* 0x00000007ff007210 */ /* 0x002fc60000ffe4ff */
[----:B------:R1:W-:Y:S04]  /*2c00*/  LDGSTS.E.BYPASS.128 [R79+0x18000], [R14.64+0x100] ;  /* 0x180001000e4f7fae */ /* 0x0003e8000b901c48 */
[----:B------:R4:W-:Y:S01]  /*2c10*/  STL [R1+0x2c4], R0 ;  /* 0x0002c40001007387 */ /* 0x0009e20000100800 */
[----:B---3--:R-:W-:-:S03]  /*2c20*/  MOV R2, 0x1 ;  /* 0x0000000100027802 */ /* 0x008fc60000000f00 */
[----:B------:R3:W-:Y:S04]  /*2c30*/  LDGSTS.E.BYPASS.128 [R77+0x18000], [R12.64+0x100] ;  /* 0x180001000c4d7fae */ /* 0x0007e8000b901c48 */
[----:B------:R5:W-:Y:S01]  /*2c40*/  LDGSTS.E.BYPASS.128 [R75+0x18000], [R10.64+0x100] ;  /* 0x180001000a4b7fae */ /* 0x000be2000b901c48 */
[----:B-1----:R-:W-:Y:S01]  /*2c50*/  CS2R R78, SRZ ;  /* 0x00000000004e7805 */ /* 0x002fe2000001ff00 */
[----:B----4-:R-:W-:Y:S02]  /*2c60*/  IADD3.X R0, RZ, R5, RZ, P0, !PT ;  /* 0x00000005ff007210 */ /* 0x010fe400007fe4ff */
[----:B------:R1:W-:Y:S04]  /*2c70*/  LDGSTS.E.BYPASS.128 [R73+0x18000], [R8.64+0x100] ;  /* 0x1800010008497fae */ /* 0x0003e8000b901c48 */
[----:B------:R4:W-:Y:S01]  /*2c80*/  STL [R1+0x2cc], R0 ;  /* 0x0002cc0001007387 */ /* 0x0009e20000100800 */
[----:B---3--:R-:W-:-:S03]  /*2c90*/  CS2R R76, SRZ ;  /* 0x00000000004c7805 */ /* 0x008fc6000001ff00 */
[----:B------:R3:W-:Y:S01]  /*2ca0*/  LDGSTS.E.BYPASS.128 [R71+0x18000], [R6.64+0x100] ;  /* 0x1800010006477fae */ /* 0x0007e2000b901c48 */
[----:B-----5:R-:W-:-:S03]  /*2cb0*/  CS2R R74, SRZ ;  /* 0x00000000004a7805 */ /* 0x020fc6000001ff00 */
[----:B------:R5:W-:Y:S01]  /*2cc0*/  LDGSTS.E.BYPASS.128 [R69+0x18000], [R4.64+0x100] ;  /* 0x1800010004457fae */ /* 0x000be2000b901c48 */
[----:B-1----:R-:W-:Y:S01]  /*2cd0*/  CS2R R72, SRZ ;  /* 0x0000000000487805 */ /* 0x002fe2000001ff00 */
[----:B----4-:R-:W-:Y:S01]  /*2ce0*/  MOV R0, 0xffffffc0 ;  /* 0xffffffc000007802 */ /* 0x010fe20000000f00 */
[----:B------:R-:W-:Y:S01]  /*2cf0*/  UMOV UR8, 0x10000 ;  /* 0x0001000000087882 */ /* 0x000fe20000000000 */
[----:B------:R-:W0:Y:S04]  /*2d00*/  LDGDEPBAR ;  /* 0x00000000000079af */ /* 0x000e280000000000 */
[----:B------:R1:W-:Y:S01]  /*2d10*/  STL [R1+0x168], R0 ;  /* 0x0001680001007387 */ /* 0x0003e20000100800 */
[----:B---3--:R-:W-:-:S03]  /*2d20*/  CS2R R70, SRZ ;  /* 0x0000000000467805 */ /* 0x008fc6000001ff00 */
[----:B------:R-:W-:Y:S01]  /*2d30*/  STL [R1+0x50], RZ ;  /* 0x000050ff01007387 */ /* 0x000fe20000100800 */
[----:B-----5:R-:W-:-:S03]  /*2d40*/  CS2R R68, SRZ ;  /* 0x0000000000447805 */ /* 0x020fc6000001ff00 */
[----:B------:R-:W-:Y:S01]  /*2d50*/  STL [R1+0x54], RZ ;  /* 0x000054ff01007387 */ /* 0x000fe20000100800 */
[----:B-1----:R-:W-:-:S03]  /*2d60*/  LOP3.LUT R0, R3, 0xf00, RZ, 0xc0, !PT ;  /* 0x00000f0003007812 */ /* 0x002fc600078ec0ff */
[----:B------:R-:W-:Y:S04]  /*2d70*/  STL [R1+0x58], RZ ;  /* 0x000058ff01007387 */ /* 0x000fe80000100800 */
[----:B------:R-:W-:Y:S04]  /*2d80*/  STL [R1+0x5c], RZ ;  /* 0x00005cff01007387 */ /* 0x000fe80000100800 */
[----:B------:R-:W-:Y:S01]  /*2d90*/  STL [R1+0x60], RZ ;  /* 0x000060ff01007387 */ /* 0x000fe20000100800 */
[----:B------:R-:W-:-:S04]  /*2da0*/  DEPBAR.LE SB0, 0x2 ;  /* 0x000080800000791a */ /* 0x000fc80000000000 */
[----:B------:R-:W-:Y:S04]  /*2db0*/  STL [R1+0x64], RZ ;  /* 0x000064ff01007387 */ /* 0x000fe80000100800 */
        /* <DEDUP_REMOVED lines=22> */
[----:B--2---:R-:W-:Y:S06]  /*2f20*/  BAR.SYNC 0x0 ;  /* 0x0000000000007b1d */ /* 0x004fec0000000000 */
.L_x_1:
[----:B------:R-:W2:Y:S04]  /*2f30*/  LDL.LU R16, [R1+0xb0] ;  /* 0x0000b00001107983 */ /* 0x000ea80000300800 */
[----:B------:R-:W3:Y:S04]  /*2f40*/  LDL.LU R18, [R1+0xb4] ;  /* 0x0000b40001127983 */ /* 0x000ee80000300800 */
[----:B------:R-:W4:Y:S04]  /*2f50*/  LDL.LU R17, [R1+0xb8] ;  /* 0x0000b80001117983 */ /* 0x000f280000300800 */
[----:B------:R-:W4:Y:S04]  /*2f60*/  LDL.LU R3, [R1+0xbc] ;  /* 0x0000bc0001037983 */ /* 0x000f280000300800 */
[----:B------:R1:W-:Y:S04]  /*2f70*/  STL [R1+0x2d4], R2 ;  /* 0x0002d40201007387 */ /* 0x0003e80000100800 */
[----:B------:R-:W4:Y:S04]  /*2f80*/  LDL.LU R24, [R1+0xac] ;  /* 0x0000ac0001187983 */ /* 0x000f280000300800 */
[----:B------:R-:W4:Y:S04]  /*2f90*/  LDL.LU R27, [R1+0xa8] ;  /* 0x0000a800011b7983 */ /* 0x000f280000300800 */
[----:B------:R-:W4:Y:S04]  /*2fa0*/  LDL.LU R26, [R1+0xa4] ;  /* 0x0000a400011a7983 */ /* 0x000f280000300800 */
[----:B------:R-:W4:Y:S04]  /*2fb0*/  LDL.LU R25, [R1+0xa0] ;  /* 0x0000a00001197983 */ /* 0x000f280000300800 */
[----:B------:R-:W4:Y:S04]  /*2fc0*/  LDL.LU R34, [R1+0x9c] ;  /* 0x00009c0001227983 */ /* 0x000f280000300800 */
[----:B------:R-:W4:Y:S04]  /*2fd0*/  LDL.LU R35, [R1+0x98] ;  /* 0x0000980001237983 */ /* 0x000f280000300800 */
[----:B------:R-:W4:Y:S04]  /*2fe0*/  LDL.LU R33, [R1+0x94] ;  /* 0x0000940001217983 */ /* 0x000f280000300800 */
[----:B-1----:R-:W4:Y:S04]  /*2ff0*/  LDL.LU R2, [R1+0x90] ;  /* 0x0000900001027983 */ /* 0x002f280000300800 */
[----:B------:R-:W1:Y:S04]  /*3000*/  S2R R4, SR_TID.X ;  /* 0x0000000000047919 */ /* 0x000e680000002100 */
[----:B------:R-:W-:Y:S04]  /*3010*/  LDS.128 R8, [R0.X4+UR5+0x100] ;  /* 0x0001000500087984 */ /* 0x000fe80008004c00 */
[----:B------:R-:W-:Y:S04]  /*3020*/  LDS.128 R12, [R0.X4+UR5+0x200] ;  /* 0x00020005000c7984 */ /* 0x000fe80008004c00 */
[----:B------:R-:W4:Y:S04]  /*3030*/  LDL.LU R98, [R1+0x8c] ;  /* 0x00008c0001627983 */ /* 0x000f280000300800 */
[----:B------:R-:W4:Y:S04]  /*3040*/  LDL.LU R96, [R1+0x88] ;  /* 0x0000880001607983 */ /* 0x000f280000300800 */
[----:B------:R-:W4:Y:S01]  /*3050*/  LDL.LU R95, [R1+0x84] ;  /* 0x00008400015f7983 */ /* 0x000f220000300800 */
[----:B-1----:R-:W-:-:S03]  /*3060*/  SHF.L.U32 R4, R4, 0x2, RZ ;  /* 0x0000000204047819 */ /* 0x002fc600000006ff */
[----:B------:R-:W4:Y:S01]  /*3070*/  LDL.LU R93, [R1+0x80] ;  /* 0x00008000015d7983 */ /* 0x000f220000300800 */
[----:B------:R-:W-:-:S03]  /*3080*/  LOP3.LUT R4, R4, 0x7c, RZ, 0xc0, !PT ;  /* 0x0000007c04047812 */ /* 0x000fc600078ec0ff */
[----:B------:R-:W4:Y:S01]  /*3090*/  LDL.LU R100, [R1+0x7c] ;  /* 0x00007c0001647983 */ /* 0x000f220000300800 */
[----:B------:R-:W-:-:S03]  /*30a0*/  LEA R32, R4, UR8, 0x8 ;  /* 0x0000000804207c11 */ /* 0x000fc6000f8e40ff */
[----:B------:R-:W4:Y:S04]  /*30b0*/  LDL.LU R99, [R1+0x78] ;  /* 0x0000780001637983 */ /* 0x000f280000300800 */
[----:B------:R-:W-:Y:S04]  /*30c0*/  LDS.128 R4, [R0.X4+UR5] ;  /* 0x0000000500047984 */ /* 0x000fe80008004c00 */
[----:B------:R-:W-:Y:S04]  /*30d0*/  LDS.128 R80, [R32+0x200] ;  /* 0x0002000020507984 */ /* 0x000fe80000000c00 */
[----:B------:R-:W2:Y:S04]  /*30e0*/  LDS.128 R84, [R32] ;  /* 0x0000000020547984 */ /* 0x000ea80000000c00 */
[----:B------:R-:W3:Y:S04]  /*30f0*/  LDS.128 R28, [R32+0x100] ;  /* 0x00010000201c7984 */ /* 0x000ee80000000c00 */
[----:B------:R-:W1:Y:S04]  /*3100*/  LDS.128 R88, [R32+0x300] ;  /* 0x0003000020587984 */ /* 0x000e680000000c00 */
[----:B------:R-:W4:Y:S04]  /*3110*/  LDL.LU R97, [R1+0x74] ;  /* 0x0000740001617983 */ /* 0x000f280000300800 */
[----:B------:R-:W-:Y:S01]  /*3120*/  LDS.128 R248, [R0.X4+UR5+0x10a0] ;  /* 0x0010a00500f87984 */ /* 0x000fe20008004c00 */
[C---:B--2---:R-:W-:Y:S01]  /*3130*/  FFMA R16, R4.reuse, R84, R16 ;  /* 0x0000005404107223 */ /* 0x044fe20000000010 */
[C---:B---3--:R-:W-:Y:S01]  /*3140*/  FFMA R18, R4.reuse, R28, R18 ;  /* 0x0000001c04127223 */ /* 0x048fe20000000012 */
[----:B----4-:R-:W-:-:S03]  /*3150*/  FFMA R20, R4, R80, R17 ;  /* 0x0000005004147223 */ /* 0x010fc60000000011 */
[C---:B------:R-:W-:Y:S01]  /*3160*/  FFMA R21, R5.reuse, R29, R18 ;  /* 0x0000001d05157223 */ /* 0x040fe20000000012 */
[----:B-1----:R-:W-:Y:S01]  /*3170*/  FFMA R4, R4, R88, R3 ;  /* 0x0000005804047223 */ /* 0x002fe20000000003 */
[C---:B------:R-:W-:Y:S01]  /*3180*/  FFMA R3, R5.reuse, R81, R20 ;  /* 0x0000005105037223 */ /* 0x040fe20000000014 */
[C---:B------:R-:W-:Y:S02]  /*3190*/  FFMA R23, R5.reuse, R85, R16 ;  /* 0x0000005505177223 */ /* 0x040fe40000000010 */
[----:B------:R-:W-:Y:S01]  /*31a0*/  FFMA R5, R5, R89, R4 ;  /* 0x0000005905057223 */ /* 0x000fe20000000004 */
[C---:B------:R-:W-:Y:S01]  /*31b0*/  FFMA R22, R6.reuse, R82, R3 ;  /* 0x0000005206167223 */ /* 0x040fe20000000003 */
[C---:B------:R-:W-:Y:S01]  /*31c0*/  FFMA R20, R6.reuse, R30, R21 ;  /* 0x0000001e06147223 */ /* 0x040fe20000000015 */
[C---:B------:R-:W-:Y:S01]  /*31d0*/  FFMA R4, R6.reuse, R86, R23 ;  /* 0x0000005606047223 */ /* 0x040fe20000000017 */
[----:B------:R-:W-:Y:S01]  /*31e0*/  FFMA R6, R6, R90, R5 ;  /* 0x0000005a06067223 */ /* 0x000fe20000000005 */
[C---:B------:R-:W-:Y:S01]  /*31f0*/  FFMA R3, R7.reuse, R83, R22 ;  /* 0x0000005307037223 */ /* 0x040fe20000000016 */
[C---:B------:R-:W-:Y:S01]  /*3200*/  FFMA R24, R8.reuse, R88, R24 ;  /* 0x0000005808187223 */ /* 0x040fe20000000018 */
[C---:B------:R-:W-:Y:S01]  /*3210*/  FFMA R5, R7.reuse, R31, R20 ;  /* 0x0000001f07057223 */ /* 0x040fe20000000014 */
[C---:B------:R-:W-:Y:S01]  /*3220*/  FFMA R22, R8.reuse, R80, R27 ;  /* 0x0000005008167223 */ /* 0x040fe2000000001b */
[C---:B------:R-:W-:Y:S01]  /*3230*/  FFMA R4, R7.reuse, R87, R4 ;  /* 0x0000005707047223 */ /* 0x040fe20000000004 */
[----:B------:R-:W-:Y:S01]  /*3240*/  FFMA R6, R7, R91, R6 ;  /* 0x0000005b07067223 */ /* 0x000fe20000000006 */
[----:B------:R-:W1:Y:S01]  /*3250*/  LDS.128 R16, [R0.X4+UR5+0x300] ;  /* 0x0003000500107984 */ /* 0x000e620008004c00 */
[C---:B------:R-:W-:Y:S01]  /*3260*/  FFMA R20, R8.reuse, R28, R26 ;  /* 0x0000001c08147223 */ /* 0x040fe2000000001a */
[C---:B------:R-:W-:Y:S01]  /*3270*/  FFMA R7, R9.reuse, R89, R24 ;  /* 0x0000005909077223 */ /* 0x040fe20000000018 */
        /* <DEDUP_REMOVED lines=8> */
[----:B------:R-:W-:Y:S01]  /*3300*/  FFMA R10, R10, R86, R9 ;  /* 0x000000560a0a7223 */ /* 0x000fe20000000009 */
[----:B------:R-:W-:Y:S01]  /*3310*/  FFMA R9, R11, R83, R24 ;  /* 0x000000530b097223 */ /* 0x000fe20000000018 */
[C---:B------:R-:W-:Y:S01]  /*3320*/  FFMA R34, R12.reuse, R88, R34 ;  /* 0x000000580c227223 */ /* 0x040fe20000000022 */
[C---:B------:R-:W-:Y:S01]  /*3330*/  FFMA R26, R12.reuse, R80, R35 ;  /* 0x000000500c1a7223 */ /* 0x040fe20000000023 */
[C---:B------:R-:W-:Y:S01]  /*3340*/  FFMA R24, R12.reuse, R28, R33 ;  /* 0x0000001c0c187223 */ /* 0x040fe20000000021 */
[----:B------:R-:W2:Y:S01]  /*3350*/  LDS.128 R20, [R0.X4+UR5+0x1000] ;  /* 0x0010000500147984 */ /* 0x000ea20008004c00 */
[----:B------:R-:W-:-:S03]  /*3360*/  FFMA R12, R12, R84, R2 ;  /* 0x000000540c0c7223 */ /* 0x000fc60000000002 */
[----:B------:R-:W3:Y:S01]  /*3370*/  LDL.LU R2, [R1+0x70] ;  /* 0x0000700001027983 */ /* 0x000ee20000300800 */
[C---:B------:R-:W-:Y:S01]  /*3380*/  FFMA R8, R11.reuse, R31, R8 ;  /* 0x0000001f0b087223 */ /* 0x040fe20000000008 */
[----:B------:R-:W-:Y:S01]  /*3390*/  FFMA R10, R11, R87, R10 ;  /* 0x000000570b0a7223 */ /* 0x000fe2000000000a */
[C---:B------:R-:W-:Y:S01]  /*33a0*/  FFMA R11, R13.reuse, R89, R34 ;  /* 0x000000590d0b7223 */ /* 0x040fe20000000022 */
[C---:B------:R-:W-:Y:S01]  /*33b0*/  FFMA R33, R13.reuse, R81, R26 ;  /* 0x000000510d217223 */ /* 0x040fe2000000001a */
[C---:B------:R-:W-:Y:S01]  /*33c0*/  FFMA R35, R13.reuse, R29, R24 ;  /* 0x0000001d0d237223 */ /* 0x040fe20000000018 */
[----:B------:R-:W4:Y:S01]  /*33d0*/  LDL.LU R108, [R1+0x6c] ;  /* 0x00006c00016c7983 */ /* 0x000f220000300800 */
[----:B------:R-:W-:Y:S01]  /*33e0*/  FFMA R13, R13, R85, R12 ;  /* 0x000000550d0d7223 */ /* 0x000fe2000000000c */
[C---:B------:R-:W-:Y:S01]  /*33f0*/  FFMA R94, R14.reuse, R90, R11 ;  /* 0x0000005a0e5e7223 */ /* 0x040fe2000000000b */
[C---:B------:R-:W-:Y:S01]  /*3400*/  FFMA R92, R14.reuse, R82, R33 ;  /* 0x000000520e5c7223 */ /* 0x040fe20000000021 */
[----:B------:R-:W4:Y:S01]  /*3410*/  LDL.LU R107, [R1+0x68] ;  /* 0x00006800016b7983 */ /* 0x000f220000300800 */
[C---:B------:R-:W-:Y:S01]  /*3420*/  FFMA R34, R14.reuse, R30, R35 ;  /* 0x0000001e0e227223 */ /* 0x040fe20000000023 */
[----:B------:R-:W-:Y:S01]  /*3430*/  FFMA R12, R14, R86, R13 ;  /* 0x000000560e0c7223 */ /* 0x000fe2000000000d */
[C---:B------:R-:W-:Y:S01]  /*3440*/  FFMA R13, R15.reuse, R91, R94 ;  /* 0x0000005b0f0d7223 */ /* 0x040fe2000000005e */
[----:B------:R-:W4:Y:S01]  /*3450*/  LDL.LU R103, [R1+0x64] ;  /* 0x0000640001677983 */ /* 0x000f220000300800 */
[C---:B------:R-:W-:Y:S01]  /*3460*/  FFMA R11, R15.reuse, R83, R92 ;  /* 0x000000530f0b7223 */ /* 0x040fe2000000005c */
[C---:B------:R-:W-:Y:S01]  /*3470*/  FFMA R14, R15.reuse, R31, R34 ;  /* 0x0000001f0f0e7223 */ /* 0x040fe20000000022 */
[C---:B-1----:R-:W-:Y:S01]  /*3480*/  FFMA R94, R16.reuse, R88, R98 ;  /* 0x00000058105e7223 */ /* 0x042fe20000000062 */
[----:B------:R-:W4:Y:S01]  /*3490*/  LDL.LU R101, [R1+0x60] ;  /* 0x0000600001657983 */ /* 0x000f220000300800 */
[C---:B------:R-:W-:Y:S01]  /*34a0*/  FFMA R92, R16.reuse, R80, R96 ;  /* 0x00000050105c7223 */ /* 0x040fe20000000060 */
[C---:B------:R-:W-:Y:S01]  /*34b0*/  FFMA R34, R16.reuse, R28, R95 ;  /* 0x0000001c10227223 */ /* 0x040fe2000000005f */
[----:B------:R-:W-:Y:S01]  /*34c0*/  FFMA R12, R15, R87, R12 ;  /* 0x000000570f0c7223 */ /* 0x000fe2000000000c */
[C---:B------:R-:W-:Y:S01]  /*34d0*/  FFMA R15, R17.reuse, R89, R94 ;  /* 0x00000059110f7223 */ /* 0x040fe2000000005e */
[----:B------:R-:W4:Y:S01]  /*34e0*/  LDL.LU R104, [R1+0x5c] ;  /* 0x00005c0001687983 */ /* 0x000f220000300800 */
[----:B------:R-:W-:Y:S01]  /*34f0*/  FFMA R16, R16, R84, R93 ;  /* 0x0000005410107223 */ /* 0x000fe2000000005d */
        /* <DEDUP_REMOVED lines=10> */
[C---:B------:R-:W-:Y:S01]  /*35a0*/  FFMA R18, R19.reuse, R31, R96 ;  /* 0x0000001f13127223 */ /* 0x040fe20000000060 */
[----:B------:R-:W-:Y:S01]  /*35b0*/  FFMA R15, R19, R87, R34 ;  /* 0x00000057130f7223 */ /* 0x000fe20000000022 */
[C---:B--2---:R-:W-:Y:S01]  /*35c0*/  FFMA R98, R20.reuse, R88, R100 ;  /* 0x0000005814627223 */ /* 0x044fe20000000064 */
[C---:B------:R-:W-:Y:S01]  /*35d0*/  FFMA R96, R20.reuse, R80, R99 ;  /* 0x0000005014607223 */ /* 0x040fe20000000063 */
[----:B------:R-:W4:Y:S04]  /*35e0*/  LDS.128 R24, [R0.X4+UR5+0x1100] ;  /* 0x0011000500187984 */ /* 0x000f280008004c00 */
[----:B------:R-:W1:Y:S01]  /*35f0*/  LDS.128 R92, [R0.X4+UR5+0x1200] ;  /* 0x00120005005c7984 */ /* 0x000e620008004c00 */
[C---:B------:R-:W-:Y:S01]  /*3600*/  FFMA R34, R20.reuse, R28, R97 ;  /* 0x0000001c14227223 */ /* 0x040fe20000000061 */
[----:B---3--:R-:W-:-:S02]  /*3610*/  FFMA R20, R20, R84, R2 ;  /* 0x0000005414147223 */ /* 0x008fc40000000002 */
[----:B------:R-:W2:Y:S01]  /*3620*/  LDL.LU R2, [R1+0x50] ;  /* 0x0000500001027983 */ /* 0x000ea20000300800 */
[----:B------:R-:W-:Y:S01]  /*3630*/  FFMA R16, R19, R91, R16 ;  /* 0x0000005b13107223 */ /* 0x000fe20000000010 */
[C---:B------:R-:W-:Y:S01]  /*3640*/  FFMA R19, R21.reuse, R89, R98 ;  /* 0x0000005915137223 */ /* 0x040fe20000000062 */
[C---:B------:R-:W-:Y:S01]  /*3650*/  FFMA R33, R21.reuse, R81, R96 ;  /* 0x0000005115217223 */ /* 0x040fe20000000060 */
[C---:B------:R-:W-:Y:S01]  /*3660*/  FFMA R35, R21.reuse, R29, R34 ;  /* 0x0000001d15237223 */ /* 0x040fe20000000022 */
[----:B------:R-:W3:Y:S01]  /*3670*/  LDS.128 R96, [R0.X4+UR5+0x1300] ;  /* 0x0013000500607984 */ /* 0x000ee20008004c00 */
[----:B------:R-:W-:Y:S01]  /*3680*/  FFMA R21, R21, R85, R20 ;  /* 0x0000005515157223 */ /* 0x000fe20000000014 */
[C---:B------:R-:W-:Y:S01]  /*3690*/  FFMA R102, R22.reuse, R90, R19 ;  /* 0x0000005a16667223 */ /* 0x040fe20000000013 */
[C---:B------:R-:W-:Y:S01]  /*36a0*/  FFMA R100, R22.reuse, R82, R33 ;  /* 0x0000005216647223 */ /* 0x040fe20000000021 */
[C---:B------:R-:W-:Y:S01]  /*36b0*/  FFMA R34, R22.reuse, R30, R35 ;  /* 0x0000001e16227223 */ /* 0x040fe20000000023 */
[----:B------:R-:W-:Y:S01]  /*36c0*/  FFMA R20, R22, R86, R21 ;  /* 0x0000005616147223 */ /* 0x000fe20000000015 */
[C---:B------:R-:W-:Y:S01]  /*36d0*/  FFMA R19, R23.reuse, R91, R102 ;  /* 0x0000005b17137223 */ /* 0x040fe20000000066 */
[C---:B------:R-:W-:Y:S01]  /*36e0*/  FFMA R21, R23.reuse, R83, R100 ;  /* 0x0000005317157223 */ /* 0x040fe20000000064 */
[C---:B----4-:R-:W-:Y:S01]  /*36f0*/  FFMA R102, R24.reuse, R88, R108 ;  /* 0x0000005818667223 */ /* 0x050fe2000000006c */
[C---:B------:R-:W-:Y:S01]  /*3700*/  FFMA R100, R24.reuse, R80, R107 ;  /* 0x0000005018647223 */ /* 0x040fe2000000006b */
[C---:B------:R-:W-:Y:S01]  /*3710*/  FFMA R22, R23.reuse, R31, R34 ;  /* 0x0000001f17167223 */ /* 0x040fe20000000022 */
[----:B------:R-:W-:Y:S01]  /*3720*/  FFMA R20, R23, R87, R20 ;  /* 0x0000005717147223 */ /* 0x000fe20000000014 */
[C---:B------:R-:W-:Y:S01]  /*3730*/  FFMA R34, R24.reuse, R28, R103 ;  /* 0x0000001c18227223 */ /* 0x040fe20000000067 */
[----:B------:R-:W-:Y:S01]  /*3740*/  FFMA R24, R24, R84, R101 ;  /* 0x0000005418187223 */ /* 0x000fe20000000065 */
[C---:B------:R-:W-:Y:S01]  /*3750*/  FFMA R23, R25.reuse, R89, R102 ;  /* 0x0000005919177223 */ /* 0x040fe20000000066 */
[----:B------:R-:W-:-:S02]  /*3760*/  FFMA R33, R25, R81, R100 ;  /* 0x0000005119217223 */ /* 0x000fc40000000064 */
[----:B------:R-:W4:Y:S01]  /*3770*/  LDS.128 R100, [R0.X4+UR5+0x2000] ;  /* 0x0020000500647984 */ /* 0x000f220008004c00 */
[C---:B------:R-:W-:Y:S01]  /*3780*/  FFMA R35, R25.reuse, R29, R34 ;  /* 0x0000001d19237223 */ /* 0x040fe20000000022 */
[----:B------:R-:W-:Y:S01]  /*3790*/  FFMA R25, R25, R85, R24 ;  /* 0x0000005519197223 */ /* 0x000fe20000000018 */
[C---:B------:R-:W-:Y:S01]  /*37a0*/  FFMA R226, R26.reuse, R90, R23 ;  /* 0x0000005a1ae27223 */ /* 0x040fe20000000017 */
[C---:B------:R-:W-:Y:S01]  /*37b0*/  FFMA R34, R26.reuse, R82, R33 ;  /* 0x000000521a227223 */ /* 0x040fe20000000021 */
[C---:B------:R-:W-:Y:S01]  /*37c0*/  FFMA R24, R26.reuse, R30, R35 ;  /* 0x0000001e1a187223 */ /* 0x040fe20000000023 */
[----:B------:R-:W-:Y:S01]  /*37d0*/  FFMA R26, R26, R86, R25 ;  /* 0x000000561a1a7223 */ /* 0x000fe20000000019 */
[C---:B-1----:R-:W-:Y:S01]  /*37e0*/  FFMA R104, R92.reuse, R88, R104 ;  /* 0x000000585c687223 */ /* 0x042fe20000000068 */
[C---:B------:R-:W-:Y:S01]  /*37f0*/  FFMA R25, R27.reuse, R83, R34 ;  /* 0x000000531b197223 */ /* 0x040fe20000000022 */
[C---:B------:R-:W-:Y:S01]  /*3800*/  FFMA R226, R27.reuse, R91, R226 ;  /* 0x0000005b1be27223 */ /* 0x040fe200000000e2 */
[C---:B------:R-:W-:Y:S01]  /*3810*/  FFMA R23, R27.reuse, R87, R26 ;  /* 0x000000571b177223 */ /* 0x040fe2000000001a */
[----:B------:R-:W-:Y:S01]  /*3820*/  FFMA R24, R27, R31, R24 ;  /* 0x0000001f1b187223 */ /* 0x000fe20000000018 */
[C---:B------:R-:W-:Y:S01]  /*3830*/  FFMA R34, R92.reuse, R80, R106 ;  /* 0x000000505c227223 */ /* 0x040fe2000000006a */
[----:B------:R-:W-:Y:S01]  /*3840*/  FFMA R26, R92, R28, R105 ;  /* 0x0000001c5c1a7223 */ /* 0x000fe20000000069 */
[----:B------:R-:W-:-:S02]  /*3850*/  FFMA R27, R93, R89, R104 ;  /* 0x000000595d1b7223 */ /* 0x000fc40000000068 */
[----:B------:R-:W1:Y:S01]  /*3860*/  LDS.128 R104, [R0.X4+UR5+0x2100] ;  /* 0x0021000500687984 */ /* 0x000e620008004c00 */
[C---:B------:R-:W-:Y:S01]  /*3870*/  FFMA R33, R93.reuse, R81, R34 ;  /* 0x000000515d217223 */ /* 0x040fe20000000022 */
[----:B------:R-:W-:-:S03]  /*3880*/  FFMA R35, R93, R29, R26 ;  /* 0x0000001d5d237223 */ /* 0x000fc6000000001a */
[C---:B------:R-:W-:Y:S01]  /*3890*/  FFMA R224, R94.reuse, R82, R33 ;  /* 0x000000525ee07223 */ /* 0x040fe20000000021 */
[----:B------:R-:W-:Y:S01]  /*38a0*/  FFMA R34, R94, R30, R35 ;  /* 0x0000001e5e227223 */ /* 0x000fe20000000023 */
[C---:B---3--:R-:W-:Y:S02]  /*38b0*/  FFMA R170, R96.reuse, R80, R170 ;  /* 0x0000005060aa7223 */ /* 0x048fe400000000aa */
[C---:B------:R-:W-:Y:S01]  /*38c0*/  FFMA R224, R95.reuse, R83, R224 ;  /* 0x000000535fe07223 */ /* 0x040fe200000000e0 */
[----:B------:R-:W-:Y:S01]  /*38d0*/  FFMA R223, R95, R31, R34 ;  /* 0x0000001f5fdf7223 */ /* 0x000fe20000000022 */
[----:B------:R-:W-:Y:S01]  /*38e0*/  FFMA R34, R96, R28, R169 ;  /* 0x0000001c60227223 */ /* 0x000fe200000000a9 */
[----:B------:R-:W-:-:S03]  /*38f0*/  FFMA R33, R97, R81, R170 ;  /* 0x0000005161217223 */ /* 0x000fc600000000aa */
[----:B------:R-:W-:Y:S01]  /*3900*/  FFMA R35, R97, R29, R34 ;  /* 0x0000001d61237223 */ /* 0x000fe20000000022 */
[----:B------:R-:W-:-:S03]  /*3910*/  FFMA R34, R98, R82, R33 ;  /* 0x0000005262227223 */ /* 0x000fc60000000021 */
[----:B------:R-:W-:Y:S01]  /*3920*/  FFMA R220, R98, R30, R35 ;  /* 0x0000001e62dc7223 */ /* 0x000fe20000000023 */
[----:B------:R-:W-:-:S03]  /*3930*/  FFMA R221, R99, R83, R34 ;  /* 0x0000005363dd7223 */ /* 0x000fc60000000022 */
[----:B------:R-:W-:Y:S01]  /*3940*/  FFMA R220, R99, R31, R220 ;  /* 0x0000001f63dc7223 */ /* 0x000fe200000000dc */
[C---:B----4-:R-:W-:Y:S01]  /*3950*/  FFMA R174, R100.reuse, R80, R174 ;  /* 0x0000005064ae7223 */ /* 0x050fe200000000ae */
[----:B------:R-:W-:-:S03]  /*3960*/  FFMA R34, R100, R28, R173 ;  /* 0x0000001c64227223 */ /* 0x000fc600000000ad */
[C---:B------:R-:W-:Y:S01]  /*3970*/  FFMA R35, R101.reuse, R81, R174 ;  /* 0x0000005165237223 */ /* 0x040fe200000000ae */
[----:B------:R-:W-:-:S04]  /*3980*/  FFMA R109, R101, R29, R34 ;  /* 0x0000001d656d7223 */ /* 0x000fc80000000022 */
[----:B------:R-:W-:Y:S01]  /*3990*/  FFMA R34, R102, R30, R109 ;  /* 0x0000001e66227223 */ /* 0x000fe2000000006d */
[----:B-1----:R-:W-:Y:S01]  /*39a0*/  FFMA R178, R104, R80, R178 ;  /* 0x0000005068b27223 */ /* 0x002fe200000000b2 */
[----:B--2---:R-:W-:-:S04]  /*39b0*/  FFMA R92, R92, R84, R2 ;  /* 0x000000545c5c7223 */ /* 0x004fc80000000002 */
[----:B------:R-:W-:Y:S01]  /*39c0*/  FFMA R93, R93, R85, R92 ;  /* 0x000000555d5d7223 */ /* 0x000fe2000000005c */
[----:B------:R-:W-:-:S04]  /*39d0*/  FFMA R92, R94, R90, R27 ;  /* 0x0000005a5e5c7223 */ /* 0x000fc8000000001b */
[----:B------:R-:W-:Y:S01]  /*39e0*/  FFMA R225, R95, R91, R92 ;  /* 0x0000005b5fe17223 */ /* 0x000fe2000000005c */
[----:B------:R-:W-:Y:S01]  /*39f0*/  FFMA R92, R96, R88, R171 ;  /* 0x00000058605c7223 */ /* 0x000fe200000000ab */
[----:B------:R-:W-:Y:S01]  /*3a00*/  FFMA R26, R94, R86, R93 ;  /* 0x000000565e1a7223 */ /* 0x000fe2000000005d */
[----:B------:R-:W-:Y:S02]  /*3a10*/  FFMA R96, R96, R84, R168 ;  /* 0x0000005460607223 */ /* 0x000fe400000000a8 */
[----:B------:R-:W-:Y:S01]  /*3a20*/  FFMA R27, R97, R89, R92 ;  /* 0x00000059611b7223 */ /* 0x000fe2000000005c */
[----:B------:R-:W-:Y:S02]  /*3a30*/  FFMA R26, R95, R87, R26 ;  /* 0x000000575f1a7223 */ /* 0x000fe4000000001a */
[----:B------:R-:W1:Y:S01]  /*3a40*/  LDS.128 R92, [R0.X4+UR5+0x2200] ;  /* 0x00220005005c7984 */ /* 0x000e620008004c00 */
[----:B------:R-:W-:Y:S01]  /*3a50*/  FFMA R97, R97, R85, R96 ;  /* 0x0000005561617223 */ /* 0x000fe20000000060 */
[----:B------:R-:W-:Y:S01]  /*3a60*/  FFMA R222, R98, R90, R27 ;  /* 0x0000005a62de7223 */ /* 0x000fe2000000001b */
[----:B------:R-:W-:-:S02]  /*3a70*/  FFMA R96, R100, R88, R175 ;  /* 0x0000005864607223 */ /* 0x000fc400000000af */
[----:B------:R-:W-:Y:S01]  /*3a80*/  FFMA R98, R98, R86, R97 ;  /* 0x0000005662627223 */ /* 0x000fe20000000061 */
[----:B------:R-:W-:Y:S01]  /*3a90*/  FFMA R222, R99, R91, R222 ;  /* 0x0000005b63de7223 */ /* 0x000fe200000000de */
[----:B------:R-:W-:Y:S02]  /*3aa0*/  FFMA R33, R101, R89, R96 ;  /* 0x0000005965217223 */ /* 0x000fe40000000060 */
[----:B------:R-:W-:Y:S01]  /*3ab0*/  FFMA R27, R99, R87, R98 ;  /* 0x00000057631b7223 */ /* 0x000fe20000000062 */
[----:B------:R-:W-:Y:S01]  /*3ac0*/  FFMA R100, R100, R84, R172 ;  /* 0x0000005464647223 */ /* 0x000fe200000000ac */
[----:B------:R-:W2:Y:S03]  /*3ad0*/  LDS.128 R96, [R0.X4+UR5+0x2300] ;  /* 0x0023000500607984 */ /* 0x000ea60008004c00 */
[----:B------:R-:W-:Y:S01]  /*3ae0*/  FFMA R101, R101, R85, R100 ;  /* 0x0000005565657223 */ /* 0x000fe20000000064 */
[C---:B------:R-:W-:Y:S01]  /*3af0*/  FFMA R100, R102.reuse, R90, R33 ;  /* 0x0000005a66647223 */ /* 0x040fe20000000021 */
[----:B------:R-:W-:-:S03]  /*3b00*/  FFMA R172, R102, R82, R35 ;  /* 0x0000005266ac7223 */ /* 0x000fc60000000023 */
[C---:B------:R-:W-:Y:S01]  /*3b10*/  FFMA R173, R103.reuse, R91, R100 ;  /* 0x0000005b67ad7223 */ /* 0x040fe20000000064 */
[----:B------:R-:W-:Y:S01]  /*3b20*/  FFMA R100, R104, R88, R179 ;  /* 0x0000005868647223 */ /* 0x000fe200000000b3 */
[----:B------:R-:W-:Y:S01]  /*3b30*/  FFMA R170, R102, R86, R101 ;  /* 0x0000005666aa7223 */ /* 0x000fe20000000065 */
[C---:B------:R-:W-:Y:S01]  /*3b40*/  FFMA R171, R103.reuse, R31, R34 ;  /* 0x0000001f67ab7223 */ /* 0x040fe20000000022 */
[C---:B------:R-:W-:Y:S01]  /*3b50*/  FFMA R34, R104.reuse, R28, R177 ;  /* 0x0000001c68227223 */ /* 0x040fe200000000b1 */
[C---:B------:R-:W-:Y:S01]  /*3b60*/  FFMA R172, R103.reuse, R83, R172 ;  /* 0x0000005367ac7223 */ /* 0x040fe200000000ac */
[----:B------:R-:W-:Y:S01]  /*3b70*/  FFMA R170, R103, R87, R170 ;  /* 0x0000005767aa7223 */ /* 0x000fe200000000aa */
[----:B------:R-:W-:Y:S01]  /*3b80*/  FFMA R104, R104, R84, R176 ;  /* 0x0000005468687223 */ /* 0x000fe200000000b0 */
[C---:B------:R-:W-:Y:S02]  /*3b90*/  FFMA R33, R105.reuse, R89, R100 ;  /* 0x0000005969217223 */ /* 0x040fe40000000064 */
[----:B------:R-:W3:Y:S01]  /*3ba0*/  LDS.128 R100, [R0.X4+UR5+0x3000] ;  /* 0x0030000500647984 */ /* 0x000ee20008004c00 */
[C---:B------:R-:W-:Y:S01]  /*3bb0*/  FFMA R35, R105.reuse, R81, R178 ;  /* 0x0000005169237223 */ /* 0x040fe200000000b2 */
[C---:B------:R-:W-:Y:S01]  /*3bc0*/  FFMA R109, R105.reuse, R29, R34 ;  /* 0x0000001d696d7223 */ /* 0x040fe20000000022 */
[----:B------:R-:W-:Y:S01]  /*3bd0*/  FFMA R105, R105, R85, R104 ;  /* 0x0000005569697223 */ /* 0x000fe20000000068 */
[----:B------:R-:W-:-:S02]  /*3be0*/  FFMA R104, R106, R90, R33 ;  /* 0x0000005a6a687223 */ /* 0x000fc40000000021 */
[C---:B------:R-:W-:Y:S02]  /*3bf0*/  FFMA R34, R106.reuse, R30, R109 ;  /* 0x0000001e6a227223 */ /* 0x040fe4000000006d */
        /* <DEDUP_REMOVED lines=10> */
[C---:B------:R-:W-:Y:S01]  /*3ca0*/  FFMA R33, R93.reuse, R89, R104 ;  /* 0x000000595d217223 */ /* 0x040fe20000000068 */
[C---:B------:R-:W-:Y:S01]  /*3cb0*/  FFMA R35, R93.reuse, R81, R182 ;  /* 0x000000515d237223 */ /* 0x040fe200000000b6 */
[----:B------:R-:W1:Y:S01]  /*3cc0*/  LDS.128 R104, [R0.X4+UR5+0x3100] ;  /* 0x0031000500687984 */ /* 0x000e620008004c00 */
[C---:B------:R-:W-:Y:S01]  /*3cd0*/  FFMA R109, R93.reuse, R29, R34 ;  /* 0x0000001d5d6d7223 */ /* 0x040fe20000000022 */
[----:B------:R-:W-:Y:S01]  /*3ce0*/  FFMA R93, R93, R85, R92 ;  /* 0x000000555d5d7223 */ /* 0x000fe2000000005c */
[C---:B------:R-:W-:Y:S01]  /*3cf0*/  FFMA R92, R94.reuse, R90, R33 ;  /* 0x0000005a5e5c7223 */ /* 0x040fe20000000021 */
[C---:B------:R-:W-:Y:S01]  /*3d00*/  FFMA R164, R94.reuse, R82, R35 ;  /* 0x000000525ea47223 */ /* 0x040fe20000000023 */
[----:B------:R-:W-:-:S02]  /*3d10*/  FFMA R34, R94, R30, R109 ;  /* 0x0000001e5e227223 */ /* 0x000fc4000000006d */
[C---:B------:R-:W-:Y:S01]  /*3d20*/  FFMA R165, R95.reuse, R91, R92 ;  /* 0x0000005b5fa57223 */ /* 0x040fe2000000005c */
[----:B--2---:R-:W-:Y:S01]  /*3d30*/  FFMA R92, R96, R88, R187 ;  /* 0x00000058605c7223 */ /* 0x004fe200000000bb */
[----:B------:R-:W-:Y:S01]  /*3d40*/  FFMA R162, R94, R86, R93 ;  /* 0x000000565ea27223 */ /* 0x000fe2000000005d */
[C---:B------:R-:W-:Y:S01]  /*3d50*/  FFMA R164, R95.reuse, R83, R164 ;  /* 0x000000535fa47223 */ /* 0x040fe200000000a4 */
[----:B------:R-:W-:Y:S01]  /*3d60*/  FFMA R163, R95, R31, R34 ;  /* 0x0000001f5fa37223 */ /* 0x000fe20000000022 */
[----:B------:R-:W-:Y:S01]  /*3d70*/  FFMA R33, R97, R89, R92 ;  /* 0x0000005961217223 */ /* 0x000fe2000000005c */
[----:B------:R-:W-:Y:S01]  /*3d80*/  FFMA R162, R95, R87, R162 ;  /* 0x000000575fa27223 */ /* 0x000fe200000000a2 */
[C---:B------:R-:W-:Y:S01]  /*3d90*/  FFMA R186, R96.reuse, R80, R186 ;  /* 0x0000005060ba7223 */ /* 0x040fe200000000ba */
[C---:B------:R-:W-:Y:S01]  /*3da0*/  FFMA R34, R96.reuse, R28, R185 ;  /* 0x0000001c60227223 */ /* 0x040fe200000000b9 */
[----:B------:R-:W2:Y:S01]  /*3db0*/  LDS.128 R92, [R0.X4+UR5+0x3200] ;  /* 0x00320005005c7984 */ /* 0x000ea20008004c00 */
[----:B------:R-:W-:Y:S01]  /*3dc0*/  FFMA R96, R96, R84, R184 ;  /* 0x0000005460607223 */ /* 0x000fe200000000b8 */
[C---:B------:R-:W-:Y:S01]  /*3dd0*/  FFMA R35, R97.reuse, R81, R186 ;  /* 0x0000005161237223 */ /* 0x040fe200000000ba */
[----:B------:R-:W-:-:S02]  /*3de0*/  FFMA R109, R97, R29, R34 ;  /* 0x0000001d616d7223 */ /* 0x000fc40000000022 */
[----:B------:R-:W-:Y:S01]  /*3df0*/  FFMA R97, R97, R85, R96 ;  /* 0x0000005561617223 */ /* 0x000fe20000000060 */
[C---:B------:R-:W-:Y:S01]  /*3e00*/  FFMA R96, R98.reuse, R90, R33 ;  /* 0x0000005a62607223 */ /* 0x040fe20000000021 */
[C---:B------:R-:W-:Y:S01]  /*3e10*/  FFMA R160, R98.reuse, R82, R35 ;  /* 0x0000005262a07223 */ /* 0x040fe20000000023 */
[C---:B------:R-:W-:Y:S01]  /*3e20*/  FFMA R34, R98.reuse, R30, R109 ;  /* 0x0000001e62227223 */ /* 0x040fe2000000006d */
[----:B------:R-:W-:Y:S01]  /*3e30*/  FFMA R98, R98, R86, R97 ;  /* 0x0000005662627223 */ /* 0x000fe20000000061 */
[C---:B------:R-:W-:Y:S01]  /*3e40*/  FFMA R161, R99.reuse, R91, R96 ;  /* 0x0000005b63a17223 */ /* 0x040fe20000000060 */
[C---:B---3--:R-:W-:Y:S01]  /*3e50*/  FFMA R96, R100.reuse, R88, R191 ;  /* 0x0000005864607223 */ /* 0x048fe200000000bf */
[C---:B------:R-:W-:Y:S01]  /*3e60*/  FFMA R190, R100.reuse, R80, R190 ;  /* 0x0000005064be7223 */ /* 0x040fe200000000be */
[C---:B------:R-:W-:Y:S01]  /*3e70*/  FFMA R159, R99.reuse, R31, R34 ;  /* 0x0000001f639f7223 */ /* 0x040fe20000000022 */
[C---:B------:R-:W-:Y:S01]  /*3e80*/  FFMA R34, R100.reuse, R28, R189 ;  /* 0x0000001c64227223 */ /* 0x040fe200000000bd */
[C---:B------:R-:W-:Y:S01]  /*3e90*/  FFMA R160, R99.reuse, R83, R160 ;  /* 0x0000005363a07223 */ /* 0x040fe200000000a0 */
[----:B------:R-:W-:Y:S01]  /*3ea0*/  FFMA R33, R99, R87, R98 ;  /* 0x0000005763217223 */ /* 0x000fe20000000062 */
[----:B------:R-:W-:Y:S01]  /*3eb0*/  FFMA R100, R100, R84, R188 ;  /* 0x0000005464647223 */ /* 0x000fe200000000bc */
[C---:B------:R-:W-:Y:S01]  /*3ec0*/  FFMA R35, R101.reuse, R89, R96 ;  /* 0x0000005965237223 */ /* 0x040fe20000000060 */
[C---:B------:R-:W-:Y:S01]  /*3ed0*/  FFMA R109, R101.reuse, R81, R190 ;  /* 0x00000051656d7223 */ /* 0x040fe200000000be */
[----:B------:R-:W3:Y:S01]  /*3ee0*/  LDS.128 R96, [R0.X4+UR5+0x3300] ;  /* 0x0033000500607984 */ /* 0x000ee20008004c00 */
[C---:B------:R-:W-:Y:S01]  /*3ef0*/  FFMA R111, R101.reuse, R29, R34 ;  /* 0x0000001d656f7223 */ /* 0x040fe20000000022 */
[----:B------:R-:W-:Y:S01]  /*3f00*/  FFMA R101, R101, R85, R100 ;  /* 0x0000005565657223 */ /* 0x000fe20000000064 */
[C---:B------:R-:W-:Y:S01]  /*3f10*/  FFMA R100, R102.reuse, R82, R109 ;  /* 0x0000005266647223 */ /* 0x040fe2000000006d */
[C---:B------:R-:W-:Y:S01]  /*3f20*/  FFMA R158, R102.reuse, R90, R35 ;  /* 0x0000005a669e7223 */ /* 0x040fe20000000023 */
[C---:B------:R-:W-:Y:S01]  /*3f30*/  FFMA R156, R102.reuse, R30, R111 ;  /* 0x0000001e669c7223 */ /* 0x040fe2000000006f */
[----:B------:R-:W-:Y:S01]  /*3f40*/  FFMA R34, R102, R86, R101 ;  /* 0x0000005666227223 */ /* 0x000fe20000000065 */
[----:B------:R-:W-:Y:S01]  /*3f50*/  FFMA R157, R103, R83, R100 ;  /* 0x00000053679d7223 */ /* 0x000fe20000000064 */
[C---:B-1----:R-:W-:Y:S01]  /*3f60*/  FFMA R102, R104.reuse, R88, R195 ;  /* 0x0000005868667223 */ /* 0x042fe200000000c3 */
[C---:B------:R-:W-:Y:S01]  /*3f70*/  FFMA R194, R104.reuse, R80, R194 ;  /* 0x0000005068c27223 */ /* 0x040fe200000000c2 */
[C---:B------:R-:W-:Y:S01]  /*3f80*/  FFMA R100, R104.reuse, R28, R193 ;  /* 0x0000001c68647223 */ /* 0x040fe200000000c1 */
[----:B------:R-:W-:Y:S01]  /*3f90*/  FFMA R104, R104, R84, R192 ;  /* 0x0000005468687223 */ /* 0x000fe200000000c0 */
[C---:B------:R-:W-:Y:S01]  /*3fa0*/  FFMA R35, R105.reuse, R89, R102 ;  /* 0x0000005969237223 */ /* 0x040fe20000000066 */
[C---:B------:R-:W-:Y:S01]  /*3fb0*/  FFMA R109, R105.reuse, R81, R194 ;  /* 0x00000051696d7223 */ /* 0x040fe200000000c2 */
[----:B------:R-:W-:Y:S01]  /*3fc0*/  FFMA R111, R105, R29, R100 ;  /* 0x0000001d696f7223 */ /* 0x000fe20000000064 */
[C---:B------:R-:W-:Y:S01]  /*3fd0*/  FFMA R158, R103.reuse, R91, R158 ;  /* 0x0000005b679e7223 */ /* 0x040fe2000000009e */
[C---:B------:R-:W-:Y:S01]  /*3fe0*/  FFMA R156, R103.reuse, R31, R156 ;  /* 0x0000001f679c7223 */ /* 0x040fe2000000009c */
[----:B------:R-:W-:Y:S01]  /*3ff0*/  FFMA R34, R103, R87, R34 ;  /* 0x0000005767227223 */ /* 0x000fe20000000022 */
[----:B------:R-:W-:Y:S01]  /*4000*/  FFMA R105, R105, R85, R104 ;  /* 0x0000005569697223 */ /* 0x000fe20000000068 */
[----:B------:R-:W1:Y:S01]  /*4010*/  LDS.128 R100, [R0.X4+UR5+0x4000] ;  /* 0x0040000500647984 */ /* 0x000e620008004c00 */
[C---:B------:R-:W-:Y:S01]  /*4020*/  FFMA R108, R106.reuse, R90, R35 ;  /* 0x0000005a6a6c7223 */ /* 0x040fe20000000023 */
[C---:B------:R-:W-:Y:S01]  /*4030*/  FFMA R154, R106.reuse, R82, R109 ;  /* 0x000000526a9a7223 */ /* 0x040fe2000000006d */
[C---:B------:R-:W-:Y:S01]  /*4040*/  FFMA R104, R106.reuse, R30, R111 ;  /* 0x0000001e6a687223 */ /* 0x040fe2000000006f */
[----:B------:R-:W-:-:S03]  /*4050*/  FFMA R106, R106, R86, R105 ;  /* 0x000000566a6a7223 */ /* 0x000fc60000000069 */
[C---:B------:R-:W-:Y:S01]  /*4060*/  FFMA R153, R107.reuse, R31, R104 ;  /* 0x0000001f6b997223 */ /* 0x040fe20000000068 */
[C---:B------:R-:W-:Y:S01]  /*4070*/  FFMA R35, R107.reuse, R87, R106 ;  /* 0x000000576b237223 */ /* 0x040fe2000000006a */
[C---:B--2---:R-:W-:Y:S01]  /*4080*/  FFMA R106, R92.reuse, R88, R199 ;  /* 0x000000585c6a7223 */ /* 0x044fe200000000c7 */
[C---:B------:R-:W-:Y:S01]  /*4090*/  FFMA R104, R92.reuse, R28, R197 ;  /* 0x0000001c5c687223 */ /* 0x040fe200000000c5 */
[C---:B------:R-:W-:Y:S01]  /*40a0*/  FFMA R198, R92.reuse, R80, R198 ;  /* 0x000000505cc67223 */ /* 0x040fe200000000c6 */
[C---:B------:R-:W-:Y:S01]  /*40b0*/  FFMA R155, R107.reuse, R91, R108 ;  /* 0x0000005b6b9b7223 */ /* 0x040fe2000000006c */
[----:B------:R-:W-:Y:S01]  /*40c0*/  FFMA R154, R107, R83, R154 ;  /* 0x000000536b9a7223 */ /* 0x000fe2000000009a */
[C---:B------:R-:W-:Y:S01]  /*40d0*/  FFMA R109, R93.reuse, R89, R106 ;  /* 0x000000595d6d7223 */ /* 0x040fe2000000006a */
[C---:B------:R-:W-:Y:S02]  /*40e0*/  FFMA R113, R93.reuse, R29, R104 ;  /* 0x0000001d5d717223 */ /* 0x040fe40000000068 */
[----:B------:R-:W2:Y:S01]  /*40f0*/  LDS.128 R104, [R0.X4+UR5+0x4100] ;  /* 0x0041000500687984 */ /* 0x000ea20008004c00 */
[----:B------:R-:W-:Y:S01]  /*4100*/  FFMA R111, R93, R81, R198 ;  /* 0x000000515d6f7223 */ /* 0x000fe200000000c6 */
[----:B------:R-:W-:-:S03]  /*4110*/  FFMA R92, R92, R84, R196 ;  /* 0x000000545c5c7223 */ /* 0x000fc600000000c4 */
[----:B------:R-:W-:Y:S01]  /*4120*/  FFMA R108, R94, R82, R111 ;  /* 0x000000525e6c7223 */ /* 0x000fe2000000006f */
[----:B------:R-:W-:-:S03]  /*4130*/  FFMA R93, R93, R85, R92 ;  /* 0x000000555d5d7223 */ /* 0x000fc6000000005c */
[----:B------:R-:W-:Y:S01]  /*4140*/  FFMA R151, R95, R83, R108 ;  /* 0x000000535f977223 */ /* 0x000fe2000000006c */
[----:B---3--:R-:W-:Y:S01]  /*4150*/  FFMA R108, R96, R88, R203 ;  /* 0x00000058606c7223 */ /* 0x008fe200000000cb */
[C---:B------:R-:W-:Y:S01]  /*4160*/  FFMA R152, R94.reuse, R90, R109 ;  /* 0x0000005a5e987223 */ /* 0x040fe2000000006d */
[C---:B------:R-:W-:Y:S01]  /*4170*/  FFMA R150, R94.reuse, R30, R113 ;  /* 0x0000001e5e967223 */ /* 0x040fe20000000071 */
[----:B------:R-:W-:Y:S01]  /*4180*/  FFMA R92, R94, R86, R93 ;  /* 0x000000565e5c7223 */ /* 0x000fe2000000005d */
[C---:B------:R-:W-:Y:S01]  /*4190*/  FFMA R202, R96.reuse, R80, R202 ;  /* 0x0000005060ca7223 */ /* 0x040fe200000000ca */
[C---:B------:R-:W-:Y:S01]  /*41a0*/  FFMA R94, R96.reuse, R28, R201 ;  /* 0x0000001c605e7223 */ /* 0x040fe200000000c9 */
[----:B------:R-:W-:Y:S01]  /*41b0*/  FFMA R96, R96, R84, R200 ;  /* 0x0000005460607223 */ /* 0x000fe200000000c8 */
[----:B------:R-:W-:Y:S01]  /*41c0*/  FFMA R93, R97, R89, R108 ;  /* 0x00000059615d7223 */ /* 0x000fe2000000006c */
[C---:B------:R-:W-:Y:S01]  /*41d0*/  FFMA R152, R95.reuse, R91, R152 ;  /* 0x0000005b5f987223 */ /* 0x040fe20000000098 */
[----:B------:R-:W3:Y:S01]  /*41e0*/  LDS.128 R108, [R0.X4+UR5+0x4200] ;  /* 0x00420005006c7984 */ /* 0x000ee20008004c00 */
[C---:B------:R-:W-:Y:S01]  /*41f0*/  FFMA R150, R95.reuse, R31, R150 ;  /* 0x0000001f5f967223 */ /* 0x040fe20000000096 */
[----:B------:R-:W-:Y:S01]  /*4200*/  FFMA R92, R95, R87, R92 ;  /* 0x000000575f5c7223 */ /* 0x000fe2000000005c */
        /* <DEDUP_REMOVED lines=22> */
[C---:B------:R-:W-:Y:S01]  /*4370*/  FFMA R144, R102.reuse, R30, R115 ;  /* 0x0000001e66907223 */ /* 0x040fe20000000073 */
[----:B------:R-:W-:Y:S01]  /*4380*/  FFMA R94, R102, R86, R101 ;  /* 0x00000056665e7223 */ /* 0x000fe20000000065 */
[C---:B------:R-:W-:Y:S01]  /*4390*/  FFMA R145, R103.reuse, R83, R100 ;  /* 0x0000005367917223 */ /* 0x040fe20000000064 */
[C---:B--2---:R-:W-:Y:S01]  /*43a0*/  FFMA R102, R104.reuse, R88, R211 ;  /* 0x0000005868667223 */ /* 0x044fe200000000d3 */
        /* <DEDUP_REMOVED lines=9> */
[----:B------:R-:W2:Y:S01]  /*4440*/  LDS.128 R100, [R0.X4+UR5+0x5000] ;  /* 0x0050000500647984 */ /* 0x000ea20008004c00 */
[----:B------:R-:W-:Y:S01]  /*4450*/  FFMA R105, R105, R85, R104 ;  /* 0x0000005569697223 */ /* 0x000fe20000000068 */
[C---:B------:R-:W-:Y:S01]  /*4460*/  FFMA R112, R106.reuse, R90, R95 ;  /* 0x0000005a6a707223 */ /* 0x040fe2000000005f */
[C---:B------:R-:W-:Y:S01]  /*4470*/  FFMA R142, R106.reuse, R82, R113 ;  /* 0x000000526a8e7223 */ /* 0x040fe20000000071 */
[C---:B------:R-:W-:Y:S01]  /*4480*/  FFMA R104, R106.reuse, R30, R115 ;  /* 0x0000001e6a687223 */ /* 0x040fe20000000073 */
[----:B------:R-:W-:Y:S01]  /*4490*/  FFMA R106, R106, R86, R105 ;  /* 0x000000566a6a7223 */ /* 0x000fe20000000069 */
[----:B---3--:R-:W-:-:S02]  /*44a0*/  FFMA R214, R108, R80, R214 ;  /* 0x000000506cd67223 */ /* 0x008fc400000000d6 */
[C---:B------:R-:W-:Y:S01]  /*44b0*/  FFMA R141, R107.reuse, R31, R104 ;  /* 0x0000001f6b8d7223 */ /* 0x040fe20000000068 */
        /* <DEDUP_REMOVED lines=8> */
[C---:B------:R-:W-:Y:S01]  /*4540*/  FFMA R117, R109.reuse, R29, R104 ;  /* 0x0000001d6d757223 */ /* 0x040fe20000000068 */
[----:B------:R-:W-:Y:S01]  /*4550*/  FFMA R109, R109, R85, R108 ;  /* 0x000000556d6d7223 */ /* 0x000fe2000000006c */
[----:B------:R-:W3:Y:S01]  /*4560*/  LDS.128 R104, [R0.X4+UR5+0x5100] ;  /* 0x0051000500687984 */ /* 0x000ee20008004c00 */
[C---:B------:R-:W-:Y:S01]  /*4570*/  FFMA R140, R110.reuse, R90, R113 ;  /* 0x0000005a6e8c7223 */ /* 0x040fe20000000071 */
[C---:B------:R-:W-:Y:S01]  /*4580*/  FFMA R108, R110.reuse, R82, R115 ;  /* 0x000000526e6c7223 */ /* 0x040fe20000000073 */
[C---:B------:R-:W-:Y:S01]  /*4590*/  FFMA R138, R110.reuse, R30, R117 ;  /* 0x0000001e6e8a7223 */ /* 0x040fe20000000075 */
[----:B------:R-:W-:Y:S01]  /*45a0*/  FFMA R110, R110, R86, R109 ;  /* 0x000000566e6e7223 */ /* 0x000fe2000000006d */
[C---:B-1----:R-:W-:Y:S01]  /*45b0*/  FFMA R218, R96.reuse, R80, R218 ;  /* 0x0000005060da7223 */ /* 0x042fe200000000da */
[C---:B------:R-:W-:Y:S01]  /*45c0*/  FFMA R139, R111.reuse, R83, R108 ;  /* 0x000000536f8b7223 */ /* 0x040fe2000000006c */
[C---:B------:R-:W-:Y:S01]  /*45d0*/  FFMA R108, R96.reuse, R28, R217 ;  /* 0x0000001c606c7223 */ /* 0x040fe200000000d9 */
[----:B------:R-:W-:Y:S01]  /*45e0*/  FFMA R137, R111, R87, R110 ;  /* 0x000000576f897223 */ /* 0x000fe2000000006e */
[C---:B------:R-:W-:Y:S01]  /*45f0*/  FFMA R110, R96.reuse, R88, R219 ;  /* 0x00000058606e7223 */ /* 0x040fe200000000db */
[----:B------:R-:W-:Y:S01]  /*4600*/  FFMA R96, R96, R84, R216 ;  /* 0x0000005460607223 */ /* 0x000fe200000000d8 */
[C---:B------:R-:W-:Y:S01]  /*4610*/  FFMA R115, R97.reuse, R81, R218 ;  /* 0x0000005161737223 */ /* 0x040fe200000000da */
[C---:B------:R-:W-:Y:S01]  /*4620*/  FFMA R117, R97.reuse, R29, R108 ;  /* 0x0000001d61757223 */ /* 0x040fe2000000006c */
[----:B------:R-:W-:Y:S01]  /*4630*/  FFMA R113, R97, R89, R110 ;  /* 0x0000005961717223 */ /* 0x000fe2000000006e */
[C---:B------:R-:W-:Y:S01]  /*4640*/  FFMA R140, R111.reuse, R91, R140 ;  /* 0x0000005b6f8c7223 */ /* 0x040fe2000000008c */
[----:B------:R-:W-:Y:S01]  /*4650*/  FFMA R138, R111, R31, R138 ;  /* 0x0000001f6f8a7223 */ /* 0x000fe2000000008a */
[----:B------:R-:W-:Y:S01]  /*4660*/  FFMA R97, R97, R85, R96 ;  /* 0x0000005561617223 */ /* 0x000fe20000000060 */
[----:B------:R-:W1:Y:S01]  /*4670*/  LDS.128 R108, [R0.X4+UR5+0x5200] ;  /* 0x00520005006c7984 */ /* 0x000e620008004c00 */
[C---:B------:R-:W-:Y:S01]  /*4680*/  FFMA R136, R98.reuse, R90, R113 ;  /* 0x0000005a62887223 */ /* 0x040fe20000000071 */
[C---:B------:R-:W-:Y:S01]  /*4690*/  FFMA R96, R98.reuse, R82, R115 ;  /* 0x0000005262607223 */ /* 0x040fe20000000073 */
[C---:B------:R-:W-:Y:S01]  /*46a0*/  FFMA R134, R98.reuse, R30, R117 ;  /* 0x0000001e62867223 */ /* 0x040fe20000000075 */
[----:B------:R-:W-:-:S02]  /*46b0*/  FFMA R98, R98, R86, R97 ;  /* 0x0000005662627223 */ /* 0x000fc40000000061 */
[C---:B------:R-:W-:Y:S01]  /*46c0*/  FFMA R135, R99.reuse, R83, R96 ;  /* 0x0000005363877223 */ /* 0x040fe20000000060 */
[C---:B--2---:R-:W-:Y:S01]  /*46d0*/  FFMA R96, R100.reuse, R28, R129 ;  /* 0x0000001c64607223 */ /* 0x044fe20000000081 */
[C---:B------:R-:W-:Y:S01]  /*46e0*/  FFMA R133, R99.reuse, R87, R98 ;  /* 0x0000005763857223 */ /* 0x040fe20000000062 */
[C---:B------:R-:W-:Y:S01]  /*46f0*/  FFMA R98, R100.reuse, R88, R131 ;  /* 0x0000005864627223 */ /* 0x040fe20000000083 */
[C---:B------:R-:W-:Y:S01]  /*4700*/  FFMA R130, R100.reuse, R80, R130 ;  /* 0x0000005064827223 */ /* 0x040fe20000000082 */
[C---:B------:R-:W-:Y:S01]  /*4710*/  FFMA R136, R99.reuse, R91, R136 ;  /* 0x0000005b63887223 */ /* 0x040fe20000000088 */
[----:B------:R-:W-:Y:S01]  /*4720*/  FFMA R134, R99, R31, R134 ;  /* 0x0000001f63867223 */ /* 0x000fe20000000086 */
[----:B------:R-:W-:Y:S01]  /*4730*/  FFMA R100, R100, R84, R128 ;  /* 0x0000005464647223 */ /* 0x000fe20000000080 */
[C---:B------:R-:W-:Y:S01]  /*4740*/  FFMA R113, R101.reuse, R89, R98 ;  /* 0x0000005965717223 */ /* 0x040fe20000000062 */
[C---:B------:R-:W-:Y:S02]  /*4750*/  FFMA R117, R101.reuse, R29, R96 ;  /* 0x0000001d65757223 */ /* 0x040fe40000000060 */
[----:B------:R-:W2:Y:S01]  /*4760*/  LDS.128 R96, [R0.X4+UR5+0x5300] ;  /* 0x0053000500607984 */ /* 0x000ea20008004c00 */
[C---:B------:R-:W-:Y:S01]  /*4770*/  FFMA R115, R101.reuse, R81, R130 ;  /* 0x0000005165737223 */ /* 0x040fe20000000082 */
[----:B------:R-:W-:Y:S01]  /*4780*/  FFMA R101, R101, R85, R100 ;  /* 0x0000005565657223 */ /* 0x000fe20000000064 */
[C---:B------:R-:W-:Y:S01]  /*4790*/  FFMA R132, R102.reuse, R90, R113 ;  /* 0x0000005a66847223 */ /* 0x040fe20000000071 */
[C---:B------:R-:W-:Y:S01]  /*47a0*/  FFMA R130, R102.reuse, R30, R117 ;  /* 0x0000001e66827223 */ /* 0x040fe20000000075 */
[C---:B------:R-:W-:Y:S01]  /*47b0*/  FFMA R100, R102.reuse, R82, R115 ;  /* 0x0000005266647223 */ /* 0x040fe20000000073 */
[----:B------:R-:W-:-:S03]  /*47c0*/  FFMA R102, R102, R86, R101 ;  /* 0x0000005666667223 */ /* 0x000fc60000000065 */
[C---:B------:R-:W-:Y:S01]  /*47d0*/  FFMA R131, R103.reuse, R83, R100 ;  /* 0x0000005367837223 */ /* 0x040fe20000000064 */
[----:B------:R-:W-:Y:S01]  /*47e0*/  FFMA R129, R103, R87, R102 ;  /* 0x0000005767817223 */ /* 0x000fe20000000066 */
[C---:B---3--:R-:W-:Y:S01]  /*47f0*/  FFMA R100, R104.reuse, R80, R38 ;  /* 0x0000005068647223 */ /* 0x048fe20000000026 */
        /* <DEDUP_REMOVED lines=8> */
[----:B------:R-:W-:Y:S01]  /*4880*/  FFMA R130, R103, R31, R130 ;  /* 0x0000001f67827223 */ /* 0x000fe20000000082 */
[C---:B------:R-:W-:Y:S01]  /*4890*/  FFMA R104, R106.reuse, R90, R37 ;  /* 0x0000005a6a687223 */ /* 0x040fe20000000025 */
[----:B------:R-:W3:Y:S01]  /*48a0*/  LDS.128 R100, [R0.X4+UR5+0x6000] ;  /* 0x0060000500647984 */ /* 0x000ee20008004c00 */
[C---:B------:R-:W-:Y:S01]  /*48b0*/  FFMA R36, R106.reuse, R82, R39 ;  /* 0x000000526a247223 */ /* 0x040fe20000000027 */
[C---:B------:R-:W-:Y:S01]  /*48c0*/  FFMA R38, R106.reuse, R30, R113 ;  /* 0x0000001e6a267223 */ /* 0x040fe20000000071 */
[----:B------:R-:W-:Y:S01]  /*48d0*/  FFMA R106, R106, R86, R105 ;  /* 0x000000566a6a7223 */ /* 0x000fe20000000069 */
[----:B------:R-:W-:Y:S01]  /*48e0*/  FFMA R37, R107, R91, R104 ;  /* 0x0000005b6b257223 */ /* 0x000fe20000000068 */
[----:B-1----:R-:W-:-:S02]  /*48f0*/  FFMA R104, R108, R80, R42 ;  /* 0x000000506c687223 */ /* 0x002fc4000000002a */
        /* <DEDUP_REMOVED lines=19> */
[C---:B------:R-:W-:Y:S01]  /*4a30*/  FFMA R43, R111.reuse, R91, R112 ;  /* 0x0000005b6f2b7223 */ /* 0x040fe20000000070 */
[C---:B------:R-:W-:Y:S01]  /*4a40*/  FFMA R40, R111.reuse, R31, R40 ;  /* 0x0000001f6f287223 */ /* 0x040fe20000000028 */
[----:B------:R-:W-:Y:S01]  /*4a50*/  FFMA R42, R111, R87, R42 ;  /* 0x000000576f2a7223 */ /* 0x000fe2000000002a */
[C---:B------:R-:W-:Y:S01]  /*4a60*/  FFMA R45, R97.reuse, R89, R110 ;  /* 0x00000059612d7223 */ /* 0x040fe2000000006e */
[C---:B------:R-:W-:Y:S01]  /*4a70*/  FFMA R47, R97.reuse, R81, R108 ;  /* 0x00000051612f7223 */ /* 0x040fe2000000006c */
[----:B------:R-:W-:Y:S01]  /*4a80*/  FFMA R44, R96, R84, R44 ;  /* 0x00000054602c7223 */ /* 0x000fe2000000002c */
[----:B------:R-:W2:Y:S01]  /*4a90*/  LDS.128 R108, [R0.X4+UR5+0x6200] ;  /* 0x00620005006c7984 */ /* 0x000ea20008004c00 */
[----:B------:R-:W-:-:S02]  /*4aa0*/  FFMA R113, R97, R29, R46 ;  /* 0x0000001d61717223 */ /* 0x000fc4000000002e */
        /* <DEDUP_REMOVED lines=36> */
[----:B------:R-:W-:-:S02]  /*4cf0*/  FFMA R105, R105, R29, R104 ;  /* 0x0000001d69697223 */ /* 0x000fc40000000068 */
[----:B------:R-:W-:Y:S01]  /*4d00*/  FFMA R113, R107, R91, R100 ;  /* 0x0000005b6b717223 */ /* 0x000fe20000000064 */
[C---:B--2---:R-:W-:Y:S01]  /*4d10*/  FFMA R100, R108.reuse, R80, R58 ;  /* 0x000000506c647223 */ /* 0x044fe2000000003a */
[C---:B------:R-:W-:Y:S01]  /*4d20*/  FFMA R58, R108.reuse, R88, R59 ;  /* 0x000000586c3a7223 */ /* 0x040fe2000000003b */
[----:B------:R-:W-:Y:S01]  /*4d30*/  FFMA R56, R108, R84, R56 ;  /* 0x000000546c387223 */ /* 0x000fe20000000038 */
        /* <DEDUP_REMOVED lines=15> */
[C---:B---3--:R-:W-:Y:S01]  /*4e30*/  FFMA R60, R48.reuse, R84, R60 ;  /* 0x00000054303c7223 */ /* 0x048fe2000000003c */
        /* <DEDUP_REMOVED lines=14> */
[C---:B-1----:R-:W-:Y:S01]  /*4f20*/  FFMA R64, R52.reuse, R84, R64 ;  /* 0x0000005434407223 */ /* 0x042fe20000000040 */
        /* <DEDUP_REMOVED lines=13> */
[----:B------:R-:W-:Y:S01]  /*5000*/  LDS.128 R100, [R32+0x210] ;  /* 0x0002100020647984 */ /* 0x000fe20000000c00 */
[----:B------:R-:W-:Y:S01]  /*5010*/  FFMA R122, R54, R30, R53 ;  /* 0x0000001e367a7223 */ /* 0x000fe20000000035 */
[----:B------:R-:W-:-:S02]  /*5020*/  FFMA R123, R55, R87, R52 ;  /* 0x00000057377b7223 */ /* 0x000fc40000000034 */
[----:B------:R-:W1:Y:S01]  /*5030*/  LDS.128 R48, [R0.X4+UR5+0x7300] ;  /* 0x0073000500307984 */ /* 0x000e620008004c00 */
[C---:B--2---:R-:W-:Y:S01]  /*5040*/  FFMA R52, R56.reuse, R28, R69 ;  /* 0x0000001c38347223 */ /* 0x044fe20000000045 */
        /* <DEDUP_REMOVED lines=10> */
[----:B------:R-:W-:Y:S01]  /*50f0*/  FFMA R124, R58, R82, R53 ;  /* 0x000000523a7c7223 */ /* 0x000fe20000000035 */
[----:B------:R-:W-:Y:S01]  /*5100*/  LDS.128 R68, [R32+0x110] ;  /* 0x0001100020447984 */ /* 0x000fe20000000c00 */
[----:B------:R-:W-:-:S03]  /*5110*/  FFMA R112, R107, R83, R112 ;  /* 0x000000536b707223 */ /* 0x000fc60000000070 */
[----:B------:R-:W2:Y:S01]  /*5120*/  LDS.128 R52, [R0.X4+UR5+0x10] ;  /* 0x0000100500347984 */ /* 0x000ea20008004c00 */
[C---:B------:R-:W-:Y:S01]  /*5130*/  FFMA R114, R107.reuse, R87, R114 ;  /* 0x000000576b727223 */ /* 0x040fe20000000072 */
[----:B------:R-:W-:Y:S02]  /*5140*/  FFMA R115, R107, R31, R106 ;  /* 0x0000001f6b737223 */ /* 0x000fe4000000006a */
[----:B------:R-:W4:Y:S01]  /*5150*/  LDS.128 R64, [R32+0x10] ;  /* 0x0000100020407984 */ /* 0x000f220000000c00 */
[----:B------:R-:W-:-:S03]  /*5160*/  FFMA R125, R57, R89, R56 ;  /* 0x00000059397d7223 */ /* 0x000fc60000000038 */
[----:B------:R-:W4:Y:S01]  /*5170*/  LDS.128 R104, [R32+0x310] ;  /* 0x0003100020687984 */ /* 0x000f220000000c00 */
[C---:B------:R-:W-:Y:S01]  /*5180*/  FFMA R127, R58.reuse, R86, R127 ;  /* 0x000000563a7f7223 */ /* 0x040fe2000000007f */
[----:B------:R-:W-:Y:S01]  /*5190*/  FFMA R125, R58, R90, R125 ;  /* 0x0000005a3a7d7223 */ /* 0x000fe2000000007d */
[C---:B------:R-:W-:Y:S01]  /*51a0*/  FFMA R124, R59.reuse, R83, R124 ;  /* 0x000000533b7c7223 */ /* 0x040fe2000000007c */
[C---:B------:R-:W-:Y:S01]  /*51b0*/  FFMA R126, R59.reuse, R31, R126 ;  /* 0x0000001f3b7e7223 */ /* 0x040fe2000000007e */
[C---:B------:R-:W-:Y:S01]  /*51c0*/  FFMA R127, R59.reuse, R87, R127 ;  /* 0x000000573b7f7223 */ /* 0x040fe2000000007f */
[----:B------:R-:W-:Y:S02]  /*51d0*/  FFMA R125, R59, R91, R125 ;  /* 0x0000005b3b7d7223 */ /* 0x000fe4000000007d */
[----:B------:R-:W4:Y:S01]  /*51e0*/  LDS.128 R56, [R0.X4+UR5+0x110] ;  /* 0x0001100500387984 */ /* 0x000f220008004c00 */
        /* <DEDUP_REMOVED lines=30> */
[C---:B--2---:R-:W-:Y:S01]  /*53d0*/  FFMA R28, R52.reuse, R68, R5 ;  /* 0x00000044341c7223 */ /* 0x044fe20000000005 */
[C---:B------:R-:W-:Y:S01]  /*53e0*/  FFMA R30, R52.reuse, R100, R3 ;  /* 0x00000064341e7223 */ /* 0x040fe20000000003 */
[C---:B----4-:R-:W-:Y:S01]  /*53f0*/  FFMA R4, R52.reuse, R64, R4 ;  /* 0x0000004034047223 */ /* 0x050fe20000000004 */
        /* <DEDUP_REMOVED lines=9> */
[C---:B------:R-:W-:Y:S01]  /*5490*/  FFMA R83, R51.reuse, R83, R78 ;  /* 0x0000005333537223 */ /* 0x040fe2000000004e */
[----:B------:R-:W-:Y:S01]  /*54a0*/  FFMA R51, R51, R87, R50 ;  /* 0x0000005733337223 */ /* 0x000fe20000000032 */
[----:B------:R-:W-:Y:S01]  /*54b0*/  FFMA R50, R54, R102, R3 ;  /* 0x0000006636327223 */ /* 0x000fe20000000003 */
[-C--:B------:R-:W-:Y:S01]  /*54c0*/  FFMA R49, R67, R55.reuse, R4 ;  /* 0x0000003743317223 */ /* 0x080fe20000000004 */
[----:B------:R-:W-:Y:S01]  /*54d0*/  FFMA R3, R71, R55, R6 ;  /* 0x0000003747037223 */ /* 0x000fe20000000006 */
[C---:B------:R-:W-:Y:S01]  /*54e0*/  FFMA R6, R56.reuse, R104, R7 ;  /* 0x0000006838067223 */ /* 0x040fe20000000007 */
[----:B------:R-:W-:Y:S01]  /*54f0*/  FFMA R4, R56, R100, R9 ;  /* 0x0000006438047223 */ /* 0x000fe20000000009 */
[----:B------:R-:W-:Y:S01]  /*5500*/  FFMA R54, R54, R106, R53 ;  /* 0x0000006a36367223 */ /* 0x000fe20000000035 */
[----:B------:R-:W-:Y:S01]  /*5510*/  FFMA R8, R56, R68, R8 ;  /* 0x0000004438087223 */ /* 0x000fe20000000008 */
[C---:B------:R-:W-:Y:S01]  /*5520*/  FFMA R9, R57.reuse, R105, R6 ;  /* 0x0000006939097223 */ /* 0x040fe20000000006 */
[----:B------:R-:W-:-:S02]  /*5530*/  FFMA R53, R57, R101, R4 ;  /* 0x0000006539357223 */ /* 0x000fc40000000004 */
[----:B------:R-:W3:Y:S01]  /*5540*/  LDS.128 R4, [R0.X4+UR5+0x1010] ;  /* 0x0010100500047984 */ /* 0x000ee20008004c00 */
[----:B------:R-:W-:Y:S01]  /*5550*/  FFMA R73, R57, R69, R8 ;  /* 0x0000004539497223 */ /* 0x000fe20000000008 */
[----:B------:R-:W-:Y:S01]  /*5560*/  FFMA R10, R56, R64, R10 ;  /* 0x00000040380a7223 */ /* 0x000fe2000000000a */
[-C--:B------:R-:W-:Y:S02]  /*5570*/  FFMA R50, R103, R55.reuse, R50 ;  /* 0x0000003767327223 */ /* 0x080fe40000000032 */
[C---:B------:R-:W-:Y:S01]  /*5580*/  FFMA R8, R58.reuse, R70, R73 ;  /* 0x000000463a087223 */ /* 0x040fe20000000049 */
[----:B------:R-:W-:Y:S01]  /*5590*/  FFMA R55, R107, R55, R54 ;  /* 0x000000376b377223 */ /* 0x000fe20000000036 */
[----:B------:R-:W-:Y:S01]  /*55a0*/  FFMA R54, R58, R102, R53 ;  /* 0x000000663a367223 */ /* 0x000fe20000000035 */
[----:B------:R-:W-:Y:S01]  /*55b0*/  FFMA R57, R57, R65, R10 ;  /* 0x0000004139397223 */ /* 0x000fe2000000000a */
[----:B------:R-:W-:Y:S01]  /*55c0*/  FFMA R53, R71, R59, R8 ;  /* 0x0000003b47357223 */ /* 0x000fe20000000008 */
[C---:B-1----:R-:W-:Y:S01]  /*55d0*/  FFMA R10, R60.reuse, R104, R13 ;  /* 0x000000683c0a7223 */ /* 0x042fe2000000000d */
[C---:B------:R-:W-:Y:S01]  /*55e0*/  FFMA R8, R60.reuse, R100, R11 ;  /* 0x000000643c087223 */ /* 0x040fe2000000000b */
[----:B------:R-:W-:Y:S01]  /*55f0*/  FFMA R14, R60, R68, R14 ;  /* 0x000000443c0e7223 */ /* 0x000fe2000000000e */
[C---:B------:R-:W-:Y:S01]  /*5600*/  FFMA R52, R58.reuse, R106, R9 ;  /* 0x0000006a3a347223 */ /* 0x040fe20000000009 */
[----:B------:R-:W-:Y:S01]  /*5610*/  FFMA R58, R58, R66, R57 ;  /* 0x000000423a3a7223 */ /* 0x000fe20000000039 */
[----:B------:R-:W-:Y:S01]  /*5620*/  FFMA R12, R60, R64, R12 ;  /* 0x000000403c0c7223 */ /* 0x000fe2000000000c */
[C---:B------:R-:W-:Y:S01]  /*5630*/  FFMA R13, R61.reuse, R105, R10 ;  /* 0x000000693d0d7223 */ /* 0x040fe2000000000a */
[C---:B------:R-:W-:Y:S01]  /*5640*/  FFMA R57, R61.reuse, R101, R8 ;  /* 0x000000653d397223 */ /* 0x040fe20000000008 */
[C---:B------:R-:W-:Y:S01]  /*5650*/  FFMA R73, R61.reuse, R69, R14 ;  /* 0x000000453d497223 */ /* 0x040fe2000000000e */
[----:B------:R-:W1:Y:S01]  /*5660*/  LDS.128 R8, [R0.X4+UR5+0x1110] ;  /* 0x0011100500087984 */ /* 0x000e620008004c00 */
[----:B------:R-:W-:Y:S01]  /*5670*/  FFMA R61, R61, R65, R12 ;  /* 0x000000413d3d7223 */ /* 0x000fe2000000000c */
[-C--:B------:R-:W-:Y:S01]  /*5680*/  FFMA R52, R107, R59.reuse, R52 ;  /* 0x0000003b6b347223 */ /* 0x080fe20000000034 */
[C---:B------:R-:W-:Y:S01]  /*5690*/  FFMA R12, R62.reuse, R70, R73 ;  /* 0x000000463e0c7223 */ /* 0x040fe20000000049 */
[-C--:B------:R-:W-:Y:S01]  /*56a0*/  FFMA R54, R103, R59.reuse, R54 ;  /* 0x0000003b67367223 */ /* 0x080fe20000000036 */
[----:B------:R-:W-:Y:S01]  /*56b0*/  FFMA R59, R67, R59, R58 ;  /* 0x0000003b433b7223 */ /* 0x000fe2000000003a */
[----:B------:R-:W-:Y:S01]  /*56c0*/  FFMA R58, R62, R102, R57 ;  /* 0x000000663e3a7223 */ /* 0x000fe20000000039 */
[----:B------:R-:W-:Y:S01]  /*56d0*/  FFMA R57, R71, R63, R12 ;  /* 0x0000003f47397223 */ /* 0x000fe2000000000c */
[C---:B--2---:R-:W-:Y:S01]  /*56e0*/  FFMA R16, R28.reuse, R104, R16 ;  /* 0x000000681c107223 */ /* 0x044fe20000000010 */
        /* <DEDUP_REMOVED lines=9> */
[----:B------:R-:W2:Y:S01]  /*5780*/  LDS.128 R12, [R0.X4+UR5+0x1210] ;  /* 0x00121005000c7984 */ /* 0x000ea20008004c00 */
[C---:B------:R-:W-:Y:S01]  /*5790*/  FFMA R60, R30.reuse, R106, R17 ;  /* 0x0000006a1e3c7223 */ /* 0x040fe20000000011 */
[C---:B------:R-:W-:Y:S01]  /*57a0*/  FFMA R18, R30.reuse, R102, R61 ;  /* 0x000000661e127223 */ /* 0x040fe2000000003d */
[C---:B------:R-:W-:Y:S01]  /*57b0*/  FFMA R28, R30.reuse, R70, R73 ;  /* 0x000000461e1c7223 */ /* 0x040fe20000000049 */
[----:B------:R-:W-:Y:S01]  /*57c0*/  FFMA R16, R30, R66, R29 ;  /* 0x000000421e107223 */ /* 0x000fe2000000001d */
[-C--:B------:R-:W-:Y:S01]  /*57d0*/  FFMA R30, R107, R31.reuse, R60 ;  /* 0x0000001f6b1e7223 */ /* 0x080fe2000000003c */
[-C--:B------:R-:W-:Y:S01]  /*57e0*/  FFMA R29, R103, R31.reuse, R18 ;  /* 0x0000001f671d7223 */ /* 0x080fe20000000012 */
[-C--:B------:R-:W-:Y:S01]  /*57f0*/  FFMA R28, R71, R31.reuse, R28 ;  /* 0x0000001f471c7223 */ /* 0x080fe2000000001c */
[----:B------:R-:W-:Y:S01]  /*5800*/  FFMA R31, R67, R31, R16 ;  /* 0x0000001f431f7223 */ /* 0x000fe20000000010 */
[C---:B---3--:R-:W-:Y:S01]  /*5810*/  FFMA R18, R4.reuse, R104, R19 ;  /* 0x0000006804127223 */ /* 0x048fe20000000013 */
[----:B------:R-:W-:-:S03]  /*5820*/  FFMA R16, R4, R100, R21 ;  /* 0x0000006404107223 */ /* 0x000fc60000000015 */
[C---:B------:R-:W-:Y:S01]  /*5830*/  FFMA R21, R5.reuse, R105, R18 ;  /* 0x0000006905157223 */ /* 0x040fe20000000012 */
[C---:B------:R-:W-:Y:S02]  /*5840*/  FFMA R61, R5.reuse, R101, R16 ;  /* 0x00000065053d7223 */ /* 0x040fe40000000010 */
[----:B------:R-:W3:Y:S01]  /*5850*/  LDS.128 R16, [R0.X4+UR5+0x1310] ;  /* 0x0013100500107984 */ /* 0x000ee20008004c00 */
[C---:B------:R-:W-:Y:S01]  /*5860*/  FFMA R22, R4.reuse, R68, R22 ;  /* 0x0000004404167223 */ /* 0x040fe20000000016 */
[----:B------:R-:W-:Y:S01]  /*5870*/  FFMA R20, R4, R64, R20 ;  /* 0x0000004004147223 */ /* 0x000fe20000000014 */
[----:B------:R-:W-:Y:S02]  /*5880*/  FFMA R4, R6, R106, R21 ;  /* 0x0000006a06047223 */ /* 0x000fe40000000015 */
[C---:B------:R-:W-:Y:S01]  /*5890*/  FFMA R73, R5.reuse, R69, R22 ;  /* 0x0000004505497223 */ /* 0x040fe20000000016 */
[----:B------:R-:W-:Y:S01]  /*58a0*/  FFMA R5, R5, R65, R20 ;  /* 0x0000004105057223 */ /* 0x000fe20000000014 */
[----:B------:R-:W-:Y:S01]  /*58b0*/  FFMA R21, R107, R7, R4 ;  /* 0x000000076b157223 */ /* 0x000fe20000000004 */
[C---:B-1----:R-:W-:Y:S01]  /*58c0*/  FFMA R226, R8.reuse, R104, R226 ;  /* 0x0000006808e27223 */ /* 0x042fe200000000e2 */
[C---:B------:R-:W-:Y:S01]  /*58d0*/  FFMA R4, R8.reuse, R100, R25 ;  /* 0x0000006408047223 */ /* 0x040fe20000000019 */
[----:B------:R-:W-:Y:S01]  /*58e0*/  FFMA R24, R8, R68, R24 ;  /* 0x0000004408187223 */ /* 0x000fe20000000018 */
[C---:B------:R-:W-:Y:S01]  /*58f0*/  FFMA R22, R6.reuse, R102, R61 ;  /* 0x0000006606167223 */ /* 0x040fe2000000003d */
[C---:B------:R-:W-:Y:S01]  /*5900*/  FFMA R20, R6.reuse, R70, R73 ;  /* 0x0000004606147223 */ /* 0x040fe20000000049 */
[----:B------:R-:W-:Y:S01]  /*5910*/  FFMA R60, R6, R66, R5 ;  /* 0x00000042063c7223 */ /* 0x000fe20000000005 */
[----:B------:R-:W-:Y:S01]  /*5920*/  FFMA R8, R8, R64, R23 ;  /* 0x0000004008087223 */ /* 0x000fe20000000017 */
[C---:B------:R-:W-:Y:S01]  /*5930*/  FFMA R23, R9.reuse, R105, R226 ;  /* 0x0000006909177223 */ /* 0x040fe200000000e2 */
[C---:B------:R-:W-:Y:S01]  /*5940*/  FFMA R25, R9.reuse, R101, R4 ;  /* 0x0000006509197223 */ /* 0x040fe20000000004 */
[----:B------:R-:W-:Y:S01]  /*5950*/  FFMA R61, R9, R69, R24 ;  /* 0x00000045093d7223 */ /* 0x000fe20000000018 */
[-C--:B------:R-:W-:Y:S01]  /*5960*/  FFMA R22, R103, R7.reuse, R22 ;  /* 0x0000000767167223 */ /* 0x080fe20000000016 */
[-C--:B------:R-:W-:Y:S01]  /*5970*/  FFMA R20, R71, R7.reuse, R20 ;  /* 0x0000000747147223 */ /* 0x080fe20000000014 */
[----:B------:R-:W-:Y:S01]  /*5980*/  FFMA R60, R67, R7, R60 ;  /* 0x00000007433c7223 */ /* 0x000fe2000000003c */
[----:B------:R-:W-:Y:S01]  /*5990*/  FFMA R9, R9, R65, R8 ;  /* 0x0000004109097223 */ /* 0x000fe20000000008 */
[-C--:B------:R-:W-:Y:S01]  /*59a0*/  FFMA R56, R107, R63.reuse, R56 ;  /* 0x0000003f6b387223 */ /* 0x080fe20000000038 */
[-C--:B------:R-:W-:Y:S01]  /*59b0*/  FFMA R58, R103, R63.reuse, R58 ;  /* 0x0000003f673a7223 */ /* 0x080fe2000000003a */
[----:B------:R-:W1:Y:S01]  /*59c0*/  LDS.128 R4, [R0.X4+UR5+0x2010] ;  /* 0x0020100500047984 */ /* 0x000e620008004c00 */
[----:B------:R-:W-:Y:S01]  /*59d0*/  FFMA R63, R67, R63, R62 ;  /* 0x0000003f433f7223 */ /* 0x000fe2000000003e */
[C---:B------:R-:W-:Y:S01]  /*59e0*/  FFMA R62, R10.reuse, R106, R23 ;  /* 0x0000006a0a3e7223 */ /* 0x040fe20000000017 */
[C---:B------:R-:W-:Y:S01]  /*59f0*/  FFMA R24, R10.reuse, R102, R25 ;  /* 0x000000660a187223 */ /* 0x040fe20000000019 */
[C---:B------:R-:W-:Y:S01]  /*5a00*/  FFMA R8, R10.reuse, R70, R61 ;  /* 0x000000460a087223 */ /* 0x040fe2000000003d */
[----:B------:R-:W-:-:S03]  /*5a10*/  FFMA R10, R10, R66, R9 ;  /* 0x000000420a0a7223 */ /* 0x000fc60000000009 */
[-C--:B------:R-:W-:Y:S01]  /*5a20*/  FFMA R23, R71, R11.reuse, R8 ;  /* 0x0000000b47177223 */ /* 0x080fe20000000008 */
[-C--:B------:R-:W-:Y:S01]  /*5a30*/  FFMA R61, R67, R11.reuse, R10 ;  /* 0x0000000b433d7223 */ /* 0x080fe2000000000a */
[C---:B--2---:R-:W-:Y:S01]  /*5a40*/  FFMA R10, R12.reuse, R104, R225 ;  /* 0x000000680c0a7223 */ /* 0x044fe200000000e1 */
[C---:B------:R-:W-:Y:S01]  /*5a50*/  FFMA R8, R12.reuse, R68, R223 ;  /* 0x000000440c087223 */ /* 0x040fe200000000df */
[-C--:B------:R-:W-:Y:S01]  /*5a60*/  FFMA R25, R107, R11.reuse, R62 ;  /* 0x0000000b6b197223 */ /* 0x080fe2000000003e */
[----:B------:R-:W-:Y:S01]  /*5a70*/  FFMA R24, R103, R11, R24 ;  /* 0x0000000b67187223 */ /* 0x000fe20000000018 */
[C---:B------:R-:W-:Y:S01]  /*5a80*/  FFMA R224, R12.reuse, R100, R224 ;  /* 0x000000640ce07223 */ /* 0x040fe200000000e0 */
        /* <DEDUP_REMOVED lines=10> */
[C---:B---3--:R-:W-:Y:S01]  /*5b30*/  FFMA R12, R16.reuse, R100, R221 ;  /* 0x00000064100c7223 */ /* 0x048fe200000000dd */
[-C--:B------:R-:W-:Y:S01]  /*5b40*/  FFMA R72, R107, R15.reuse, R72 ;  /* 0x0000000f6b487223 */ /* 0x080fe20000000048 */
[-C--:B------:R-:W-:Y:S01]  /*5b50*/  FFMA R62, R103, R15.reuse, R62 ;  /* 0x0000000f673e7223 */ /* 0x080fe2000000003e */
[-C--:B------:R-:W-:Y:S01]  /*5b60*/  FFMA R26, R71, R15.reuse, R26 ;  /* 0x0000000f471a7223 */ /* 0x080fe2000000001a */
[----:B------:R-:W-:Y:S01]  /*5b70*/  FFMA R73, R67, R15, R14 ;  /* 0x0000000f43497223 */ /* 0x000fe2000000000e */
[C---:B------:R-:W-:Y:S01]  /*5b80*/  FFMA R220, R16.reuse, R68, R220 ;  /* 0x0000004410dc7223 */ /* 0x040fe200000000dc */
[C---:B------:R-:W-:Y:S01]  /*5b90*/  FFMA R75, R17.reuse, R101, R12 ;  /* 0x00000065114b7223 */ /* 0x040fe2000000000c */
[C---:B------:R-:W-:Y:S01]  /*5ba0*/  FFMA R222, R16.reuse, R104, R222 ;  /* 0x0000006810de7223 */ /* 0x040fe200000000de */
[----:B------:R-:W3:Y:S01]  /*5bb0*/  LDS.128 R12, [R0.X4+UR5+0x2210] ;  /* 0x00221005000c7984 */ /* 0x000ee20008004c00 */
        /* <DEDUP_REMOVED lines=20> */
[----:B------:R-:W1:Y:S01]  /*5d00*/  LDS.128 R16, [R0.X4+UR5+0x2310] ;  /* 0x0023100500107984 */ /* 0x000e620008004c00 */
[C---:B------:R-:W-:Y:S01]  /*5d10*/  FFMA R202, R6.reuse, R106, R77 ;  /* 0x0000006a06ca7223 */ /* 0x040fe2000000004d */
[C---:B------:R-:W-:Y:S01]  /*5d20*/  FFMA R4, R6.reuse, R102, R79 ;  /* 0x0000006606047223 */ /* 0x040fe2000000004f */
[C---:B------:R-:W-:Y:S01]  /*5d30*/  FFMA R200, R6.reuse, R70, R81 ;  /* 0x0000004606c87223 */ /* 0x040fe20000000051 */
[----:B------:R-:W-:-:S02]  /*5d40*/  FFMA R6, R6, R66, R5 ;  /* 0x0000004206067223 */ /* 0x000fc40000000005 */
[-C--:B------:R-:W-:Y:S01]  /*5d50*/  FFMA R201, R103, R7.reuse, R4 ;  /* 0x0000000767c97223 */ /* 0x080fe20000000004 */
[C---:B--2---:R-:W-:Y:S01]  /*5d60*/  FFMA R4, R8.reuse, R68, R167 ;  /* 0x0000004408047223 */ /* 0x044fe200000000a7 */
[-C--:B------:R-:W-:Y:S01]  /*5d70*/  FFMA R77, R67, R7.reuse, R6 ;  /* 0x00000007434d7223 */ /* 0x080fe20000000006 */
[C---:B------:R-:W-:Y:S01]  /*5d80*/  FFMA R6, R8.reuse, R104, R169 ;  /* 0x0000006808067223 */ /* 0x040fe200000000a9 */
[C---:B------:R-:W-:Y:S01]  /*5d90*/  FFMA R168, R8.reuse, R100, R168 ;  /* 0x0000006408a87223 */ /* 0x040fe200000000a8 */
[-C--:B------:R-:W-:Y:S01]  /*5da0*/  FFMA R202, R107, R7.reuse, R202 ;  /* 0x000000076bca7223 */ /* 0x080fe200000000ca */
        /* <DEDUP_REMOVED lines=11> */
[-C--:B------:R-:W-:Y:S01]  /*5e60*/  FFMA R197, R71, R11.reuse, R8 ;  /* 0x0000000b47c57223 */ /* 0x080fe20000000008 */
[C---:B---3--:R-:W-:Y:S01]  /*5e70*/  FFMA R10, R12.reuse, R104, R165 ;  /* 0x000000680c0a7223 */ /* 0x048fe200000000a5 */
[C---:B------:R-:W-:Y:S01]  /*5e80*/  FFMA R8, R12.reuse, R68, R163 ;  /* 0x000000440c087223 */ /* 0x040fe200000000a3 */
[C---:B------:R-:W-:Y:S01]  /*5e90*/  FFMA R164, R12.reuse, R100, R164 ;  /* 0x000000640ca47223 */ /* 0x040fe200000000a4 */
[-C--:B------:R-:W-:Y:S01]  /*5ea0*/  FFMA R199, R107, R11.reuse, R80 ;  /* 0x0000000b6bc77223 */ /* 0x080fe20000000050 */
[-C--:B------:R-:W-:Y:S01]  /*5eb0*/  FFMA R198, R103, R11.reuse, R198 ;  /* 0x0000000b67c67223 */ /* 0x080fe200000000c6 */
[----:B------:R-:W-:Y:S01]  /*5ec0*/  FFMA R78, R67, R11, R78 ;  /* 0x0000000b434e7223 */ /* 0x000fe2000000004e */
[----:B------:R-:W-:Y:S01]  /*5ed0*/  FFMA R162, R12, R64, R162 ;  /* 0x000000400ca27223 */ /* 0x000fe200000000a2 */
[C---:B------:R-:W-:Y:S01]  /*5ee0*/  FFMA R79, R13.reuse, R105, R10 ;  /* 0x000000690d4f7223 */ /* 0x040fe2000000000a */
[----:B------:R-:W-:-:S02]  /*5ef0*/  FFMA R85, R13, R69, R8 ;  /* 0x000000450d557223 */ /* 0x000fc40000000008 */
[----:B------:R-:W3:Y:S01]  /*5f00*/  LDS.128 R8, [R0.X4+UR5+0x3110] ;  /* 0x0031100500087984 */ /* 0x000ee20008004c00 */
[C---:B------:R-:W-:Y:S01]  /*5f10*/  FFMA R81, R13.reuse, R101, R164 ;  /* 0x000000650d517223 */ /* 0x040fe200000000a4 */
[----:B------:R-:W-:Y:S01]  /*5f20*/  FFMA R13, R13, R65, R162 ;  /* 0x000000410d0d7223 */ /* 0x000fe200000000a2 */
[C---:B------:R-:W-:Y:S01]  /*5f30*/  FFMA R196, R14.reuse, R106, R79 ;  /* 0x0000006a0ec47223 */ /* 0x040fe2000000004f */
[C---:B------:R-:W-:Y:S01]  /*5f40*/  FFMA R194, R14.reuse, R70, R85 ;  /* 0x000000460ec27223 */ /* 0x040fe20000000055 */
[C---:B------:R-:W-:Y:S01]  /*5f50*/  FFMA R12, R14.reuse, R102, R81 ;  /* 0x000000660e0c7223 */ /* 0x040fe20000000051 */
[----:B------:R-:W-:-:S03]  /*5f60*/  FFMA R14, R14, R66, R13 ;  /* 0x000000420e0e7223 */ /* 0x000fc6000000000d */
[-C--:B------:R-:W-:Y:S01]  /*5f70*/  FFMA R195, R103, R15.reuse, R12 ;  /* 0x0000000f67c37223 */ /* 0x080fe2000000000c */
[-C--:B------:R-:W-:Y:S01]  /*5f80*/  FFMA R79, R67, R15.reuse, R14 ;  /* 0x0000000f434f7223 */ /* 0x080fe2000000000e */
[C---:B-1----:R-:W-:Y:S01]  /*5f90*/  FFMA R14, R16.reuse, R104, R161 ;  /* 0x00000068100e7223 */ /* 0x042fe200000000a1 */
[C---:B------:R-:W-:Y:S01]  /*5fa0*/  FFMA R12, R16.reuse, R68, R159 ;  /* 0x00000044100c7223 */ /* 0x040fe2000000009f */
[C---:B------:R-:W-:Y:S01]  /*5fb0*/  FFMA R160, R16.reuse, R100, R160 ;  /* 0x0000006410a07223 */ /* 0x040fe200000000a0 */
[----:B------:R-:W-:Y:S01]  /*5fc0*/  FFMA R16, R16, R64, R33 ;  /* 0x0000004010107223 */ /* 0x000fe20000000021 */
[-C--:B------:R-:W-:Y:S01]  /*5fd0*/  FFMA R196, R107, R15.reuse, R196 ;  /* 0x0000000f6bc47223 */ /* 0x080fe200000000c4 */
[----:B------:R-:W-:Y:S01]  /*5fe0*/  FFMA R194, R71, R15, R194 ;  /* 0x0000000f47c27223 */ /* 0x000fe200000000c2 */
[C---:B------:R-:W-:Y:S01]  /*5ff0*/  FFMA R33, R17.reuse, R105, R14 ;  /* 0x0000006911217223 */ /* 0x040fe2000000000e */
[C---:B------:R-:W-:Y:S01]  /*6000*/  FFMA R85, R17.reuse, R69, R12 ;  /* 0x0000004511557223 */ /* 0x040fe2000000000c */
[C---:B------:R-:W-:Y:S01]  /*6010*/  FFMA R81, R17.reuse, R101, R160 ;  /* 0x0000006511517223 */ /* 0x040fe200000000a0 */
[----:B------:R-:W1:Y:S01]  /*6020*/  LDS.128 R12, [R0.X4+UR5+0x3210] ;  /* 0x00321005000c7984 */ /* 0x000e620008004c00 */
[----:B------:R-:W-:Y:S01]  /*6030*/  FFMA R17, R17, R65, R16 ;  /* 0x0000004111117223 */ /* 0x000fe20000000010 */
[C---:B------:R-:W-:Y:S01]  /*6040*/  FFMA R16, R18.reuse, R70, R85 ;  /* 0x0000004612107223 */ /* 0x040fe20000000055 */
[C---:B------:R-:W-:Y:S01]  /*6050*/  FFMA R80, R18.reuse, R106, R33 ;  /* 0x0000006a12507223 */ /* 0x040fe20000000021 */
[C---:B------:R-:W-:Y:S01]  /*6060*/  FFMA R192, R18.reuse, R102, R81 ;  /* 0x0000006612c07223 */ /* 0x040fe20000000051 */
[----:B------:R-:W-:Y:S01]  /*6070*/  FFMA R18, R18, R66, R17 ;  /* 0x0000004212127223 */ /* 0x000fe20000000011 */
[-C--:B------:R-:W-:Y:S01]  /*6080*/  FFMA R191, R71, R19.reuse, R16 ;  /* 0x0000001347bf7223 */ /* 0x080fe20000000010 */
[C---:B--2---:R-:W-:Y:S01]  /*6090*/  FFMA R16, R4.reuse, R100, R157 ;  /* 0x0000006404107223 */ /* 0x044fe2000000009d */
[C---:B------:R-:W-:Y:S01]  /*60a0*/  FFMA R158, R4.reuse, R104, R158 ;  /* 0x00000068049e7223 */ /* 0x040fe2000000009e */
[C---:B------:R-:W-:Y:S01]  /*60b0*/  FFMA R156, R4.reuse, R68, R156 ;  /* 0x00000044049c7223 */ /* 0x040fe2000000009c */
[-C--:B------:R-:W-:Y:S01]  /*60c0*/  FFMA R193, R107, R19.reuse, R80 ;  /* 0x000000136bc17223 */ /* 0x080fe20000000050 */
[-C--:B------:R-:W-:Y:S01]  /*60d0*/  FFMA R192, R103, R19.reuse, R192 ;  /* 0x0000001367c07223 */ /* 0x080fe200000000c0 */
[----:B------:R-:W-:Y:S01]  /*60e0*/  FFMA R33, R67, R19, R18 ;  /* 0x0000001343217223 */ /* 0x000fe20000000012 */
[----:B------:R-:W-:Y:S01]  /*60f0*/  FFMA R34, R4, R64, R34 ;  /* 0x0000004004227223 */ /* 0x000fe20000000022 */
[----:B------:R-:W-:-:S02]  /*6100*/  FFMA R85, R5, R101, R16 ;  /* 0x0000006505557223 */ /* 0x000fc40000000010 */
[----:B------:R-:W2:Y:S01]  /*6110*/  LDS.128 R16, [R0.X4+UR5+0x3310] ;  /* 0x0033100500107984 */ /* 0x000ea20008004c00 */
[C---:B------:R-:W-:Y:S01]  /*6120*/  FFMA R81, R5.reuse, R105, R158 ;  /* 0x0000006905517223 */ /* 0x040fe2000000009e */
        /* <DEDUP_REMOVED lines=10> */
[----:B------:R-:W-:Y:S01]  /*61d0*/  FFMA R8, R8, R64, R35 ;  /* 0x0000004008087223 */ /* 0x000fe20000000023 */
[-C--:B------:R-:W-:Y:S01]  /*61e0*/  FFMA R190, R107, R7.reuse, R190 ;  /* 0x000000076bbe7223 */ /* 0x080fe200000000be */
[-C--:B------:R-:W-:Y:S01]  /*61f0*/  FFMA R188, R71, R7.reuse, R188 ;  /* 0x0000000747bc7223 */ /* 0x080fe200000000bc */
        /* <DEDUP_REMOVED lines=9> */
[----:B------:R-:W-:Y:S01]  /*6290*/  FFMA R10, R10, R66, R9 ;  /* 0x000000420a0a7223 */ /* 0x000fe20000000009 */
[-C--:B------:R-:W-:Y:S01]  /*62a0*/  FFMA R185, R71, R11.reuse, R8 ;  /* 0x0000000b47b97223 */ /* 0x080fe20000000008 */
[C---:B-1----:R-:W-:Y:S01]  /*62b0*/  FFMA R8, R12.reuse, R100, R151 ;  /* 0x000000640c087223 */ /* 0x042fe20000000097 */
[C---:B------:R-:W-:Y:S01]  /*62c0*/  FFMA R152, R12.reuse, R104, R152 ;  /* 0x000000680c987223 */ /* 0x040fe20000000098 */
[C---:B------:R-:W-:Y:S01]  /*62d0*/  FFMA R150, R12.reuse, R68, R150 ;  /* 0x000000440c967223 */ /* 0x040fe20000000096 */
[-C--:B------:R-:W-:Y:S01]  /*62e0*/  FFMA R187, R107, R11.reuse, R80 ;  /* 0x0000000b6bbb7223 */ /* 0x080fe20000000050 */
[-C--:B------:R-:W-:Y:S01]  /*62f0*/  FFMA R186, R103, R11.reuse, R186 ;  /* 0x0000000b67ba7223 */ /* 0x080fe200000000ba */
[----:B------:R-:W-:Y:S01]  /*6300*/  FFMA R35, R67, R11, R10 ;  /* 0x0000000b43237223 */ /* 0x000fe2000000000a */
[----:B------:R-:W-:Y:S01]  /*6310*/  FFMA R92, R12, R64, R92 ;  /* 0x000000400c5c7223 */ /* 0x000fe2000000005c */
[----:B------:R-:W-:-:S02]  /*6320*/  FFMA R85, R13, R101, R8 ;  /* 0x000000650d557223 */ /* 0x000fc40000000008 */
        /* <DEDUP_REMOVED lines=12> */
[----:B------:R-:W-:Y:S01]  /*63f0*/  FFMA R16, R16, R64, R93 ;  /* 0x0000004010107223 */ /* 0x000fe2000000005d */
[-C--:B------:R-:W-:Y:S01]  /*6400*/  FFMA R184, R107, R15.reuse, R184 ;  /* 0x0000000f6bb87223 */ /* 0x080fe200000000b8 */
[-C--:B------:R-:W-:Y:S01]  /*6410*/  FFMA R182, R71, R15.reuse, R182 ;  /* 0x0000000f47b67223 */ /* 0x080fe200000000b6 */
        /* <DEDUP_REMOVED lines=10> */
[-C--:B------:R-:W-:Y:S01]  /*64c0*/  FFMA R179, R71, R19.reuse, R16 ;  /* 0x0000001347b37223 */ /* 0x080fe20000000010 */
[----:B---3--:R-:W-:Y:S01]  /*64d0*/  FFMA R16, R4, R100, R145 ;  /* 0x0000006404107223 */ /* 0x008fe20000000091 */
[-C--:B------:R-:W-:Y:S01]  /*64e0*/  FFMA R181, R107, R19.reuse, R82 ;  /* 0x000000136bb57223 */ /* 0x080fe20000000052 */
[-C--:B------:R-:W-:Y:S01]  /*64f0*/  FFMA R180, R103, R19.reuse, R180 ;  /* 0x0000001367b47223 */ /* 0x080fe200000000b4 */
[----:B------:R-:W-:Y:S01]  /*6500*/  FFMA R81, R67, R19, R18 ;  /* 0x0000001343517223 */ /* 0x000fe20000000012 */
[----:B------:R-:W-:-:S02]  /*6510*/  FFMA R87, R5, R101, R16 ;  /* 0x0000006505577223 */ /* 0x000fc40000000010 */
[----:B------:R-:W3:Y:S01]  /*6520*/  LDS.128 R16, [R0.X4+UR5+0x4310] ;  /* 0x0043100500107984 */ /* 0x000ee20008004c00 */
        /* <DEDUP_REMOVED lines=8> */
[C---:B------:R-:W-:Y:S01]  /*65b0*/  FFMA R178, R6.reuse, R106, R85 ;  /* 0x0000006a06b27223 */ /* 0x040fe20000000055 */
[C---:B------:R-:W-:Y:S01]  /*65c0*/  FFMA R176, R6.reuse, R70, R89 ;  /* 0x0000004606b07223 */ /* 0x040fe20000000059 */
[----:B------:R-:W-:Y:S01]  /*65d0*/  FFMA R82, R6, R66, R5 ;  /* 0x0000004206527223 */ /* 0x000fe20000000005 */
[C---:B-1----:R-:W-:Y:S01]  /*65e0*/  FFMA R6, R8.reuse, R104, R143 ;  /* 0x0000006808067223 */ /* 0x042fe2000000008f */
        /* <DEDUP_REMOVED lines=13> */
[----:B------:R-:W-:Y:S01]  /*66c0*/  FFMA R174, R10, R102, R87 ;  /* 0x000000660aae7223 */ /* 0x000fe20000000057 */
[C---:B--2---:R-:W-:Y:S01]  /*66d0*/  FFMA R138, R12.reuse, R68, R138 ;  /* 0x000000440c8a7223 */ /* 0x044fe2000000008a */
[-C--:B------:R-:W-:Y:S01]  /*66e0*/  FFMA R173, R71, R11.reuse, R8 ;  /* 0x0000000b47ad7223 */ /* 0x080fe20000000008 */
[----:B------:R-:W-:Y:S01]  /*66f0*/  FFMA R8, R12, R100, R139 ;  /* 0x000000640c087223 */ /* 0x000fe2000000008b */
[----:B------:R-:W-:Y:S01]  /*6700*/  FFMA R128, R10, R66, R9 ;  /* 0x000000420a807223 */ /* 0x000fe20000000009 */
[C---:B------:R-:W-:Y:S01]  /*6710*/  FFMA R140, R12.reuse, R104, R140 ;  /* 0x000000680c8c7223 */ /* 0x040fe2000000008c */
[----:B------:R-:W-:Y:S01]  /*6720*/  FFMA R12, R12, R64, R137 ;  /* 0x000000400c0c7223 */ /* 0x000fe20000000089 */
[-C--:B------:R-:W-:Y:S01]  /*6730*/  FFMA R175, R107, R11.reuse, R84 ;  /* 0x0000000b6baf7223 */ /* 0x080fe20000000054 */
[-C--:B------:R-:W-:Y:S01]  /*6740*/  FFMA R174, R103, R11.reuse, R174 ;  /* 0x0000000b67ae7223 */ /* 0x080fe200000000ae */
[----:B------:R-:W-:Y:S01]  /*6750*/  FFMA R128, R67, R11, R128 ;  /* 0x0000000b43807223 */ /* 0x000fe20000000080 */
[C---:B------:R-:W-:Y:S01]  /*6760*/  FFMA R87, R13.reuse, R101, R8 ;  /* 0x000000650d577223 */ /* 0x040fe20000000008 */
[C---:B------:R-:W-:Y:S01]  /*6770*/  FFMA R89, R13.reuse, R69, R138 ;  /* 0x000000450d597223 */ /* 0x040fe2000000008a */
[----:B------:R-:W2:Y:S01]  /*6780*/  LDS.128 R8, [R0.X4+UR5+0x5110] ;  /* 0x0051100500087984 */ /* 0x000ea20008004c00 */
[C---:B------:R-:W-:Y:S01]  /*6790*/  FFMA R85, R13.reuse, R105, R140 ;  /* 0x000000690d557223 */ /* 0x040fe2000000008c */
[----:B------:R-:W-:Y:S01]  /*67a0*/  FFMA R13, R13, R65, R12 ;  /* 0x000000410d0d7223 */ /* 0x000fe2000000000c */
[C---:B------:R-:W-:Y:S01]  /*67b0*/  FFMA R12, R14.reuse, R70, R89 ;  /* 0x000000460e0c7223 */ /* 0x040fe20000000059 */
[C---:B------:R-:W-:Y:S01]  /*67c0*/  FFMA R168, R14.reuse, R102, R87 ;  /* 0x000000660ea87223 */ /* 0x040fe20000000057 */
[----:B------:R-:W-:Y:S01]  /*67d0*/  FFMA R172, R14, R106, R85 ;  /* 0x0000006a0eac7223 */ /* 0x000fe20000000055 */
[C---:B---3--:R-:W-:Y:S01]  /*67e0*/  FFMA R136, R16.reuse, R104, R136 ;  /* 0x0000006810887223 */ /* 0x048fe20000000088 */
[-C--:B------:R-:W-:Y:S01]  /*67f0*/  FFMA R167, R71, R15.reuse, R12 ;  /* 0x0000000f47a77223 */ /* 0x080fe2000000000c */
[----:B------:R-:W-:Y:S01]  /*6800*/  FFMA R12, R16, R100, R135 ;  /* 0x00000064100c7223 */ /* 0x000fe20000000087 */
[----:B------:R-:W-:Y:S01]  /*6810*/  FFMA R138, R14, R66, R13 ;  /* 0x000000420e8a7223 */ /* 0x000fe2000000000d */
[-C--:B------:R-:W-:Y:S01]  /*6820*/  FFMA R172, R107, R15.reuse, R172 ;  /* 0x0000000f6bac7223 */ /* 0x080fe200000000ac */
[----:B------:R-:W-:Y:S01]  /*6830*/  FFMA R168, R103, R15, R168 ;  /* 0x0000000f67a87223 */ /* 0x000fe200000000a8 */
[----:B------:R-:W-:Y:S01]  /*6840*/  FFMA R87, R17, R101, R12 ;  /* 0x0000006511577223 */ /* 0x000fe2000000000c */
[----:B------:R-:W-:Y:S01]  /*6850*/  FFMA R138, R67, R15, R138 ;  /* 0x0000000f438a7223 */ /* 0x000fe2000000008a */
[C---:B------:R-:W-:Y:S01]  /*6860*/  FFMA R134, R16.reuse, R68, R134 ;  /* 0x0000004410867223 */ /* 0x040fe20000000086 */
[----:B------:R-:W3:Y:S01]  /*6870*/  LDS.128 R12, [R0.X4+UR5+0x5210] ;  /* 0x00521005000c7984 */ /* 0x000ee20008004c00 */
[----:B------:R-:W-:Y:S01]  /*6880*/  FFMA R16, R16, R64, R133 ;  /* 0x0000004010107223 */ /* 0x000fe20000000085 */
[C---:B------:R-:W-:Y:S01]  /*6890*/  FFMA R85, R17.reuse, R105, R136 ;  /* 0x0000006911557223 */ /* 0x040fe20000000088 */
[C---:B------:R-:W-:Y:S01]  /*68a0*/  FFMA R89, R17.reuse, R69, R134 ;  /* 0x0000004511597223 */ /* 0x040fe20000000086 */
[----:B------:R-:W-:Y:S01]  /*68b0*/  LDS.128 R92, [R0.X4+UR5+0x2020] ;  /* 0x00202005005c7984 */ /* 0x000fe20008004c00 */
[----:B------:R-:W-:Y:S01]  /*68c0*/  FFMA R17, R17, R65, R16 ;  /* 0x0000004111117223 */ /* 0x000fe20000000010 */
[C---:B------:R-:W-:Y:S01]  /*68d0*/  FFMA R16, R18.reuse, R102, R87 ;  /* 0x0000006612107223 */ /* 0x040fe20000000057 */
[C---:B------:R-:W-:Y:S01]  /*68e0*/  FFMA R166, R18.reuse, R106, R85 ;  /* 0x0000006a12a67223 */ /* 0x040fe20000000055 */
[----:B------:R-:W-:-:S02]  /*68f0*/  FFMA R164, R18, R70, R89 ;  /* 0x0000004612a47223 */ /* 0x000fc40000000059 */
[-C--:B------:R-:W-:Y:S01]  /*6900*/  FFMA R165, R103, R19.reuse, R16 ;  /* 0x0000001367a57223 */ /* 0x080fe20000000010 */
[----:B-1----:R-:W-:Y:S01]  /*6910*/  FFMA R16, R4, R100, R131 ;  /* 0x0000006404107223 */ /* 0x002fe20000000083 */
[----:B------:R-:W-:Y:S01]  /*6920*/  FFMA R134, R18, R66, R17 ;  /* 0x0000004212867223 */ /* 0x000fe20000000011 */
        /* <DEDUP_REMOVED lines=37> */
[C---:B------:R-:W-:Y:S01]  /*6b80*/  FFMA R8, R12.reuse, R100, R41 ;  /* 0x000000640c087223 */ /* 0x040fe20000000029 */
[C---:B------:R-:W-:Y:S01]  /*6b90*/  FFMA R40, R12.reuse, R68, R40 ;  /* 0x000000440c287223 */ /* 0x040fe20000000028 */
[----:B------:R-:W-:Y:S01]  /*6ba0*/  FFMA R42, R12, R64, R42 ;  /* 0x000000400c2a7223 */ /* 0x000fe2000000002a */
[C---:B------:R-:W-:Y:S01]  /*6bb0*/  FFMA R37, R13.reuse, R105, R10 ;  /* 0x000000690d257223 */ /* 0x040fe2000000000a */
[C---:B------:R-:W-:Y:S01]  /*6bc0*/  FFMA R39, R13.reuse, R101, R8 ;  /* 0x000000650d277223 */ /* 0x040fe20000000008 */
[----:B------:R-:W-:Y:S04]  /*6bd0*/  LDS.128 R84, [R0.X4+UR5+0x20] ;  /* 0x0000200500547984 */ /* 0x000fe80008004c00 */
[----:B------:R-:W3:Y:S01]  /*6be0*/  LDS.128 R8, [R0.X4+UR5+0x6110] ;  /* 0x0061100500087984 */ /* 0x000ee20008004c00 */
[C---:B------:R-:W-:Y:S01]  /*6bf0*/  FFMA R12, R14.reuse, R102, R39 ;  /* 0x000000660e0c7223 */ /* 0x040fe20000000027 */
[C---:B------:R-:W-:Y:S01]  /*6c00*/  FFMA R41, R13.reuse, R69, R40 ;  /* 0x000000450d297223 */ /* 0x040fe20000000028 */
[----:B------:R-:W-:Y:S01]  /*6c10*/  FFMA R13, R13, R65, R42 ;  /* 0x000000410d0d7223 */ /* 0x000fe2000000002a */
[C---:B------:R-:W-:Y:S01]  /*6c20*/  FFMA R144, R14.reuse, R106, R37 ;  /* 0x0000006a0e907223 */ /* 0x040fe20000000025 */
[----:B------:R-:W-:Y:S01]  /*6c30*/  FFMA R143, R103, R15, R12 ;  /* 0x0000000f678f7223 */ /* 0x000fe2000000000c */
[----:B------:R-:W-:Y:S01]  /*6c40*/  FFMA R142, R14, R70, R41 ;  /* 0x000000460e8e7223 */ /* 0x000fe20000000029 */
[C---:B-1----:R-:W-:Y:S01]  /*6c50*/  FFMA R12, R16.reuse, R104, R45 ;  /* 0x00000068100c7223 */ /* 0x042fe2000000002d */
[C---:B------:R-:W-:Y:S01]  /*6c60*/  FFMA R46, R16.reuse, R100, R46 ;  /* 0x00000064102e7223 */ /* 0x040fe2000000002e */
[----:B------:R-:W-:Y:S01]  /*6c70*/  FFMA R44, R16, R68, R44 ;  /* 0x00000044102c7223 */ /* 0x000fe2000000002c */
[----:B------:R-:W-:Y:S01]  /*6c80*/  FFMA R14, R14, R66, R13 ;  /* 0x000000420e0e7223 */ /* 0x000fe2000000000d */
[----:B------:R-:W-:Y:S01]  /*6c90*/  FFMA R16, R16, R64, R99 ;  /* 0x0000004010107223 */ /* 0x000fe20000000063 */
[C---:B------:R-:W-:Y:S01]  /*6ca0*/  FFMA R37, R17.reuse, R105, R12 ;  /* 0x0000006911257223 */ /* 0x040fe2000000000c */
[C---:B------:R-:W-:Y:S01]  /*6cb0*/  FFMA R39, R17.reuse, R101, R46 ;  /* 0x0000006511277223 */ /* 0x040fe2000000002e */
[C---:B------:R-:W-:Y:S01]  /*6cc0*/  FFMA R41, R17.reuse, R69, R44 ;  /* 0x0000004511297223 */ /* 0x040fe2000000002c */
[----:B------:R-:W-:Y:S01]  /*6cd0*/  FFMA R17, R17, R65, R16 ;  /* 0x0000004111117223 */ /* 0x000fe20000000010 */
[-C--:B------:R-:W-:Y:S01]  /*6ce0*/  FFMA R144, R107, R15.reuse, R144 ;  /* 0x0000000f6b907223 */ /* 0x080fe20000000090 */
[-C--:B------:R-:W-:Y:S01]  /*6cf0*/  FFMA R142, R71, R15.reuse, R142 ;  /* 0x0000000f478e7223 */ /* 0x080fe2000000008e */
[----:B------:R-:W-:Y:S01]  /*6d00*/  FFMA R141, R67, R15, R14 ;  /* 0x0000000f438d7223 */ /* 0x000fe2000000000e */
[C---:B------:R-:W-:Y:S01]  /*6d10*/  FFMA R148, R18.reuse, R106, R37 ;  /* 0x0000006a12947223 */ /* 0x040fe20000000025 */
[----:B------:R-:W1:Y:S01]  /*6d20*/  LDS.128 R12, [R0.X4+UR5+0x6210] ;  /* 0x00621005000c7984 */ /* 0x000e620008004c00 */
[C---:B------:R-:W-:Y:S01]  /*6d30*/  FFMA R16, R18.reuse, R102, R39 ;  /* 0x0000006612107223 */ /* 0x040fe20000000027 */
[C---:B------:R-:W-:Y:S01]  /*6d40*/  FFMA R146, R18.reuse, R70, R41 ;  /* 0x0000004612927223 */ /* 0x040fe20000000029 */
[----:B------:R-:W-:-:S02]  /*6d50*/  FFMA R18, R18, R66, R17 ;  /* 0x0000004212127223 */ /* 0x000fc40000000011 */
[-C--:B------:R-:W-:Y:S01]  /*6d60*/  FFMA R147, R103, R19.reuse, R16 ;  /* 0x0000001367937223 */ /* 0x080fe20000000010 */
[C---:B--2---:R-:W-:Y:S01]  /*6d70*/  FFMA R16, R4.reuse, R104, R97 ;  /* 0x0000006804107223 */ /* 0x044fe20000000061 */
[-C--:B------:R-:W-:Y:S01]  /*6d80*/  FFMA R145, R67, R19.reuse, R18 ;  /* 0x0000001343917223 */ /* 0x080fe20000000012 */
        /* <DEDUP_REMOVED lines=10> */
[----:B------:R-:W-:Y:S01]  /*6e30*/  FFMA R5, R5, R65, R98 ;  /* 0x0000004105057223 */ /* 0x000fe20000000062 */
[C---:B------:R-:W-:Y:S01]  /*6e40*/  FFMA R152, R6.reuse, R102, R37 ;  /* 0x0000006606987223 */ /* 0x040fe20000000025 */
[C---:B------:R-:W-:Y:S01]  /*6e50*/  FFMA R150, R6.reuse, R70, R41 ;  /* 0x0000004606967223 */ /* 0x040fe20000000029 */
[-C--:B------:R-:W-:Y:S01]  /*6e60*/  FFMA R151, R107, R7.reuse, R4 ;  /* 0x000000076b977223 */ /* 0x080fe20000000004 */
[----:B------:R-:W-:Y:S01]  /*6e70*/  FFMA R6, R6, R66, R5 ;  /* 0x0000004206067223 */ /* 0x000fe20000000005 */
[C---:B---3--:R-:W-:Y:S01]  /*6e80*/  FFMA R4, R8.reuse, R104, R113 ;  /* 0x0000006808047223 */ /* 0x048fe20000000071 */
[-C--:B------:R-:W-:Y:S01]  /*6e90*/  FFMA R152, R103, R7.reuse, R152 ;  /* 0x0000000767987223 */ /* 0x080fe20000000098 */
[-C--:B------:R-:W-:Y:S01]  /*6ea0*/  FFMA R150, R71, R7.reuse, R150 ;  /* 0x0000000747967223 */ /* 0x080fe20000000096 */
[----:B------:R-:W-:Y:S01]  /*6eb0*/  FFMA R149, R67, R7, R6 ;  /* 0x0000000743957223 */ /* 0x000fe20000000006 */
[C---:B------:R-:W-:Y:S01]  /*6ec0*/  FFMA R39, R9.reuse, R105, R4 ;  /* 0x0000006909277223 */ /* 0x040fe20000000004 */
[C---:B------:R-:W-:Y:S01]  /*6ed0*/  FFMA R114, R8.reuse, R64, R114 ;  /* 0x0000004008727223 */ /* 0x040fe20000000072 */
[----:B------:R-:W3:Y:S01]  /*6ee0*/  LDS.128 R4, [R0.X4+UR5+0x7010] ;  /* 0x0070100500047984 */ /* 0x000ee20008004c00 */
[C---:B------:R-:W-:Y:S01]  /*6ef0*/  FFMA R112, R8.reuse, R100, R112 ;  /* 0x0000006408707223 */ /* 0x040fe20000000070 */
[----:B------:R-:W-:Y:S01]  /*6f00*/  FFMA R8, R8, R68, R115 ;  /* 0x0000004408087223 */ /* 0x000fe20000000073 */
[C---:B------:R-:W-:Y:S01]  /*6f10*/  FFMA R41, R9.reuse, R65, R114 ;  /* 0x0000004109297223 */ /* 0x040fe20000000072 */
[----:B------:R-:W-:Y:S01]  /*6f20*/  LDS.128 R44, [R32+0x120] ;  /* 0x00012000202c7984 */ /* 0x000fe20000000c00 */
[C---:B------:R-:W-:Y:S01]  /*6f30*/  FFMA R37, R9.reuse, R101, R112 ;  /* 0x0000006509257223 */ /* 0x040fe20000000070 */
[----:B------:R-:W-:Y:S01]  /*6f40*/  FFMA R9, R9, R69, R8 ;  /* 0x0000004509097223 */ /* 0x000fe20000000008 */
[----:B------:R-:W-:Y:S01]  /*6f50*/  FFMA R8, R10, R66, R41 ;  /* 0x000000420a087223 */ /* 0x000fe20000000029 */
[----:B------:R-:W-:Y:S01]  /*6f60*/  LDS.128 R96, [R0.X4+UR5+0x2320] ;  /* 0x0023200500607984 */ /* 0x000fe20008004c00 */
[----:B-1----:R-:W-:-:S02]  /*6f70*/  FFMA R110, R12, R64, R110 ;  /* 0x000000400c6e7223 */ /* 0x002fc4000000006e */
[----:B------:R-:W-:Y:S01]  /*6f80*/  FFMA R153, R67, R11, R8 ;  /* 0x0000000b43997223 */ /* 0x000fe20000000008 */
        /* <DEDUP_REMOVED lines=10> */
[----:B------:R-:W-:Y:S01]  /*7030*/  FFMA R155, R103, R11, R36 ;  /* 0x0000000b679b7223 */ /* 0x000fe20000000024 */
[----:B------:R-:W-:Y:S01]  /*7040*/  FFMA R112, R10, R70, R9 ;  /* 0x000000460a707223 */ /* 0x000fe20000000009 */
        /* <DEDUP_REMOVED lines=8> */
[-C--:B------:R-:W-:Y:S01]  /*70d0*/  FFMA R154, R107, R11.reuse, R154 ;  /* 0x0000000b6b9a7223 */ /* 0x080fe2000000009a */
[----:B------:R-:W-:Y:S01]  /*70e0*/  FFMA R112, R71, R11, R112 ;  /* 0x0000000b47707223 */ /* 0x000fe20000000070 */
[-C--:B------:R-:W-:Y:S01]  /*70f0*/  FFMA R159, R103, R15.reuse, R36 ;  /* 0x0000000f679f7223 */ /* 0x080fe20000000024 */
[----:B------:R-:W1:Y:S01]  /*7100*/  LDS.128 R8, [R0.X4+UR5+0x7110] ;  /* 0x0071100500087984 */ /* 0x000e620008004c00 */
[-C--:B------:R-:W-:Y:S01]  /*7110*/  FFMA R158, R107, R15.reuse, R158 ;  /* 0x0000000f6b9e7223 */ /* 0x080fe2000000009e */
        /* <DEDUP_REMOVED lines=13> */
[C---:B------:R-:W-:Y:S01]  /*71f0*/  FFMA R18, R4.reuse, R104, R121 ;  /* 0x0000006804127223 */ /* 0x040fe20000000079 */
[----:B------:R-:W-:Y:S01]  /*7200*/  FFMA R162, R103, R19, R162 ;  /* 0x0000001367a27223 */ /* 0x000fe200000000a2 */
[----:B------:R-:W-:Y:S01]  /*7210*/  FFMA R16, R4, R64, R123 ;  /* 0x0000004004107223 */ /* 0x000fe2000000007b */
[C---:B------:R-:W-:Y:S01]  /*7220*/  FFMA R19, R5.reuse, R101, R120 ;  /* 0x0000006505137223 */ /* 0x040fe20000000078 */
[C---:B------:R-:W-:Y:S01]  /*7230*/  FFMA R17, R5.reuse, R105, R18 ;  /* 0x0000006905117223 */ /* 0x040fe20000000012 */
[----:B------:R-:W2:Y:S01]  /*7240*/  LDS.128 R12, [R0.X4+UR5+0x7210] ;  /* 0x00721005000c7984 */ /* 0x000ea20008004c00 */
[----:B------:R-:W-:Y:S01]  /*7250*/  FFMA R37, R5, R65, R16 ;  /* 0x0000004105257223 */ /* 0x000fe20000000010 */
[C---:B------:R-:W-:Y:S01]  /*7260*/  FFMA R114, R6.reuse, R102, R19 ;  /* 0x0000006606727223 */ /* 0x040fe20000000013 */
[----:B------:R-:W-:Y:S01]  /*7270*/  FFMA R36, R6, R106, R17 ;  /* 0x0000006a06247223 */ /* 0x000fe20000000011 */
[----:B------:R-:W-:Y:S01]  /*7280*/  FFMA R122, R4, R68, R122 ;  /* 0x00000044047a7223 */ /* 0x000fe2000000007a */
[----:B------:R-:W3:Y:S01]  /*7290*/  LDS.128 R16, [R0.X4+UR5+0x7310] ;  /* 0x0073100500107984 */ /* 0x000ee20008004c00 */
[----:B------:R-:W-:-:S02]  /*72a0*/  FFMA R4, R6, R66, R37 ;  /* 0x0000004206047223 */ /* 0x000fc40000000025 */
[----:B------:R-:W-:Y:S01]  /*72b0*/  FFMA R5, R5, R69, R122 ;  /* 0x0000004505057223 */ /* 0x000fe2000000007a */
[----:B------:R-:W4:Y:S01]  /*72c0*/  LDS.128 R40, [R32+0x220] ;  /* 0x0002200020287984 */ /* 0x000f220000000c00 */
[-C--:B------:R-:W-:Y:S02]  /*72d0*/  FFMA R109, R67, R7.reuse, R4 ;  /* 0x00000007436d7223 */ /* 0x080fe40000000004 */
[----:B------:R-:W-:Y:S01]  /*72e0*/  FFMA R6, R6, R70, R5 ;  /* 0x0000004606067223 */ /* 0x000fe20000000005 */
[-C--:B------:R-:W-:Y:S01]  /*72f0*/  FFMA R115, R107, R7.reuse, R36 ;  /* 0x000000076b737223 */ /* 0x080fe20000000024 */
[-C--:B------:R-:W-:Y:S01]  /*7300*/  FFMA R114, R103, R7.reuse, R114 ;  /* 0x0000000767727223 */ /* 0x080fe20000000072 */
[----:B------:R-:W-:Y:S01]  /*7310*/  LDS.128 R36, [R32+0x320] ;  /* 0x0003200020247984 */ /* 0x000fe20000000c00 */
        /* <DEDUP_REMOVED lines=10> */
[----:B------:R-:W-:-:S02]  /*73c0*/  FFMA R170, R10, R102, R5 ;  /* 0x000000660aaa7223 */ /* 0x000fc40000000005 */
[----:B------:R-:W1:Y:S01]  /*73d0*/  LDS.128 R4, [R32+0x20] ;  /* 0x0000200020047984 */ /* 0x000e620000000c00 */
[C---:B------:R-:W-:Y:S01]  /*73e0*/  FFMA R169, R10.reuse, R70, R169 ;  /* 0x000000460aa97223 */ /* 0x040fe200000000a9 */
[----:B------:R-:W-:Y:S01]  /*73f0*/  FFMA R171, R10, R106, R171 ;  /* 0x0000006a0aab7223 */ /* 0x000fe200000000ab */
[-C--:B------:R-:W-:Y:S01]  /*7400*/  FFMA R170, R103, R11.reuse, R170 ;  /* 0x0000000b67aa7223 */ /* 0x080fe200000000aa */
[-C--:B------:R-:W-:Y:S01]  /*7410*/  FFMA R108, R67, R11.reuse, R108 ;  /* 0x0000000b436c7223 */ /* 0x080fe2000000006c */
[-C--:B------:R-:W-:Y:S01]  /*7420*/  FFMA R169, R71, R11.reuse, R169 ;  /* 0x0000000b47a97223 */ /* 0x080fe200000000a9 */
[----:B------:R-:W-:Y:S02]  /*7430*/  FFMA R171, R107, R11, R171 ;  /* 0x0000000b6bab7223 */ /* 0x000fe400000000ab */
[----:B------:R-:W1:Y:S01]  /*7440*/  LDS.128 R8, [R0.X4+UR5+0x120] ;  /* 0x0001200500087984 */ /* 0x000e620008004c00 */
[-C--:B--2---:R-:W-:Y:S01]  /*7450*/  FFMA R206, R12, R104.reuse, R206 ;  /* 0x000000680cce7223 */ /* 0x084fe200000000ce */
[----:B---3--:R-:W-:-:S03]  /*7460*/  FFMA R91, R16, R104, R91 ;  /* 0x00000068105b7223 */ /* 0x008fc6000000005b */
[-C--:B------:R-:W-:Y:S01]  /*7470*/  FFMA R209, R13, R105.reuse, R206 ;  /* 0x000000690dd17223 */ /* 0x080fe200000000ce */
[----:B------:R-:W-:-:S03]  /*7480*/  FFMA R91, R17, R105, R91 ;  /* 0x00000069115b7223 */ /* 0x000fc6000000005b */
[-C--:B------:R-:W-:Y:S01]  /*7490*/  FFMA R209, R14, R106.reuse, R209 ;  /* 0x0000006a0ed17223 */ /* 0x080fe200000000d1 */
[----:B------:R-:W-:Y:S02]  /*74a0*/  FFMA R106, R18, R106, R91 ;  /* 0x0000006a126a7223 */ /* 0x000fe4000000005b */
[----:B------:R-:W2:Y:S01]  /*74b0*/  LDS.128 R88, [R0.X4+UR5+0x220] ;  /* 0x0002200500587984 */ /* 0x000ea20008004c00 */
[----:B------:R-:W-:Y:S01]  /*74c0*/  FFMA R48, R16, R68, R48 ;  /* 0x0000004410307223 */ /* 0x000fe20000000030 */
[C---:B------:R-:W-:Y:S01]  /*74d0*/  FFMA R205, R12.reuse, R100, R205 ;  /* 0x000000640ccd7223 */ /* 0x040fe200000000cd */
[C---:B------:R-:W-:Y:S01]  /*74e0*/  FFMA R204, R12.reuse, R68, R204 ;  /* 0x000000440ccc7223 */ /* 0x040fe200000000cc */
[----:B------:R-:W-:Y:S01]  /*74f0*/  FFMA R203, R12, R64, R203 ;  /* 0x000000400ccb7223 */ /* 0x000fe200000000cb */
[C---:B------:R-:W-:Y:S01]  /*7500*/  FFMA R83, R16.reuse, R100, R83 ;  /* 0x0000006410537223 */ /* 0x040fe20000000053 */
[----:B------:R-:W-:Y:S01]  /*7510*/  FFMA R51, R16, R64, R51 ;  /* 0x0000004010337223 */ /* 0x000fe20000000033 */
[----:B------:R-:W-:Y:S01]  /*7520*/  FFMA R48, R17, R69, R48 ;  /* 0x0000004511307223 */ /* 0x000fe20000000030 */
[C---:B------:R-:W-:Y:S01]  /*7530*/  FFMA R208, R13.reuse, R101, R205 ;  /* 0x000000650dd07223 */ /* 0x040fe200000000cd */
[C---:B------:R-:W-:Y:S01]  /*7540*/  FFMA R207, R13.reuse, R69, R204 ;  /* 0x000000450dcf7223 */ /* 0x040fe200000000cc */
[----:B------:R-:W-:Y:S01]  /*7550*/  FFMA R206, R13, R65, R203 ;  /* 0x000000410dce7223 */ /* 0x000fe200000000cb */
[C---:B------:R-:W-:Y:S01]  /*7560*/  FFMA R83, R17.reuse, R101, R83 ;  /* 0x0000006511537223 */ /* 0x040fe20000000053 */
[----:B------:R-:W-:Y:S01]  /*7570*/  FFMA R51, R17, R65, R51 ;  /* 0x0000004111337223 */ /* 0x000fe20000000033 */
[----:B------:R-:W-:Y:S01]  /*7580*/  FFMA R48, R18, R70, R48 ;  /* 0x0000004612307223 */ /* 0x000fe20000000030 */
[----:B----4-:R-:W-:Y:S01]  /*7590*/  FFMA R50, R84, R40, R50 ;  /* 0x0000002854327223 */ /* 0x010fe20000000032 */
[C---:B------:R-:W-:Y:S01]  /*75a0*/  FFMA R208, R14.reuse, R102, R208 ;  /* 0x000000660ed07223 */ /* 0x040fe200000000d0 */
[C---:B------:R-:W-:Y:S01]  /*75b0*/  FFMA R207, R14.reuse, R70, R207 ;  /* 0x000000460ecf7223 */ /* 0x040fe200000000cf */
[----:B------:R-:W-:Y:S01]  /*75c0*/  FFMA R206, R14, R66, R206 ;  /* 0x000000420ece7223 */ /* 0x000fe200000000ce */
[----:B------:R-:W-:Y:S01]  /*75d0*/  FFMA R204, R18, R102, R83 ;  /* 0x0000006612cc7223 */ /* 0x000fe20000000053 */
[----:B------:R-:W-:Y:S01]  /*75e0*/  FFMA R14, R84, R44, R3 ;  /* 0x0000002c540e7223 */ /* 0x000fe20000000003 */
[----:B------:R-:W-:Y:S01]  /*75f0*/  FFMA R18, R18, R66, R51 ;  /* 0x0000004212127223 */ /* 0x000fe20000000033 */
[----:B------:R-:W-:Y:S01]  /*7600*/  FFMA R203, R71, R19, R48 ;  /* 0x0000001347cb7223 */ /* 0x000fe20000000030 */
[----:B-1----:R-:W-:Y:S01]  /*7610*/  FFMA R12, R84, R4, R49 ;  /* 0x00000004540c7223 */ /* 0x002fe20000000031 */
[----:B------:R-:W-:-:S02]  /*7620*/  FFMA R3, R85, R41, R50 ;  /* 0x0000002955037223 */ /* 0x000fc40000000032 */
[----:B------:R-:W1:Y:S01]  /*7630*/  LDS.128 R48, [R0.X4+UR5+0x320] ;  /* 0x0003200500307984 */ /* 0x000e620008004c00 */
[----:B------:R-:W-:Y:S01]  /*7640*/  FFMA R13, R85, R45, R14 ;  /* 0x0000002d550d7223 */ /* 0x000fe2000000000e */
[-C--:B------:R-:W-:Y:S01]  /*7650*/  FFMA R209, R107, R15.reuse, R209 ;  /* 0x0000000f6bd17223 */ /* 0x080fe200000000d1 */
[-C--:B------:R-:W-:Y:S01]  /*7660*/  FFMA R208, R103, R15.reuse, R208 ;  /* 0x0000000f67d07223 */ /* 0x080fe200000000d0 */
[-C--:B------:R-:W-:Y:S01]  /*7670*/  FFMA R207, R71, R15.reuse, R207 ;  /* 0x0000000f47cf7223 */ /* 0x080fe200000000cf */
[----:B------:R-:W-:Y:S01]  /*7680*/  FFMA R206, R67, R15, R206 ;  /* 0x0000000f43ce7223 */ /* 0x000fe200000000ce */
[----:B------:R-:W-:Y:S01]  /*7690*/  FFMA R14, R86, R46, R13 ;  /* 0x0000002e560e7223 */ /* 0x000fe2000000000d */
[----:B------:R-:W-:Y:S01]  /*76a0*/  FFMA R15, R85, R5, R12 ;  /* 0x00000005550f7223 */ /* 0x000fe2000000000c */
[C---:B------:R-:W-:Y:S01]  /*76b0*/  FFMA R52, R8.reuse, R36, R52 ;  /* 0x0000002408347223 */ /* 0x040fe20000000034 */
[----:B------:R-:W-:Y:S01]  /*76c0*/  FFMA R54, R8, R40, R54 ;  /* 0x0000002808367223 */ /* 0x000fe20000000036 */
[----:B------:R-:W-:Y:S01]  /*76d0*/  FFMA R13, R47, R87, R14 ;  /* 0x000000572f0d7223 */ /* 0x000fe2000000000e */
[----:B------:R-:W-:Y:S01]  /*76e0*/  FFMA R12, R86, R6, R15 ;  /* 0x00000006560c7223 */ /* 0x000fe2000000000f */
[----:B------:R-:W-:Y:S01]  /*76f0*/  FFMA R14, R8, R44, R53 ;  /* 0x0000002c080e7223 */ /* 0x000fe20000000035 */
[----:B------:R-:W-:Y:S01]  /*7700*/  FFMA R84, R84, R36, R55 ;  /* 0x0000002454547223 */ /* 0x000fe20000000037 */
[----:B------:R-:W-:Y:S01]  /*7710*/  FFMA R8, R8, R4, R59 ;  /* 0x0000000408087223 */ /* 0x000fe2000000003b */
[C---:B------:R-:W-:Y:S01]  /*7720*/  FFMA R15, R9.reuse, R37, R52 ;  /* 0x00000025090f7223 */ /* 0x040fe20000000034 */
[C---:B------:R-:W-:Y:S01]  /*7730*/  FFMA R17, R9.reuse, R41, R54 ;  /* 0x0000002909117223 */ /* 0x040fe20000000036 */
[----:B------:R-:W-:Y:S01]  /*7740*/  FFMA R16, R86, R42, R3 ;  /* 0x0000002a56107223 */ /* 0x000fe20000000003 */
[----:B------:R-:W3:Y:S01]  /*7750*/  LDS.128 R52, [R0.X4+UR5+0x1020] ;  /* 0x0010200500347984 */ /* 0x000ee20008004c00 */
[C---:B------:R-:W-:Y:S01]  /*7760*/  FFMA R59, R9.reuse, R45, R14 ;  /* 0x0000002d093b7223 */ /* 0x040fe2000000000e */
[----:B------:R-:W-:Y:S01]  /*7770*/  FFMA R9, R9, R5, R8 ;  /* 0x0000000509097223 */ /* 0x000fe20000000008 */
[-C--:B------:R-:W-:Y:S01]  /*7780*/  FFMA R205, R107, R19.reuse, R106 ;  /* 0x000000136bcd7223 */ /* 0x080fe2000000006a */
[-C--:B------:R-:W-:Y:S01]  /*7790*/  FFMA R204, R103, R19.reuse, R204 ;  /* 0x0000001367cc7223 */ /* 0x080fe200000000cc */
[----:B------:R-:W-:Y:S01]  /*77a0*/  FFMA R19, R67, R19, R18 ;  /* 0x0000001343137223 */ /* 0x000fe20000000012 */
[----:B------:R-:W-:Y:S01]  /*77b0*/  FFMA R3, R43, R87, R16 ;  /* 0x000000572b037223 */ /* 0x000fe20000000010 */
[C---:B------:R-:W-:Y:S01]  /*77c0*/  FFMA R18, R10.reuse, R38, R15 ;  /* 0x000000260a127223 */ /* 0x040fe2000000000f */
[C---:B------:R-:W-:Y:S01]  /*77d0*/  FFMA R8, R10.reuse, R42, R17 ;  /* 0x0000002a0a087223 */ /* 0x040fe20000000011 */
[C---:B------:R-:W-:Y:S01]  /*77e0*/  FFMA R16, R10.reuse, R46, R59 ;  /* 0x0000002e0a107223 */ /* 0x040fe2000000003b */
[----:B------:R-:W-:Y:S01]  /*77f0*/  FFMA R14, R10, R6, R9 ;  /* 0x000000060a0e7223 */ /* 0x000fe20000000009 */
[C---:B--2---:R-:W-:Y:S01]  /*7800*/  FFMA R56, R88.reuse, R36, R56 ;  /* 0x0000002458387223 */ /* 0x044fe20000000038 */
[C---:B------:R-:W-:Y:S01]  /*7810*/  FFMA R58, R88.reuse, R40, R58 ;  /* 0x00000028583a7223 */ /* 0x040fe2000000003a */
[-C--:B------:R-:W-:Y:S01]  /*7820*/  FFMA R10, R39, R11.reuse, R18 ;  /* 0x0000000b270a7223 */ /* 0x080fe20000000012 */
[-C--:B------:R-:W-:Y:S01]  /*7830*/  FFMA R8, R43, R11.reuse, R8 ;  /* 0x0000000b2b087223 */ /* 0x080fe20000000008 */
[-C--:B------:R-:W-:Y:S01]  /*7840*/  FFMA R9, R47, R11.reuse, R16 ;  /* 0x0000000b2f097223 */ /* 0x080fe20000000010 */
[----:B------:R-:W-:Y:S01]  /*7850*/  FFMA R11, R7, R11, R14 ;  /* 0x0000000b070b7223 */ /* 0x000fe2000000000e */
[C---:B------:R-:W-:Y:S01]  /*7860*/  FFMA R14, R88.reuse, R44, R57 ;  /* 0x0000002c580e7223 */ /* 0x040fe20000000039 */
[C---:B------:R-:W-:Y:S01]  /*7870*/  FFMA R15, R89.reuse, R37, R56 ;  /* 0x00000025590f7223 */ /* 0x040fe20000000038 */
[C---:B------:R-:W-:Y:S01]  /*7880*/  FFMA R17, R89.reuse, R41, R58 ;  /* 0x0000002959117223 */ /* 0x040fe2000000003a */
[----:B------:R-:W2:Y:S04]  /*7890*/  LDS.128 R64, [R0.X4+UR5+0x1220] ;  /* 0x0012200500407984 */ /* 0x000ea80008004c00 */
[----:B------:R-:W4:Y:S01]  /*78a0*/  LDS.128 R56, [R0.X4+UR5+0x1120] ;  /* 0x0011200500387984 */ /* 0x000f220008004c00 */
[----:B------:R-:W-:Y:S01]  /*78b0*/  FFMA R88, R88, R4, R63 ;  /* 0x0000000458587223 */ /* 0x000fe2000000003f */
[----:B------:R-:W-:Y:S01]  /*78c0*/  FFMA R63, R89, R45, R14 ;  /* 0x0000002d593f7223 */ /* 0x000fe2000000000e */
[----:B------:R-:W-:Y:S01]  /*78d0*/  FFMA R16, R90, R38, R15 ;  /* 0x000000265a107223 */ /* 0x000fe2000000000f */
[----:B-1----:R-:W-:Y:S01]  /*78e0*/  FFMA R28, R48, R44, R28 ;  /* 0x0000002c301c7223 */ /* 0x002fe2000000001c */
[----:B------:R-:W1:Y:S01]  /*78f0*/  LDS.128 R68, [R0.X4+UR5+0x1320] ;  /* 0x0013200500447984 */ /* 0x000e620008004c00 */
[----:B------:R-:W-:Y:S01]  /*7900*/  FFMA R18, R90, R46, R63 ;  /* 0x0000002e5a127223 */ /* 0x000fe2000000003f */
[-C--:B------:R-:W-:Y:S01]  /*7910*/  FFMA R30, R48, R36.reuse, R30 ;  /* 0x00000024301e7223 */ /* 0x080fe2000000001e */
[----:B------:R-:W-:Y:S01]  /*7920*/  FFMA R202, R92, R36, R202 ;  /* 0x000000245cca7223 */ /* 0x000fe200000000ca */
[----:B------:R-:W-:Y:S01]  /*7930*/  LDS.128 R100, [R0.X4+UR5+0x3020] ;  /* 0x0030200500647984 */ /* 0x000fe20008004c00 */
[----:B------:R-:W-:Y:S01]  /*7940*/  FFMA R15, R47, R91, R18 ;  /* 0x0000005b2f0f7223 */ /* 0x000fe20000000012 */
[C---:B------:R-:W-:Y:S01]  /*7950*/  FFMA R18, R48.reuse, R40, R29 ;  /* 0x0000002830127223 */ /* 0x040fe2000000001d */
[----:B------:R-:W-:Y:S01]  /*7960*/  FFMA R48, R48, R4, R31 ;  /* 0x0000000430307223 */ /* 0x000fe2000000001f */
[C---:B------:R-:W-:Y:S01]  /*7970*/  FFMA R31, R49.reuse, R45, R28 ;  /* 0x0000002d311f7223 */ /* 0x040fe2000000001c */
[----:B------:R-:W-:Y:S01]  /*7980*/  FFMA R14, R90, R42, R17 ;  /* 0x0000002a5a0e7223 */ /* 0x000fe20000000011 */
[----:B------:R-:W-:Y:S01]  /*7990*/  FFMA R17, R49, R37, R30 ;  /* 0x0000002531117223 */ /* 0x000fe2000000001e */
[----:B---3--:R-:W-:Y:S01]  /*79a0*/  FFMA R22, R52, R40, R22 ;  /* 0x0000002834167223 */ /* 0x008fe20000000016 */
        /* <DEDUP_REMOVED lines=8> */
[----:B------:R-:W-:Y:S01]  /*7a30*/  LDS.128 R104, [R0.X4+UR5+0x3220] ;  /* 0x0032200500687984 */ /* 0x000fe20008004c00 */
[----:B------:R-:W-:Y:S01]  /*7a40*/  FFMA R21, R53, R37, R30 ;  /* 0x0000002535157223 */ /* 0x000fe2000000001e */
[----:B------:R-:W-:-:S03]  /*7a50*/  FFMA R29, R49, R41, R18 ;  /* 0x00000029311d7223 */ /* 0x000fc60000000012 */
[----:B------:R-:W-:Y:S01]  /*7a60*/  FFMA R30, R54, R38, R21 ;  /* 0x00000026361e7223 */ /* 0x000fe20000000015 */
[----:B------:R-:W-:Y:S01]  /*7a70*/  FFMA R18, R50, R42, R29 ;  /* 0x0000002a32127223 */ /* 0x000fe2000000001d */
[----:B------:R-:W-:Y:S01]  /*7a80*/  FFMA R49, R49, R5, R48 ;  /* 0x0000000531317223 */ /* 0x000fe20000000030 */
[----:B------:R-:W-:Y:S01]  /*7a90*/  FFMA R29, R53, R41, R22 ;  /* 0x00000029351d7223 */ /* 0x000fe20000000016 */
[----:B------:R-:W-:Y:S01]  /*7aa0*/  FFMA R21, R39, R55, R30 ;  /* 0x0000003727157223 */ /* 0x000fe2000000001e */
[----:B------:R-:W-:Y:S01]  /*7ab0*/  FFMA R31, R53, R45, R20 ;  /* 0x0000002d351f7223 */ /* 0x000fe20000000014 */
[-C--:B--2---:R-:W-:Y:S01]  /*7ac0*/  FFMA R62, R64, R40.reuse, R62 ;  /* 0x00000028403e7223 */ /* 0x084fe2000000003e */
[C---:B----4-:R-:W-:Y:S01]  /*7ad0*/  FFMA R30, R56.reuse, R40, R24 ;  /* 0x00000028381e7223 */ /* 0x050fe20000000018 */
[C---:B------:R-:W-:Y:S01]  /*7ae0*/  FFMA R48, R56.reuse, R36, R25 ;  /* 0x0000002438307223 */ /* 0x040fe20000000019 */
[----:B------:R-:W-:Y:S01]  /*7af0*/  FFMA R24, R56, R44, R23 ;  /* 0x0000002c38187223 */ /* 0x000fe20000000017 */
[C---:B------:R-:W-:Y:S01]  /*7b00*/  FFMA R20, R54.reuse, R42, R29 ;  /* 0x0000002a36147223 */ /* 0x040fe2000000001d */
[----:B------:R-:W-:Y:S01]  /*7b10*/  FFMA R22, R54, R46, R31 ;  /* 0x0000002e36167223 */ /* 0x000fe2000000001f */
[C---:B------:R-:W-:Y:S01]  /*7b20*/  FFMA R23, R57.reuse, R37, R48 ;  /* 0x0000002539177223 */ /* 0x040fe20000000030 */
[----:B------:R-:W-:Y:S01]  /*7b30*/  FFMA R29, R57, R45, R24 ;  /* 0x0000002d391d7223 */ /* 0x000fe20000000018 */
[----:B------:R-:W-:Y:S01]  /*7b40*/  FFMA R53, R53, R5, R60 ;  /* 0x0000000535357223 */ /* 0x000fe2000000003c */
[----:B------:R-:W-:Y:S01]  /*7b50*/  FFMA R56, R56, R4, R61 ;  /* 0x0000000438387223 */ /* 0x000fe2000000003d */
[----:B------:R-:W-:Y:S01]  /*7b60*/  FFMA R72, R64, R36, R72 ;  /* 0x0000002440487223 */ /* 0x000fe20000000048 */
[-C--:B------:R-:W-:Y:S01]  /*7b70*/  FFMA R31, R65, R41.reuse, R62 ;  /* 0x00000029411f7223 */ /* 0x080fe2000000003e */
[----:B------:R-:W-:Y:S01]  /*7b80*/  FFMA R25, R57, R41, R30 ;  /* 0x0000002939197223 */ /* 0x000fe2000000001e */
[----:B------:R-:W2:Y:S01]  /*7b90*/  LDS.128 R60, [R0.X4+UR5+0x2120] ;  /* 0x00212005003c7984 */ /* 0x000ea20008004c00 */
[C---:B------:R-:W-:Y:S01]  /*7ba0*/  FFMA R48, R58.reuse, R38, R23 ;  /* 0x000000263a307223 */ /* 0x040fe20000000017 */
[C---:B------:R-:W-:Y:S01]  /*7bb0*/  FFMA R30, R58.reuse, R46, R29 ;  /* 0x0000002e3a1e7223 */ /* 0x040fe2000000001d */
[----:B------:R-:W-:Y:S01]  /*7bc0*/  FFMA R29, R65, R37, R72 ;  /* 0x00000025411d7223 */ /* 0x000fe20000000048 */
[----:B------:R-:W-:Y:S01]  /*7bd0*/  FFMA R24, R58, R42, R25 ;  /* 0x0000002a3a187223 */ /* 0x000fe20000000019 */
[-C--:B------:R-:W-:Y:S01]  /*7be0*/  FFMA R25, R39, R59.reuse, R48 ;  /* 0x0000003b27197223 */ /* 0x080fe20000000030 */
[----:B-1----:R-:W-:Y:S01]  /*7bf0*/  FFMA R74, R68, R40, R74 ;  /* 0x00000028444a7223 */ /* 0x002fe2000000004a */
[----:B------:R-:W-:Y:S01]  /*7c00*/  FFMA R48, R66, R38, R29 ;  /* 0x0000002642307223 */ /* 0x000fe2000000001d */
[----:B------:R-:W-:Y:S01]  /*7c10*/  FFMA R23, R47, R59, R30 ;  /* 0x0000003b2f177223 */ /* 0x000fe2000000001e */
[----:B------:R-:W-:Y:S01]  /*7c20*/  FFMA R26, R64, R44, R26 ;  /* 0x0000002c401a7223 */ /* 0x000fe2000000001a */
[----:B------:R-:W-:Y:S01]  /*7c30*/  FFMA R30, R66, R42, R31 ;  /* 0x0000002a421e7223 */ /* 0x000fe2000000001f */
[----:B------:R-:W-:Y:S01]  /*7c40*/  FFMA R29, R39, R67, R48 ;  /* 0x00000043271d7223 */ /* 0x000fe20000000030 */
[----:B------:R-:W-:Y:S01]  /*7c50*/  FFMA R64, R64, R4, R73 ;  /* 0x0000000440407223 */ /* 0x000fe20000000049 */
[----:B------:R-:W-:Y:S01]  /*7c60*/  FFMA R48, R68, R44, R75 ;  /* 0x0000002c44307223 */ /* 0x000fe2000000004b */
[----:B------:R-:W-:-:S02]  /*7c70*/  FFMA R31, R69, R41, R74 ;  /* 0x00000029451f7223 */ /* 0x000fc4000000004a */
[----:B------:R-:W1:Y:S01]  /*7c80*/  LDS.128 R72, [R0.X4+UR5+0x2220] ;  /* 0x0022200500487984 */ /* 0x000e620008004c00 */
[----:B------:R-:W-:Y:S01]  /*7c90*/  FFMA R50, R50, R6, R49 ;  /* 0x0000000632327223 */ /* 0x000fe20000000031 */
[-C--:B------:R-:W-:Y:S01]  /*7ca0*/  FFMA R28, R39, R51.reuse, R28 ;  /* 0x00000033271c7223 */ /* 0x080fe2000000001c */
[-C--:B------:R-:W-:Y:S02]  /*7cb0*/  FFMA R18, R43, R51.reuse, R18 ;  /* 0x000000332b127223 */ /* 0x080fe40000000012 */
[----:B------:R-:W-:Y:S01]  /*7cc0*/  FFMA R51, R7, R51, R50 ;  /* 0x0000003307337223 */ /* 0x000fe20000000032 */
[----:B------:R-:W-:-:S04]  /*7cd0*/  FFMA R50, R68, R36, R27 ;  /* 0x0000002444327223 */ /* 0x000fc8000000001b */
[----:B------:R-:W-:Y:S01]  /*7ce0*/  FFMA R27, R69, R37, R50 ;  /* 0x00000025451b7223 */ /* 0x000fe20000000032 */
[C---:B------:R-:W-:Y:S01]  /*7cf0*/  FFMA R50, R70.reuse, R42, R31 ;  /* 0x0000002a46327223 */ /* 0x040fe2000000001f */
[----:B------:R-:W-:Y:S02]  /*7d00*/  FFMA R49, R65, R45, R26 ;  /* 0x0000002d41317223 */ /* 0x000fe4000000001a */
[----:B------:R-:W-:Y:S01]  /*7d10*/  FFMA R52, R70, R38, R27 ;  /* 0x0000002646347223 */ /* 0x000fe2000000001b */
[----:B------:R-:W-:Y:S01]  /*7d20*/  FFMA R27, R43, R71, R50 ;  /* 0x000000472b1b7223 */ /* 0x000fe20000000032 */
[----:B------:R-:W-:Y:S01]  /*7d30*/  FFMA R50, R92, R40, R201 ;  /* 0x000000285c327223 */ /* 0x000fe200000000c9 */
[----:B------:R-:W-:Y:S01]  /*7d40*/  FFMA R26, R66, R46, R49 ;  /* 0x0000002e421a7223 */ /* 0x000fe20000000031 */
[----:B------:R-:W-:Y:S01]  /*7d50*/  FFMA R54, R54, R6, R53 ;  /* 0x0000000636367223 */ /* 0x000fe20000000035 */
[----:B------:R-:W-:Y:S01]  /*7d60*/  FFMA R49, R69, R45, R48 ;  /* 0x0000002d45317223 */ /* 0x000fe20000000030 */
[----:B------:R-:W-:Y:S01]  /*7d70*/  FFMA R57, R57, R5, R56 ;  /* 0x0000000539397223 */ /* 0x000fe20000000038 */
[----:B------:R-:W-:Y:S01]  /*7d80*/  FFMA R53, R93, R41, R50 ;  /* 0x000000295d357223 */ /* 0x000fe20000000032 */
[-C--:B------:R-:W-:Y:S01]  /*7d90*/  FFMA R20, R43, R55.reuse, R20 ;  /* 0x000000372b147223 */ /* 0x080fe20000000014 */
[-C--:B------:R-:W-:Y:S01]  /*7da0*/  FFMA R22, R47, R55.reuse, R22 ;  /* 0x000000372f167223 */ /* 0x080fe20000000016 */
[----:B--2---:R-:W-:Y:S01]  /*7db0*/  FFMA R56, R60, R36, R199 ;  /* 0x000000243c387223 */ /* 0x004fe200000000c7 */
[----:B------:R-:W-:Y:S01]  /*7dc0*/  FFMA R55, R7, R55, R54 ;  /* 0x0000003707377223 */ /* 0x000fe20000000036 */
[----:B------:R-:W-:Y:S01]  /*7dd0*/  FFMA R48, R70, R46, R49 ;  /* 0x0000002e46307223 */ /* 0x000fe20000000031 */
[----:B------:R-:W-:Y:S01]  /*7de0*/  FFMA R58, R58, R6, R57 ;  /* 0x000000063a3a7223 */ /* 0x000fe20000000039 */
[-C--:B------:R-:W-:Y:S01]  /*7df0*/  FFMA R49, R93, R37.reuse, R202 ;  /* 0x000000255d317223 */ /* 0x080fe200000000ca */
[C---:B------:R-:W-:Y:S01]  /*7e00*/  FFMA R54, R94.reuse, R42, R53 ;  /* 0x0000002a5e367223 */ /* 0x040fe20000000035 */
[----:B------:R-:W-:Y:S01]  /*7e10*/  FFMA R53, R61, R37, R56 ;  /* 0x000000253d357223 */ /* 0x000fe20000000038 */
[----:B------:R-:W-:Y:S01]  /*7e20*/  FFMA R24, R43, R59, R24 ;  /* 0x0000003b2b187223 */ /* 0x000fe20000000018 */
[----:B------:R-:W-:Y:S01]  /*7e30*/  FFMA R31, R39, R71, R52 ;  /* 0x00000047271f7223 */ /* 0x000fe20000000034 */
[----:B------:R-:W-:Y:S01]  /*7e40*/  FFMA R59, R7, R59, R58 ;  /* 0x0000003b073b7223 */ /* 0x000fe2000000003a */
[-C--:B------:R-:W-:Y:S01]  /*7e50*/  FFMA R52, R94, R38.reuse, R49 ;  /* 0x000000265e347223 */ /* 0x080fe20000000031 */
        /* <DEDUP_REMOVED lines=12> */
[----:B------:R-:W-:Y:S01]  /*7f20*/  FFMA R65, R61, R45, R54 ;  /* 0x0000002d3d417223 */ /* 0x000fe20000000036 */
[C---:B-1----:R-:W-:Y:S01]  /*7f30*/  FFMA R196, R72.reuse, R36, R196 ;  /* 0x0000002448c47223 */ /* 0x042fe200000000c4 */
[C---:B------:R-:W-:Y:S01]  /*7f40*/  FFMA R58, R72.reuse, R40, R195 ;  /* 0x00000028483a7223 */ /* 0x040fe200000000c3 */
[----:B------:R-:W-:Y:S01]  /*7f50*/  FFMA R194, R72, R44, R194 ;  /* 0x0000002c48c27223 */ /* 0x000fe200000000c2 */
[-C--:B------:R-:W-:Y:S01]  /*7f60*/  FFMA R69, R69, R5.reuse, R76 ;  /* 0x0000000545457223 */ /* 0x080fe2000000004c */
[-C--:B------:R-:W-:Y:S01]  /*7f70*/  FFMA R92, R92, R4.reuse, R77 ;  /* 0x000000045c5c7223 */ /* 0x080fe2000000004d */
[----:B------:R-:W-:Y:S01]  /*7f80*/  FFMA R61, R61, R5, R78 ;  /* 0x000000053d3d7223 */ /* 0x000fe2000000004e */
[----:B------:R-:W-:-:S02]  /*7f90*/  FFMA R72, R72, R4, R79 ;  /* 0x0000000448487223 */ /* 0x000fc4000000004f */
[----:B------:R-:W1:Y:S01]  /*7fa0*/  LDS.128 R76, [R0.X4+UR5+0x3120] ;  /* 0x00312005004c7984 */ /* 0x000e620008004c00 */
[C---:B------:R-:W-:Y:S01]  /*7fb0*/  FFMA R54, R62.reuse, R42, R57 ;  /* 0x0000002a3e367223 */ /* 0x040fe20000000039 */
[C---:B------:R-:W-:Y:S01]  /*7fc0*/  FFMA R56, R62.reuse, R46, R65 ;  /* 0x0000002e3e387223 */ /* 0x040fe20000000041 */
[----:B------:R-:W-:Y:S01]  /*7fd0*/  FFMA R62, R62, R6, R61 ;  /* 0x000000063e3e7223 */ /* 0x000fe2000000003d */
[----:B------:R-:W-:Y:S01]  /*7fe0*/  FFMA R65, R73, R45, R194 ;  /* 0x0000002d49417223 */ /* 0x000fe200000000c2 */
[-C--:B------:R-:W-:Y:S01]  /*7ff0*/  FFMA R54, R43, R63.reuse, R54 ;  /* 0x0000003f2b367223 */ /* 0x080fe20000000036 */
[-C--:B------:R-:W-:Y:S01]  /*8000*/  FFMA R56, R47, R63.reuse, R56 ;  /* 0x0000003f2f387223 */ /* 0x080fe20000000038 */
[----:B------:R-:W-:Y:S01]  /*8010*/  FFMA R63, R7, R63, R62 ;  /* 0x0000003f073f7223 */ /* 0x000fe2000000003e */
[C---:B------:R-:W-:Y:S01]  /*8020*/  FFMA R57, R73.reuse, R37, R196 ;  /* 0x0000002549397223 */ /* 0x040fe200000000c4 */
[----:B------:R-:W-:Y:S01]  /*8030*/  FFMA R62, R74, R46, R65 ;  /* 0x0000002e4a3e7223 */ /* 0x000fe20000000041 */
[----:B------:R-:W-:-:S02]  /*8040*/  FFMA R61, R73, R41, R58 ;  /* 0x00000029493d7223 */ /* 0x000fc4000000003a */
[----:B------:R-:W-:Y:S01]  /*8050*/  FFMA R58, R74, R38, R57 ;  /* 0x000000264a3a7223 */ /* 0x000fe20000000039 */
[----:B------:R-:W-:Y:S01]  /*8060*/  FFMA R57, R47, R75, R62 ;  /* 0x0000004b2f397223 */ /* 0x000fe2000000003e */
        /* <DEDUP_REMOVED lines=14> */
[----:B------:R-:W-:Y:S01]  /*8150*/  FFMA R64, R98, R6, R97 ;  /* 0x0000000662407223 */ /* 0x000fe20000000061 */
[----:B------:R-:W-:Y:S01]  /*8160*/  FFMA R73, R73, R5, R72 ;  /* 0x0000000549497223 */ /* 0x000fe20000000048 */
[-C--:B------:R-:W-:Y:S01]  /*8170*/  FFMA R61, R47, R99.reuse, R66 ;  /* 0x000000632f3d7223 */ /* 0x080fe20000000042 */
[-C--:B------:R-:W-:Y:S01]  /*8180*/  FFMA R33, R39, R99.reuse, R68 ;  /* 0x0000006327217223 */ /* 0x080fe20000000044 */
[-C--:B------:R-:W-:Y:S01]  /*8190*/  FFMA R62, R43, R99.reuse, R62 ;  /* 0x000000632b3e7223 */ /* 0x080fe2000000003e */
[----:B------:R-:W-:Y:S01]  /*81a0*/  FFMA R64, R7, R99, R64 ;  /* 0x0000006307407223 */ /* 0x000fe20000000040 */
[C---:B------:R-:W-:Y:S01]  /*81b0*/  FFMA R190, R100.reuse, R36, R190 ;  /* 0x0000002464be7223 */ /* 0x040fe200000000be */
[C---:B------:R-:W-:Y:S01]  /*81c0*/  FFMA R66, R100.reuse, R40, R189 ;  /* 0x0000002864427223 */ /* 0x040fe200000000bd */
[C---:B------:R-:W-:Y:S01]  /*81d0*/  FFMA R188, R100.reuse, R44, R188 ;  /* 0x0000002c64bc7223 */ /* 0x040fe200000000bc */
[----:B------:R-:W-:Y:S01]  /*81e0*/  FFMA R34, R100, R4, R34 ;  /* 0x0000000464227223 */ /* 0x000fe20000000022 */
[----:B------:R-:W2:Y:S01]  /*81f0*/  LDS.128 R96, [R0.X4+UR5+0x3320] ;  /* 0x0033200500607984 */ /* 0x000ea20008004c00 */
[-C--:B------:R-:W-:Y:S01]  /*8200*/  FFMA R70, R70, R6.reuse, R69 ;  /* 0x0000000646467223 */ /* 0x080fe20000000045 */
[----:B------:R-:W-:Y:S01]  /*8210*/  FFMA R74, R74, R6, R73 ;  /* 0x000000064a4a7223 */ /* 0x000fe20000000049 */
[C---:B------:R-:W-:Y:S01]  /*8220*/  FFMA R65, R101.reuse, R37, R190 ;  /* 0x0000002565417223 */ /* 0x040fe200000000be */
        /* <DEDUP_REMOVED lines=13> */
[C---:B-1----:R-:W-:Y:S01]  /*8300*/  FFMA R70, R76.reuse, R44, R185 ;  /* 0x0000002c4c467223 */ /* 0x042fe200000000b9 */
[----:B------:R-:W1:Y:S01]  /*8310*/  LDS.128 R100, [R0.X4+UR5+0x4020] ;  /* 0x0040200500647984 */ /* 0x000e620008004c00 */
[C---:B------:R-:W-:Y:S01]  /*8320*/  FFMA R72, R76.reuse, R36, R187 ;  /* 0x000000244c487223 */ /* 0x040fe200000000bb */
[C---:B------:R-:W-:Y:S01]  /*8330*/  FFMA R186, R76.reuse, R40, R186 ;  /* 0x000000284cba7223 */ /* 0x040fe200000000ba */
[----:B------:R-:W-:Y:S01]  /*8340*/  FFMA R76, R76, R4, R35 ;  /* 0x000000044c4c7223 */ /* 0x000fe20000000023 */
[C---:B------:R-:W-:Y:S01]  /*8350*/  FFMA R73, R77.reuse, R45, R70 ;  /* 0x0000002d4d497223 */ /* 0x040fe20000000046 */
[C---:B------:R-:W-:Y:S01]  /*8360*/  FFMA R35, R77.reuse, R37, R72 ;  /* 0x000000254d237223 */ /* 0x040fe20000000048 */
[----:B------:R-:W-:Y:S01]  /*8370*/  FFMA R69, R77, R41, R186 ;  /* 0x000000294d457223 */ /* 0x000fe200000000ba */
[-C--:B------:R-:W-:Y:S01]  /*8380*/  FFMA R58, R39, R75.reuse, R58 ;  /* 0x0000004b273a7223 */ /* 0x080fe2000000003a */
[----:B------:R-:W-:Y:S01]  /*8390*/  FFMA R60, R43, R75, R60 ;  /* 0x0000004b2b3c7223 */ /* 0x000fe2000000003c */
[----:B------:R-:W-:Y:S01]  /*83a0*/  FFMA R77, R77, R5, R76 ;  /* 0x000000054d4d7223 */ /* 0x000fe2000000004c */
[----:B------:R-:W-:Y:S01]  /*83b0*/  FFMA R75, R7, R75, R74 ;  /* 0x0000004b074b7223 */ /* 0x000fe2000000004a */
[C---:B------:R-:W-:Y:S01]  /*83c0*/  FFMA R74, R78.reuse, R46, R73 ;  /* 0x0000002e4e4a7223 */ /* 0x040fe20000000049 */
[C---:B------:R-:W-:Y:S01]  /*83d0*/  FFMA R76, R78.reuse, R42, R69 ;  /* 0x0000002a4e4c7223 */ /* 0x040fe20000000045 */
[C---:B------:R-:W-:Y:S01]  /*83e0*/  FFMA R70, R78.reuse, R38, R35 ;  /* 0x000000264e467223 */ /* 0x040fe20000000023 */
[----:B------:R-:W-:Y:S01]  /*83f0*/  FFMA R72, R78, R6, R77 ;  /* 0x000000064e487223 */ /* 0x000fe2000000004d */
[----:B------:R-:W-:Y:S01]  /*8400*/  FFMA R85, R85, R37, R84 ;  /* 0x0000002555557223 */ /* 0x000fe20000000054 */
[-C--:B------:R-:W-:Y:S01]  /*8410*/  FFMA R69, R47, R79.reuse, R74 ;  /* 0x0000004f2f457223 */ /* 0x080fe2000000004a */
[C---:B------:R-:W-:Y:S01]  /*8420*/  FFMA R184, R104.reuse, R36, R184 ;  /* 0x0000002468b87223 */ /* 0x040fe200000000b8 */
[C---:B------:R-:W-:Y:S01]  /*8430*/  FFMA R74, R104.reuse, R40, R183 ;  /* 0x00000028684a7223 */ /* 0x040fe200000000b7 */
[C---:B------:R-:W-:Y:S01]  /*8440*/  FFMA R182, R104.reuse, R44, R182 ;  /* 0x0000002c68b67223 */ /* 0x040fe200000000b6 */
[-C--:B------:R-:W-:Y:S01]  /*8450*/  FFMA R70, R39, R79.reuse, R70 ;  /* 0x0000004f27467223 */ /* 0x080fe20000000046 */
[-C--:B------:R-:W-:Y:S01]  /*8460*/  FFMA R35, R43, R79.reuse, R76 ;  /* 0x0000004f2b237223 */ /* 0x080fe2000000004c */
[----:B------:R-:W-:Y:S01]  /*8470*/  FFMA R72, R7, R79, R72 ;  /* 0x0000004f07487223 */ /* 0x000fe20000000048 */
[----:B------:R-:W-:Y:S01]  /*8480*/  FFMA R80, R104, R4, R80 ;  /* 0x0000000468507223 */ /* 0x000fe20000000050 */
[----:B------:R-:W3:Y:S01]  /*8490*/  LDS.128 R76, [R0.X4+UR5+0x4120] ;  /* 0x00412005004c7984 */ /* 0x000ee20008004c00 */
[-C--:B------:R-:W-:Y:S01]  /*84a0*/  FFMA R86, R86, R38.reuse, R85 ;  /* 0x0000002656567223 */ /* 0x080fe20000000055 */
        /* <DEDUP_REMOVED lines=10> */
[-C--:B------:R-:W-:Y:S01]  /*8550*/  FFMA R74, R39, R107.reuse, R74 ;  /* 0x0000006b274a7223 */ /* 0x080fe2000000004a */
[-C--:B------:R-:W-:Y:S01]  /*8560*/  FFMA R73, R43, R107.reuse, R80 ;  /* 0x0000006b2b497223 */ /* 0x080fe20000000050 */
[-C--:B------:R-:W-:Y:S01]  /*8570*/  FFMA R84, R47, R107.reuse, R84 ;  /* 0x0000006b2f547223 */ /* 0x080fe20000000054 */
[----:B------:R-:W-:Y:S01]  /*8580*/  FFMA R85, R7, R107, R106 ;  /* 0x0000006b07557223 */ /* 0x000fe2000000006a */
[C---:B--2---:R-:W-:Y:S01]  /*8590*/  FFMA R86, R96.reuse, R36, R181 ;  /* 0x0000002460567223 */ /* 0x044fe200000000b5 */
[----:B------:R-:W2:Y:S01]  /*85a0*/  LDS.128 R104, [R0.X4+UR5+0x4220] ;  /* 0x0042200500687984 */ /* 0x000ea20008004c00 */
[----:B------:R-:W-:Y:S01]  /*85b0*/  FFMA R89, R89, R5, R88 ;  /* 0x0000000559597223 */ /* 0x000fe20000000058 */
        /* <DEDUP_REMOVED lines=9> */
[-C--:B------:R-:W-:Y:S01]  /*8650*/  FFMA R16, R39, R91.reuse, R16 ;  /* 0x0000005b27107223 */ /* 0x080fe20000000010 */
[-C--:B------:R-:W-:Y:S01]  /*8660*/  FFMA R14, R43, R91.reuse, R14 ;  /* 0x0000005b2b0e7223 */ /* 0x080fe2000000000e */
[----:B------:R-:W-:Y:S01]  /*8670*/  FFMA R91, R7, R91, R90 ;  /* 0x0000005b075b7223 */ /* 0x000fe2000000005a */
[C---:B------:R-:W-:Y:S01]  /*8680*/  FFMA R86, R98.reuse, R46, R89 ;  /* 0x0000002e62567223 */ /* 0x040fe20000000059 */
[----:B------:R-:W-:Y:S01]  /*8690*/  FFMA R93, R93, R5, R92 ;  /* 0x000000055d5d7223 */ /* 0x000fe2000000005c */
[C---:B------:R-:W-:Y:S01]  /*86a0*/  FFMA R88, R98.reuse, R42, R83 ;  /* 0x0000002a62587223 */ /* 0x040fe20000000053 */
[----:B------:R-:W-:Y:S01]  /*86b0*/  FFMA R90, R98, R6, R97 ;  /* 0x00000006625a7223 */ /* 0x000fe20000000061 */
[-C--:B------:R-:W-:Y:S01]  /*86c0*/  FFMA R89, R39, R99.reuse, R80 ;  /* 0x0000006327597223 */ /* 0x080fe20000000050 */
[C---:B-1----:R-:W-:Y:S01]  /*86d0*/  FFMA R178, R100.reuse, R36, R178 ;  /* 0x0000002464b27223 */ /* 0x042fe200000000b2 */
        /* <DEDUP_REMOVED lines=8> */
[C---:B------:R-:W-:Y:S01]  /*8760*/  FFMA R97, R101.reuse, R41, R80 ;  /* 0x0000002965617223 */ /* 0x040fe20000000050 */
[C---:B------:R-:W-:Y:S01]  /*8770*/  FFMA R99, R101.reuse, R45, R176 ;  /* 0x0000002d65637223 */ /* 0x040fe200000000b0 */
[----:B------:R-:W-:-:S02]  /*8780*/  FFMA R101, R101, R5, R82 ;  /* 0x0000000565657223 */ /* 0x000fc40000000052 */
[----:B------:R-:W1:Y:S01]  /*8790*/  LDS.128 R80, [R0.X4+UR5+0x4320] ;  /* 0x0043200500507984 */ /* 0x000e620008004c00 */
[----:B------:R-:W-:Y:S01]  /*87a0*/  FFMA R96, R102, R38, R93 ;  /* 0x0000002666607223 */ /* 0x000fe2000000005d */
[----:B---3--:R-:W-:-:S03]  /*87b0*/  FFMA R98, R76, R36, R175 ;  /* 0x000000244c627223 */ /* 0x008fc600000000af */
[C---:B------:R-:W-:Y:S01]  /*87c0*/  FFMA R93, R39.reuse, R103, R96 ;  /* 0x00000067275d7223 */ /* 0x040fe20000000060 */
[----:B------:R-:W-:Y:S01]  /*87d0*/  FFMA R96, R76, R44, R173 ;  /* 0x0000002c4c607223 */ /* 0x000fe200000000ad */
[-C--:B------:R-:W-:Y:S01]  /*87e0*/  FFMA R52, R39, R95.reuse, R52 ;  /* 0x0000005f27347223 */ /* 0x080fe20000000034 */
[-C--:B------:R-:W-:Y:S01]  /*87f0*/  FFMA R50, R47, R95.reuse, R50 ;  /* 0x0000005f2f327223 */ /* 0x080fe20000000032 */
        /* <DEDUP_REMOVED lines=8> */
[----:B------:R-:W3:Y:S01]  /*8880*/  LDS.128 R96, [R0.X4+UR5+0x5020] ;  /* 0x0050200500607984 */ /* 0x000ee20008004c00 */
[-C--:B------:R-:W-:Y:S01]  /*8890*/  FFMA R94, R43, R103.reuse, R94 ;  /* 0x000000672b5e7223 */ /* 0x080fe2000000005e */
[-C--:B------:R-:W-:Y:S01]  /*88a0*/  FFMA R92, R47, R103.reuse, R92 ;  /* 0x000000672f5c7223 */ /* 0x080fe2000000005c */
[----:B------:R-:W-:Y:S01]  /*88b0*/  FFMA R120, R7, R103, R120 ;  /* 0x0000006707787223 */ /* 0x000fe20000000078 */
[----:B------:R-:W-:Y:S01]  /*88c0*/  FFMA R76, R78, R46, R117 ;  /* 0x0000002e4e4c7223 */ /* 0x000fe20000000075 */
[C---:B------:R-:W-:Y:S01]  /*88d0*/  FFMA R103, R77.reuse, R41, R174 ;  /* 0x000000294d677223 */ /* 0x040fe200000000ae */
[----:B------:R-:W-:-:S02]  /*88e0*/  FFMA R77, R77, R5, R128 ;  /* 0x000000054d4d7223 */ /* 0x000fc40000000080 */
[----:B------:R-:W-:Y:S01]  /*88f0*/  FFMA R121, R47, R79, R76 ;  /* 0x0000004f2f797223 */ /* 0x000fe2000000004c */
[----:B--2---:R-:W-:Y:S01]  /*8900*/  FFMA R76, R104, R44, R167 ;  /* 0x0000002c684c7223 */ /* 0x004fe200000000a7 */
[C---:B------:R-:W-:Y:S01]  /*8910*/  FFMA R100, R78.reuse, R38, R101 ;  /* 0x000000264e647223 */ /* 0x040fe20000000065 */
[C---:B------:R-:W-:Y:S01]  /*8920*/  FFMA R122, R78.reuse, R42, R103 ;  /* 0x0000002a4e7a7223 */ /* 0x040fe20000000067 */
[----:B------:R-:W-:Y:S01]  /*8930*/  FFMA R124, R78, R6, R77 ;  /* 0x000000064e7c7223 */ /* 0x000fe2000000004d */
[----:B------:R-:W-:Y:S01]  /*8940*/  FFMA R117, R105, R45, R76 ;  /* 0x0000002d69757223 */ /* 0x000fe2000000004c */
[-C--:B------:R-:W-:Y:S01]  /*8950*/  FFMA R123, R39, R79.reuse, R100 ;  /* 0x0000004f277b7223 */ /* 0x080fe20000000064 */
[-C--:B------:R-:W-:Y:S01]  /*8960*/  FFMA R122, R43, R79.reuse, R122 ;  /* 0x0000004f2b7a7223 */ /* 0x080fe2000000007a */
[----:B------:R-:W-:Y:S02]  /*8970*/  FFMA R124, R7, R79, R124 ;  /* 0x0000004f077c7223 */ /* 0x000fe4000000007c */
        /* <DEDUP_REMOVED lines=14> */
[-C--:B------:R-:W-:Y:S01]  /*8a60*/  FFMA R125, R39, R107.reuse, R102 ;  /* 0x0000006b277d7223 */ /* 0x080fe20000000066 */
[-C--:B------:R-:W-:Y:S01]  /*8a70*/  FFMA R126, R43, R107.reuse, R126 ;  /* 0x0000006b2b7e7223 */ /* 0x080fe2000000007e */
[----:B------:R-:W-:Y:S01]  /*8a80*/  FFMA R128, R7, R107, R128 ;  /* 0x0000006b07807223 */ /* 0x000fe20000000080 */
[C---:B------:R-:W-:Y:S01]  /*8a90*/  FFMA R107, R81.reuse, R41, R100 ;  /* 0x00000029516b7223 */ /* 0x040fe20000000064 */
[----:B------:R-:W-:Y:S01]  /*8aa0*/  FFMA R117, R81, R45, R164 ;  /* 0x0000002d51757223 */ /* 0x000fe200000000a4 */
[----:B------:R-:W1:Y:S01]  /*8ab0*/  LDS.128 R100, [R0.X4+UR5+0x5220] ;  /* 0x0052200500647984 */ /* 0x000e620008004c00 */
[C---:B------:R-:W-:Y:S01]  /*8ac0*/  FFMA R166, R80.reuse, R36, R166 ;  /* 0x0000002450a67223 */ /* 0x040fe200000000a6 */
[----:B------:R-:W-:Y:S01]  /*8ad0*/  FFMA R134, R80, R4, R134 ;  /* 0x0000000450867223 */ /* 0x000fe20000000086 */
[----:B------:R-:W-:-:S02]  /*8ae0*/  FFMA R80, R82, R46, R117 ;  /* 0x0000002e52507223 */ /* 0x000fc40000000075 */
[C---:B------:R-:W-:Y:S01]  /*8af0*/  FFMA R105, R81.reuse, R37, R166 ;  /* 0x0000002551697223 */ /* 0x040fe200000000a6 */
[----:B------:R-:W-:Y:S01]  /*8b00*/  FFMA R81, R81, R5, R134 ;  /* 0x0000000551517223 */ /* 0x000fe20000000086 */
[----:B------:R-:W-:Y:S01]  /*8b10*/  FFMA R131, R47, R83, R80 ;  /* 0x000000532f837223 */ /* 0x000fe20000000050 */
[C---:B---3--:R-:W-:Y:S01]  /*8b20*/  FFMA R136, R96.reuse, R40, R136 ;  /* 0x0000002860887223 */ /* 0x048fe20000000088 */
[----:B------:R-:W-:Y:S01]  /*8b30*/  FFMA R80, R96, R44, R135 ;  /* 0x0000002c60507223 */ /* 0x000fe20000000087 */
[C---:B------:R-:W-:Y:S01]  /*8b40*/  FFMA R130, R82.reuse, R38, R105 ;  /* 0x0000002652827223 */ /* 0x040fe20000000069 */
[C---:B------:R-:W-:Y:S01]  /*8b50*/  FFMA R104, R82.reuse, R42, R107 ;  /* 0x0000002a52687223 */ /* 0x040fe2000000006b */
[----:B------:R-:W-:Y:S01]  /*8b60*/  FFMA R132, R82, R6, R81 ;  /* 0x0000000652847223 */ /* 0x000fe20000000051 */
        /* <DEDUP_REMOVED lines=8> */
[----:B------:R-:W3:Y:S01]  /*8bf0*/  LDS.128 R80, [R0.X4+UR5+0x5320] ;  /* 0x0053200500507984 */ /* 0x000ee20008004c00 */
[----:B------:R-:W-:Y:S01]  /*8c00*/  FFMA R97, R97, R5, R96 ;  /* 0x0000000561617223 */ /* 0x000fe20000000060 */
[C---:B------:R-:W-:Y:S01]  /*8c10*/  FFMA R96, R98.reuse, R42, R107 ;  /* 0x0000002a62607223 */ /* 0x040fe2000000006b */
[C---:B------:R-:W-:Y:S01]  /*8c20*/  FFMA R104, R98.reuse, R38, R105 ;  /* 0x0000002662687223 */ /* 0x040fe20000000069 */
[----:B------:R-:W-:-:S02]  /*8c30*/  FFMA R134, R98, R46, R117 ;  /* 0x0000002e62867223 */ /* 0x000fc40000000075 */
[-C--:B------:R-:W-:Y:S01]  /*8c40*/  FFMA R133, R43, R99.reuse, R96 ;  /* 0x000000632b857223 */ /* 0x080fe20000000060 */
[----:B--2---:R-:W-:Y:S01]  /*8c50*/  FFMA R96, R76, R44, R139 ;  /* 0x0000002c4c607223 */ /* 0x004fe2000000008b */
[----:B------:R-:W-:Y:S01]  /*8c60*/  FFMA R136, R98, R6, R97 ;  /* 0x0000000662887223 */ /* 0x000fe20000000061 */
[-C--:B------:R-:W-:Y:S01]  /*8c70*/  FFMA R135, R39, R99.reuse, R104 ;  /* 0x0000006327877223 */ /* 0x080fe20000000068 */
[----:B------:R-:W-:Y:S01]  /*8c80*/  FFMA R134, R47, R99, R134 ;  /* 0x000000632f867223 */ /* 0x000fe20000000086 */
[----:B------:R-:W-:Y:S01]  /*8c90*/  FFMA R117, R77, R45, R96 ;  /* 0x0000002d4d757223 */ /* 0x000fe20000000060 */
[----:B------:R-:W-:Y:S01]  /*8ca0*/  FFMA R136, R7, R99, R136 ;  /* 0x0000006307887223 */ /* 0x000fe20000000088 */
[C---:B------:R-:W-:Y:S01]  /*8cb0*/  FFMA R156, R76.reuse, R36, R156 ;  /* 0x000000244c9c7223 */ /* 0x040fe2000000009c */
[----:B------:R-:W2:Y:S01]  /*8cc0*/  LDS.128 R96, [R0.X4+UR5+0x6020] ;  /* 0x0060200500607984 */ /* 0x000ea20008004c00 */
[C---:B------:R-:W-:Y:S01]  /*8cd0*/  FFMA R140, R76.reuse, R40, R140 ;  /* 0x000000284c8c7223 */ /* 0x040fe2000000008c */
[----:B------:R-:W-:Y:S01]  /*8ce0*/  FFMA R76, R76, R4, R137 ;  /* 0x000000044c4c7223 */ /* 0x000fe20000000089 */
[----:B------:R-:W-:-:S02]  /*8cf0*/  FFMA R105, R77, R37, R156 ;  /* 0x000000254d697223 */ /* 0x000fc4000000009c */
[C---:B------:R-:W-:Y:S01]  /*8d00*/  FFMA R107, R77.reuse, R41, R140 ;  /* 0x000000294d6b7223 */ /* 0x040fe2000000008c */
[----:B------:R-:W-:Y:S01]  /*8d10*/  FFMA R77, R77, R5, R76 ;  /* 0x000000054d4d7223 */ /* 0x000fe2000000004c */
[C---:B------:R-:W-:Y:S01]  /*8d20*/  FFMA R76, R78.reuse, R46, R117 ;  /* 0x0000002e4e4c7223 */ /* 0x040fe20000000075 */
[C---:B------:R-:W-:Y:S01]  /*8d30*/  FFMA R104, R78.reuse, R38, R105 ;  /* 0x000000264e687223 */ /* 0x040fe20000000069 */
[----:B------:R-:W-:Y:S02]  /*8d40*/  FFMA R138, R78, R42, R107 ;  /* 0x0000002a4e8a7223 */ /* 0x000fe4000000006b */
[-C--:B------:R-:W-:Y:S01]  /*8d50*/  FFMA R139, R47, R79.reuse, R76 ;  /* 0x0000004f2f8b7223 */ /* 0x080fe2000000004c */
[----:B-1----:R-:W-:Y:S01]  /*8d60*/  FFMA R76, R100, R40, R143 ;  /* 0x00000028644c7223 */ /* 0x002fe2000000008f */
[----:B------:R-:W-:Y:S01]  /*8d70*/  FFMA R140, R78, R6, R77 ;  /* 0x000000064e8c7223 */ /* 0x000fe2000000004d */
[C---:B------:R-:W-:Y:S01]  /*8d80*/  FFMA R142, R100.reuse, R44, R142 ;  /* 0x0000002c648e7223 */ /* 0x040fe2000000008e */
[C---:B------:R-:W-:Y:S01]  /*8d90*/  FFMA R144, R100.reuse, R36, R144 ;  /* 0x0000002464907223 */ /* 0x040fe20000000090 */
[-C--:B------:R-:W-:Y:S01]  /*8da0*/  FFMA R137, R39, R79.reuse, R104 ;  /* 0x0000004f27897223 */ /* 0x080fe20000000068 */
[-C--:B------:R-:W-:Y:S01]  /*8db0*/  FFMA R138, R43, R79.reuse, R138 ;  /* 0x0000004f2b8a7223 */ /* 0x080fe2000000008a */
[----:B------:R-:W-:Y:S01]  /*8dc0*/  FFMA R140, R7, R79, R140 ;  /* 0x0000004f078c7223 */ /* 0x000fe2000000008c */
[----:B------:R-:W-:Y:S01]  /*8dd0*/  FFMA R100, R100, R4, R141 ;  /* 0x0000000464647223 */ /* 0x000fe2000000008d */
[C---:B------:R-:W-:Y:S01]  /*8de0*/  FFMA R107, R101.reuse, R41, R76 ;  /* 0x00000029656b7223 */ /* 0x040fe2000000004c */
[C---:B------:R-:W-:Y:S01]  /*8df0*/  FFMA R117, R101.reuse, R45, R142 ;  /* 0x0000002d65757223 */ /* 0x040fe2000000008e */
[----:B------:R-:W1:Y:S01]  /*8e00*/  LDS.128 R76, [R0.X4+UR5+0x6120] ;  /* 0x00612005004c7984 */ /* 0x000e620008004c00 */
[C---:B------:R-:W-:Y:S01]  /*8e10*/  FFMA R105, R101.reuse, R37, R144 ;  /* 0x0000002565697223 */ /* 0x040fe20000000090 */
[----:B------:R-:W-:Y:S01]  /*8e20*/  FFMA R101, R101, R5, R100 ;  /* 0x0000000565657223 */ /* 0x000fe20000000064 */
[----:B------:R-:W-:Y:S01]  /*8e30*/  FFMA R100, R102, R46, R117 ;  /* 0x0000002e66647223 */ /* 0x000fe20000000075 */
[----:B---3--:R-:W-:Y:S01]  /*8e40*/  FFMA R146, R80, R44, R146 ;  /* 0x0000002c50927223 */ /* 0x008fe20000000092 */
[----:B------:R-:W-:-:S02]  /*8e50*/  FFMA R104, R102, R38, R105 ;  /* 0x0000002666687223 */ /* 0x000fc40000000069 */
[----:B------:R-:W-:Y:S01]  /*8e60*/  FFMA R141, R47, R103, R100 ;  /* 0x000000672f8d7223 */ /* 0x000fe20000000064 */
[----:B------:R-:W-:Y:S01]  /*8e70*/  FFMA R100, R80, R40, R147 ;  /* 0x0000002850647223 */ /* 0x000fe20000000093 */
        /* <DEDUP_REMOVED lines=36> */
[-C--:B------:R-:W-:Y:S01]  /*90c0*/  FFMA R149, R43, R99.reuse, R104 ;  /* 0x000000632b957223 */ /* 0x080fe20000000068 */
[-C--:B------:R-:W-:Y:S01]  /*90d0*/  FFMA R150, R47, R99.reuse, R150 ;  /* 0x000000632f967223 */ /* 0x080fe20000000096 */
[----:B------:R-:W-:Y:S01]  /*90e0*/  FFMA R152, R7, R99, R152 ;  /* 0x0000006307987223 */ /* 0x000fe20000000098 */
[C---:B------:R-:W-:Y:S01]  /*90f0*/  FFMA R154, R76.reuse, R36, R154 ;  /* 0x000000244c9a7223 */ /* 0x040fe2000000009a */
[C---:B------:R-:W-:Y:S01]  /*9100*/  FFMA R105, R77.reuse, R41, R98 ;  /* 0x000000294d697223 */ /* 0x040fe20000000062 */
[C---:B------:R-:W-:Y:S01]  /*9110*/  FFMA R117, R77.reuse, R5, R96 ;  /* 0x000000054d757223 */ /* 0x040fe20000000060 */
[----:B------:R-:W-:Y:S01]  /*9120*/  FFMA R112, R76, R44, R112 ;  /* 0x0000002c4c707223 */ /* 0x000fe20000000070 */
[----:B------:R-:W1:Y:S01]  /*9130*/  LDS.128 R96, [R0.X4+UR5+0x7020] ;  /* 0x0070200500607984 */ /* 0x000e620008004c00 */
[----:B------:R-:W-:-:S02]  /*9140*/  FFMA R107, R77, R37, R154 ;  /* 0x000000254d6b7223 */ /* 0x000fc4000000009a */
[----:B------:R-:W-:Y:S01]  /*9150*/  FFMA R77, R77, R45, R112 ;  /* 0x0000002d4d4d7223 */ /* 0x000fe20000000070 */
[C---:B------:R-:W-:Y:S01]  /*9160*/  FFMA R154, R78.reuse, R42, R105 ;  /* 0x0000002a4e9a7223 */ /* 0x040fe20000000069 */
[C---:B------:R-:W-:Y:S01]  /*9170*/  FFMA R104, R78.reuse, R38, R107 ;  /* 0x000000264e687223 */ /* 0x040fe2000000006b */
[C---:B------:R-:W-:Y:S01]  /*9180*/  FFMA R76, R78.reuse, R6, R117 ;  /* 0x000000064e4c7223 */ /* 0x040fe20000000075 */
[----:B------:R-:W-:Y:S01]  /*9190*/  FFMA R156, R78, R46, R77 ;  /* 0x0000002e4e9c7223 */ /* 0x000fe2000000004d */
[C---:B---3--:R-:W-:Y:S01]  /*91a0*/  FFMA R158, R100.reuse, R36, R158 ;  /* 0x00000024649e7223 */ /* 0x048fe2000000009e */
[----:B------:R-:W3:Y:S01]  /*91b0*/  LDS.128 R116, [R0.X4+UR5+0x7120] ;  /* 0x0071200500747984 */ /* 0x000ee20008004c00 */
[-C--:B------:R-:W-:Y:S01]  /*91c0*/  FFMA R154, R43, R79.reuse, R154 ;  /* 0x0000004f2b9a7223 */ /* 0x080fe2000000009a */
[-C--:B------:R-:W-:Y:S01]  /*91d0*/  FFMA R155, R39, R79.reuse, R104 ;  /* 0x0000004f279b7223 */ /* 0x080fe20000000068 */
[-C--:B------:R-:W-:Y:S01]  /*91e0*/  FFMA R153, R7, R79.reuse, R76 ;  /* 0x0000004f07997223 */ /* 0x080fe2000000004c */
[----:B------:R-:W-:Y:S01]  /*91f0*/  FFMA R156, R47, R79, R156 ;  /* 0x0000004f2f9c7223 */ /* 0x000fe2000000009c */
[C---:B------:R-:W-:Y:S01]  /*9200*/  FFMA R78, R100.reuse, R40, R159 ;  /* 0x00000028644e7223 */ /* 0x040fe2000000009f */
[----:B------:R-:W-:Y:S01]  /*9210*/  FFMA R76, R100, R4, R157 ;  /* 0x00000004644c7223 */ /* 0x000fe2000000009d */
[----:B------:R-:W-:-:S02]  /*9220*/  FFMA R79, R101, R37, R158 ;  /* 0x00000025654f7223 */ /* 0x000fc4000000009e */
[C---:B------:R-:W-:Y:S01]  /*9230*/  FFMA R77, R101.reuse, R41, R78 ;  /* 0x00000029654d7223 */ /* 0x040fe2000000004e */
[----:B------:R-:W-:Y:S01]  /*9240*/  FFMA R105, R101, R5, R76 ;  /* 0x0000000565697223 */ /* 0x000fe2000000004c */
[----:B------:R-:W-:Y:S01]  /*9250*/  FFMA R78, R102, R38, R79 ;  /* 0x00000026664e7223 */ /* 0x000fe2000000004f */
[----:B------:R-:W-:Y:S01]  /*9260*/  FFMA R100, R100, R44, R111 ;  /* 0x0000002c64647223 */ /* 0x000fe2000000006f */
[----:B--2---:R-:W-:Y:S01]  /*9270*/  FFMA R162, R80, R40, R162 ;  /* 0x0000002850a27223 */ /* 0x004fe200000000a2 */
        /* <DEDUP_REMOVED lines=11> */
[C---:B------:R-:W-:Y:S01]  /*9330*/  FFMA R164, R82.reuse, R42, R79 ;  /* 0x0000002a52a47223 */ /* 0x040fe2000000004f */
[----:B------:R-:W-:Y:S01]  /*9340*/  FFMA R100, R82, R38, R77 ;  /* 0x0000002652647223 */ /* 0x000fe2000000004d */
[----:B------:R-:W-:Y:S01]  /*9350*/  FFMA R110, R80, R4, R110 ;  /* 0x00000004506e7223 */ /* 0x000fe2000000006e */
[----:B------:R-:W2:Y:S01]  /*9360*/  LDS.128 R76, [R0.X4+UR5+0x7220] ;  /* 0x00722005004c7984 */ /* 0x000ea20008004c00 */
[----:B------:R-:W-:-:S02]  /*9370*/  FFMA R80, R82, R46, R101 ;  /* 0x0000002e52507223 */ /* 0x000fc40000000065 */
[----:B------:R-:W-:Y:S01]  /*9380*/  FFMA R81, R81, R5, R110 ;  /* 0x0000000551517223 */ /* 0x000fe2000000006e */
[C---:B-1----:R-:W-:Y:S01]  /*9390*/  FFMA R114, R96.reuse, R40, R114 ;  /* 0x0000002860727223 */ /* 0x042fe20000000072 */
[----:B------:R-:W-:Y:S01]  /*93a0*/  FFMA R161, R47, R83, R80 ;  /* 0x000000532fa17223 */ /* 0x000fe20000000050 */
[----:B------:R-:W-:Y:S01]  /*93b0*/  FFMA R80, R96, R44, R113 ;  /* 0x0000002c60507223 */ /* 0x000fe20000000071 */
        /* <DEDUP_REMOVED lines=9> */
[----:B------:R-:W-:Y:S01]  /*9450*/  FFMA R97, R97, R5, R96 ;  /* 0x0000000561617223 */ /* 0x000fe20000000060 */
[----:B------:R-:W-:Y:S01]  /*9460*/  FFMA R80, R98, R46, R101 ;  /* 0x0000002e62507223 */ /* 0x000fe20000000065 */
[----:B------:R-:W1:Y:S01]  /*9470*/  LDS.128 R112, [R0.X4+UR5+0x7320] ;  /* 0x0073200500707984 */ /* 0x000e620008004c00 */
[----:B---3--:R-:W-:Y:S01]  /*9480*/  FFMA R108, R116, R4, R108 ;  /* 0x00000004746c7223 */ /* 0x008fe2000000006c */
[C---:B------:R-:W-:Y:S01]  /*9490*/  FFMA R168, R98.reuse, R42, R83 ;  /* 0x0000002a62a87223 */ /* 0x040fe20000000053 */
[C---:B------:R-:W-:Y:S01]  /*94a0*/  FFMA R82, R98.reuse, R38, R81 ;  /* 0x0000002662527223 */ /* 0x040fe20000000051 */
[----:B------:R-:W-:Y:S01]  /*94b0*/  FFMA R166, R98, R6, R97 ;  /* 0x0000000662a67223 */ /* 0x000fe20000000061 */
[-C--:B------:R-:W-:Y:S01]  /*94c0*/  FFMA R165, R47, R99.reuse, R80 ;  /* 0x000000632fa57223 */ /* 0x080fe20000000050 */
[C---:B------:R-:W-:Y:S01]  /*94d0*/  FFMA R80, R116.reuse, R44, R169 ;  /* 0x0000002c74507223 */ /* 0x040fe200000000a9 */
[C---:B------:R-:W-:Y:S01]  /*94e0*/  FFMA R170, R116.reuse, R40, R170 ;  /* 0x0000002874aa7223 */ /* 0x040fe200000000aa */
[----:B------:R-:W-:Y:S01]  /*94f0*/  FFMA R116, R116, R36, R171 ;  /* 0x0000002474747223 */ /* 0x000fe200000000ab */
[-C--:B------:R-:W-:Y:S01]  /*9500*/  FFMA R168, R43, R99.reuse, R168 ;  /* 0x000000632ba87223 */ /* 0x080fe200000000a8 */
[-C--:B------:R-:W-:Y:S01]  /*9510*/  FFMA R167, R39, R99.reuse, R82 ;  /* 0x0000006327a77223 */ /* 0x080fe20000000052 */
[----:B------:R-:W-:Y:S01]  /*9520*/  FFMA R166, R7, R99, R166 ;  /* 0x0000006307a67223 */ /* 0x000fe200000000a6 */
[----:B------:R-:W-:Y:S01]  /*9530*/  FFMA R171, R117, R5, R108 ;  /* 0x0000000575ab7223 */ /* 0x000fe2000000006c */
[----:B------:R-:W-:Y:S01]  /*9540*/  LDS.128 R96, [R32+0x30] ;  /* 0x0000300020607984 */ /* 0x000fe20000000c00 */
[-C--:B------:R-:W-:Y:S01]  /*9550*/  FFMA R158, R43, R103.reuse, R158 ;  /* 0x000000672b9e7223 */ /* 0x080fe2000000009e */
[----:B------:R-:W-:Y:S01]  /*9560*/  FFMA R160, R47, R103, R160 ;  /* 0x000000672fa07223 */ /* 0x000fe200000000a0 */
[C---:B------:R-:W-:Y:S01]  /*9570*/  FFMA R169, R117.reuse, R45, R80 ;  /* 0x0000002d75a97223 */ /* 0x040fe20000000050 */
[----:B------:R-:W3:Y:S01]  /*9580*/  LDS.128 R108, [R0.X4+UR5+0x30] ;  /* 0x00003005006c7984 */ /* 0x000ee20008004c00 */
[C---:B------:R-:W-:Y:S01]  /*9590*/  FFMA R173, R117.reuse, R41, R170 ;  /* 0x0000002975ad7223 */ /* 0x040fe200000000aa */
[----:B------:R-:W-:-:S02]  /*95a0*/  FFMA R117, R117, R37, R116 ;  /* 0x0000002575757223 */ /* 0x000fc40000000074 */
[----:B------:R-:W4:Y:S04]  /*95b0*/  LDS.128 R80, [R32+0x130] ;  /* 0x0001300020507984 */ /* 0x000f280000000c00 */
[----:B------:R-:W4:Y:S01]  /*95c0*/  LDS.128 R100, [R32+0x230] ;  /* 0x0002300020647984 */ /* 0x000f220000000c00 */
        /* <DEDUP_REMOVED lines=8> */
[----:B------:R-:W-:Y:S01]  /*9650*/  LDS.128 R104, [R32+0x330] ;  /* 0x0003300020687984 */ /* 0x000fe20000000c00 */
[C---:B--2---:R-:W-:Y:S01]  /*9660*/  FFMA R209, R76.reuse, R36, R209 ;  /* 0x000000244cd17223 */ /* 0x044fe200000000d1 */
[----:B------:R-:W-:-:S02]  /*9670*/  FFMA R208, R76, R40, R208 ;  /* 0x000000284cd07223 */ /* 0x000fc400000000d0 */
        /* <DEDUP_REMOVED lines=14> */
[----:B------:R-:W-:-:S02]  /*9760*/  FFMA R234, R7, R79, R234 ;  /* 0x0000004f07ea7223 */ /* 0x000fc400000000ea */
[----:B------:R-:W2:Y:S01]  /*9770*/  LDS.128 R76, [R0.X4+UR5+0x230] ;  /* 0x00023005004c7984 */ /* 0x000ea20008004c00 */
[----:B-1----:R-:W-:-:S04]  /*9780*/  FFMA R19, R112, R4, R19 ;  /* 0x0000000470137223 */ /* 0x002fc80000000013 */
[----:B------:R-:W-:Y:S01]  /*9790*/  FFMA R19, R113, R5, R19 ;  /* 0x0000000571137223 */ /* 0x000fe20000000013 */
[----:B---3--:R-:W-:-:S03]  /*97a0*/  FFMA R12, R108, R96, R12 ;  /* 0x000000606c0c7223 */ /* 0x008fc6000000000c */
[----:B------:R-:W-:Y:S01]  /*97b0*/  FFMA R19, R114, R6, R19 ;  /* 0x0000000672137223 */ /* 0x000fe20000000013 */
[C---:B----4-:R-:W-:Y:S01]  /*97c0*/  FFMA R4, R108.reuse, R80, R13 ;  /* 0x000000506c047223 */ /* 0x050fe2000000000d */
[----:B------:R-:W-:Y:S02]  /*97d0*/  FFMA R6, R108, R100, R3 ;  /* 0x000000646c067223 */ /* 0x000fe40000000003 */
[----:B------:R-:W-:Y:S01]  /*97e0*/  FFMA R230, R7, R115, R19 ;  /* 0x0000007307e67223 */ /* 0x000fe20000000013 */
[C---:B------:R-:W-:Y:S01]  /*97f0*/  FFMA R19, R109.reuse, R97, R12 ;  /* 0x000000616d137223 */ /* 0x040fe2000000000c */
[C---:B------:R-:W-:Y:S01]  /*9800*/  FFMA R13, R109.reuse, R81, R4 ;  /* 0x000000516d0d7223 */ /* 0x040fe20000000004 */
[----:B------:R-:W-:Y:S02]  /*9810*/  FFMA R3, R109, R101, R6 ;  /* 0x000000656d037223 */ /* 0x000fe40000000006 */
[----:B------:R-:W1:Y:S01]  /*9820*/  LDS.128 R4, [R0.X4+UR5+0x330] ;  /* 0x0003300500047984 */ /* 0x000e620008004c00 */
[----:B------:R-:W-:-:S04]  /*9830*/  FFMA R12, R110, R98, R19 ;  /* 0x000000626e0c7223 */ /* 0x000fc80000000013 */
[----:B------:R-:W-:Y:S01]  /*9840*/  FFMA R227, R99, R111, R12 ;  /* 0x0000006f63e37223 */ /* 0x000fe2000000000c */
[C---:B--2---:R-:W-:Y:S01]  /*9850*/  FFMA R12, R116.reuse, R104, R10 ;  /* 0x00000068740c7223 */ /* 0x044fe2000000000a */
[C---:B------:R-:W-:Y:S01]  /*9860*/  FFMA R10, R116.reuse, R100, R8 ;  /* 0x00000064740a7223 */ /* 0x040fe20000000008 */
[----:B------:R-:W-:Y:S01]  /*9870*/  FFMA R8, R116, R80, R9 ;  /* 0x0000005074087223 */ /* 0x000fe20000000009 */
[----:B------:R-:W-:Y:S01]  /*9880*/  FFMA R228, R110, R82, R13 ;  /* 0x000000526ee47223 */ /* 0x000fe2000000000d */
[----:B------:R-:W-:Y:S01]  /*9890*/  FFMA R205, R112, R36, R205 ;  /* 0x0000002470cd7223 */ /* 0x000fe200000000cd */
[C---:B------:R-:W-:Y:S01]  /*98a0*/  FFMA R13, R117.reuse, R101, R10 ;  /* 0x00000065750d7223 */ /* 0x040fe2000000000a */
[----:B------:R-:W-:Y:S01]  /*98b0*/  FFMA R116, R116, R96, R11 ;  /* 0x0000006074747223 */ /* 0x000fe2000000000b */
[C---:B------:R-:W-:Y:S01]  /*98c0*/  FFMA R19, R117.reuse, R81, R8 ;  /* 0x0000005175137223 */ /* 0x040fe20000000008 */
[-C--:B------:R-:W-:Y:S01]  /*98d0*/  FFMA R36, R110, R102.reuse, R3 ;  /* 0x000000666e247223 */ /* 0x080fe20000000003 */
[----:B------:R-:W2:Y:S01]  /*98e0*/  LDS.128 R8, [R0.X4+UR5+0x1030] ;  /* 0x0010300500087984 */ /* 0x000ea20008004c00 */
[----:B------:R-:W-:Y:S01]  /*98f0*/  FFMA R3, R117, R105, R12 ;  /* 0x0000006975037223 */ /* 0x000fe2000000000c */
[----:B------:R-:W-:-:S04]  /*9900*/  FFMA R12, R118, R102, R13 ;  /* 0x00000066760c7223 */ /* 0x000fc8000000000d */
[----:B------:R-:W-:Y:S01]  /*9910*/  FFMA R225, R103, R119, R12 ;  /* 0x0000007767e17223 */ /* 0x000fe2000000000c */
[C---:B------:R-:W-:Y:S01]  /*9920*/  FFMA R14, R76.reuse, R100, R14 ;  /* 0x000000644c0e7223 */ /* 0x040fe2000000000e */
[----:B------:R-:W-:Y:S01]  /*9930*/  FFMA R12, R76, R80, R15 ;  /* 0x000000504c0c7223 */ /* 0x000fe2000000000f */
[----:B------:R-:W-:Y:S01]  /*9940*/  FFMA R205, R113, R37, R205 ;  /* 0x0000002571cd7223 */ /* 0x000fe200000000cd */
[----:B------:R-:W-:Y:S01]  /*9950*/  FFMA R224, R118, R82, R19 ;  /* 0x0000005276e07223 */ /* 0x000fe20000000013 */
[C---:B------:R-:W-:Y:S01]  /*9960*/  FFMA R19, R77.reuse, R101, R14 ;  /* 0x000000654d137223 */ /* 0x040fe2000000000e */
[----:B------:R-:W-:Y:S02]  /*9970*/  FFMA R37, R77, R81, R12 ;  /* 0x000000514d257223 */ /* 0x000fe4000000000c */
[----:B------:R-:W3:Y:S01]  /*9980*/  LDS.128 R12, [R0.X4+UR5+0x1130] ;  /* 0x00113005000c7984 */ /* 0x000ee20008004c00 */
[----:B------:R-:W-:Y:S01]  /*9990*/  FFMA R16, R76, R104, R16 ;  /* 0x000000684c107223 */ /* 0x000fe20000000010 */
[----:B------:R-:W-:-:S03]  /*99a0*/  FFMA R226, R118, R106, R3 ;  /* 0x0000006a76e27223 */ /* 0x000fc60000000003 */
[----:B------:R-:W-:Y:S01]  /*99b0*/  FFMA R3, R77, R105, R16 ;  /* 0x000000694d037223 */ /* 0x000fe20000000010 */
[----:B------:R-:W-:Y:S01]  /*99c0*/  FFMA R16, R78, R82, R37 ;  /* 0x000000524e107223 */ /* 0x000fe20000000025 */
[----:B------:R-:W-:-:S03]  /*99d0*/  FFMA R38, R114, R38, R205 ;  /* 0x0000002672267223 */ /* 0x000fc600000000cd */
[----:B------:R-:W-:Y:S01]  /*99e0*/  FFMA R221, R83, R79, R16 ;  /* 0x0000004f53dd7223 */ /* 0x000fe20000000010 */
[C---:B-1----:R-:W-:Y:S01]  /*99f0*/  FFMA R18, R4.reuse, R100, R18 ;  /* 0x0000006404127223 */ /* 0x042fe20000000012 */
[C---:B------:R-:W-:Y:S01]  /*9a00*/  FFMA R16, R4.reuse, R80, R17 ;  /* 0x0000005004107223 */ /* 0x040fe20000000011 */
[C---:B------:R-:W-:Y:S01]  /*9a10*/  FFMA R28, R4.reuse, R104, R28 ;  /* 0x00000068041c7223 */ /* 0x040fe2000000001c */
[----:B------:R-:W-:Y:S01]  /*9a20*/  FFMA R4, R4, R96, R51 ;  /* 0x0000006004047223 */ /* 0x000fe20000000033 */
[----:B------:R-:W-:Y:S01]  /*9a30*/  FFMA R231, R39, R115, R38 ;  /* 0x0000007327e77223 */ /* 0x000fe20000000026 */
[----:B------:R-:W-:Y:S01]  /*9a40*/  FFMA R229, R103, R111, R36 ;  /* 0x0000006f67e57223 */ /* 0x000fe20000000024 */
[C---:B------:R-:W-:Y:S01]  /*9a50*/  FFMA R37, R5.reuse, R101, R18 ;  /* 0x0000006505257223 */ /* 0x040fe20000000012 */
[C---:B------:R-:W-:Y:S01]  /*9a60*/  FFMA R36, R78.reuse, R106, R3 ;  /* 0x0000006a4e247223 */ /* 0x040fe20000000003 */
[-C--:B------:R-:W-:Y:S01]  /*9a70*/  FFMA R222, R78, R102.reuse, R19 ;  /* 0x000000664ede7223 */ /* 0x080fe20000000013 */
[C---:B------:R-:W-:Y:S01]  /*9a80*/  FFMA R39, R5.reuse, R81, R16 ;  /* 0x0000005105277223 */ /* 0x040fe20000000010 */
[C---:B------:R-:W-:Y:S01]  /*9a90*/  FFMA R3, R5.reuse, R105, R28 ;  /* 0x0000006905037223 */ /* 0x040fe2000000001c */
[----:B------:R-:W1:Y:S01]  /*9aa0*/  LDS.128 R16, [R0.X4+UR5+0x1230] ;  /* 0x0012300500107984 */ /* 0x000e620008004c00 */
[----:B------:R-:W-:Y:S01]  /*9ab0*/  FFMA R5, R5, R97, R4 ;  /* 0x0000006105057223 */ /* 0x000fe20000000004 */
[----:B------:R-:W-:Y:S01]  /*9ac0*/  FFMA R4, R6, R102, R37 ;  /* 0x0000006606047223 */ /* 0x000fe20000000025 */
[C---:B------:R-:W-:Y:S01]  /*9ad0*/  FFMA R204, R112.reuse, R40, R204 ;  /* 0x0000002870cc7223 */ /* 0x040fe200000000cc */
[----:B------:R-:W-:Y:S01]  /*9ae0*/  FFMA R203, R112, R44, R203 ;  /* 0x0000002c70cb7223 */ /* 0x000fe200000000cb */
[C---:B--2---:R-:W-:Y:S01]  /*9af0*/  FFMA R22, R8.reuse, R80, R22 ;  /* 0x0000005008167223 */ /* 0x044fe20000000016 */
        /* <DEDUP_REMOVED lines=8> */
[----:B------:R-:W-:Y:S01]  /*9b80*/  FFMA R37, R9, R81, R22 ;  /* 0x0000005109257223 */ /* 0x000fe20000000016 */
[-C--:B------:R-:W-:Y:S01]  /*9b90*/  FFMA R220, R107, R7.reuse, R220 ;  /* 0x000000076bdc7223 */ /* 0x080fe200000000dc */
[-C--:B------:R-:W-:Y:S01]  /*9ba0*/  FFMA R218, R83, R7.reuse, R218 ;  /* 0x0000000753da7223 */ /* 0x080fe200000000da */
[----:B------:R-:W-:Y:S01]  /*9bb0*/  FFMA R112, R99, R7, R112 ;  /* 0x0000000763707223 */ /* 0x000fe20000000070 */
[C---:B------:R-:W-:Y:S01]  /*9bc0*/  FFMA R3, R9.reuse, R105, R4 ;  /* 0x0000006909037223 */ /* 0x040fe20000000004 */
[C---:B------:R-:W-:Y:S01]  /*9bd0*/  FFMA R21, R9.reuse, R101, R20 ;  /* 0x0000006509157223 */ /* 0x040fe20000000014 */
[----:B------:R-:W2:Y:S01]  /*9be0*/  LDS.128 R4, [R0.X4+UR5+0x1330] ;  /* 0x0013300500047984 */ /* 0x000ea20008004c00 */
[----:B------:R-:W-:Y:S01]  /*9bf0*/  FFMA R118, R118, R98, R117 ;  /* 0x0000006276767223 */ /* 0x000fe20000000075 */
[----:B------:R-:W-:Y:S01]  /*9c00*/  FFMA R9, R9, R97, R8 ;  /* 0x0000006109097223 */ /* 0x000fe20000000008 */
[C---:B------:R-:W-:Y:S01]  /*9c10*/  FFMA R8, R10.reuse, R82, R37 ;  /* 0x000000520a087223 */ /* 0x040fe20000000025 */
[-C--:B------:R-:W-:Y:S01]  /*9c20*/  FFMA R226, R107, R119.reuse, R226 ;  /* 0x000000776be27223 */ /* 0x080fe200000000e2 */
[-C--:B------:R-:W-:Y:S01]  /*9c30*/  FFMA R224, R83, R119.reuse, R224 ;  /* 0x0000007753e07223 */ /* 0x080fe200000000e0 */
[----:B------:R-:W-:Y:S01]  /*9c40*/  FFMA R119, R99, R119, R118 ;  /* 0x0000007763777223 */ /* 0x000fe20000000076 */
[C---:B------:R-:W-:Y:S01]  /*9c50*/  FFMA R20, R10.reuse, R106, R3 ;  /* 0x0000006a0a147223 */ /* 0x040fe20000000003 */
[C---:B------:R-:W-:Y:S01]  /*9c60*/  FFMA R118, R10.reuse, R102, R21 ;  /* 0x000000660a767223 */ /* 0x040fe20000000015 */
[----:B------:R-:W-:Y:S01]  /*9c70*/  FFMA R116, R10, R98, R9 ;  /* 0x000000620a747223 */ /* 0x000fe20000000009 */
[-C--:B------:R-:W-:Y:S01]  /*9c80*/  FFMA R117, R83, R11.reuse, R8 ;  /* 0x0000000b53757223 */ /* 0x080fe20000000008 */
[C---:B---3--:R-:W-:Y:S01]  /*9c90*/  FFMA R10, R12.reuse, R104, R25 ;  /* 0x000000680c0a7223 */ /* 0x048fe20000000019 */
[C---:B------:R-:W-:Y:S01]  /*9ca0*/  FFMA R8, R12.reuse, R80, R23 ;  /* 0x000000500c087223 */ /* 0x040fe20000000017 */
[-C--:B------:R-:W-:Y:S01]  /*9cb0*/  FFMA R217, R107, R11.reuse, R20 ;  /* 0x0000000b6bd97223 */ /* 0x080fe20000000014 */
[-C--:B------:R-:W-:Y:S01]  /*9cc0*/  FFMA R118, R103, R11.reuse, R118 ;  /* 0x0000000b67767223 */ /* 0x080fe20000000076 */
[----:B------:R-:W-:Y:S01]  /*9cd0*/  FFMA R116, R99, R11, R116 ;  /* 0x0000000b63747223 */ /* 0x000fe20000000074 */
[C---:B------:R-:W-:Y:S01]  /*9ce0*/  FFMA R3, R13.reuse, R105, R10 ;  /* 0x000000690d037223 */ /* 0x040fe2000000000a */
[----:B------:R-:W-:Y:S01]  /*9cf0*/  FFMA R23, R13, R81, R8 ;  /* 0x000000510d177223 */ /* 0x000fe20000000008 */
[C---:B------:R-:W-:Y:S01]  /*9d00*/  FFMA R24, R12.reuse, R100, R24 ;  /* 0x000000640c187223 */ /* 0x040fe20000000018 */
[----:B------:R-:W3:Y:S01]  /*9d10*/  LDS.128 R8, [R0.X4+UR5+0x2030] ;  /* 0x0020300500087984 */ /* 0x000ee20008004c00 */
[----:B------:R-:W-:-:S02]  /*9d20*/  FFMA R12, R12, R96, R59 ;  /* 0x000000600c0c7223 */ /* 0x000fc4000000003b */
[C---:B------:R-:W-:Y:S02]  /*9d30*/  FFMA R21, R13.reuse, R101, R24 ;  /* 0x000000650d157223 */ /* 0x040fe40000000018 */
[----:B------:R-:W-:Y:S02]  /*9d40*/  FFMA R13, R13, R97, R12 ;  /* 0x000000610d0d7223 */ /* 0x000fe4000000000c */
        /* <DEDUP_REMOVED lines=10> */
[----:B------:R-:W-:Y:S01]  /*9df0*/  FFMA R23, R17, R81, R26 ;  /* 0x0000005111177223 */ /* 0x000fe2000000001a */
[-C--:B------:R-:W-:Y:S01]  /*9e00*/  FFMA R214, R83, R15.reuse, R214 ;  /* 0x0000000f53d67223 */ /* 0x080fe200000000d6 */
[----:B------:R-:W-:Y:S01]  /*9e10*/  FFMA R189, R99, R15, R14 ;  /* 0x0000000f63bd7223 */ /* 0x000fe2000000000e */
        /* <DEDUP_REMOVED lines=35> */
[----:B------:R-:W-:Y:S01]  /*a050*/  FFMA R23, R9, R81, R50 ;  /* 0x0000005109177223 */ /* 0x000fe20000000032 */
[----:B------:R-:W-:Y:S01]  /*a060*/  FFMA R204, R113, R41, R204 ;  /* 0x0000002971cc7223 */ /* 0x000fe200000000cc */
[C---:B------:R-:W-:Y:S01]  /*a070*/  FFMA R3, R9.reuse, R105, R52 ;  /* 0x0000006909037223 */ /* 0x040fe20000000034 */
[----:B------:R-:W-:Y:S01]  /*a080*/  FFMA R9, R9, R97, R8 ;  /* 0x0000006109097223 */ /* 0x000fe20000000008 */
[C---:B------:R-:W-:Y:S01]  /*a090*/  FFMA R8, R10.reuse, R82, R23 ;  /* 0x000000520a087223 */ /* 0x040fe20000000017 */
[C---:B------:R-:W-:Y:S01]  /*a0a0*/  FFMA R206, R10.reuse, R102, R21 ;  /* 0x000000660ace7223 */ /* 0x040fe20000000015 */
        /* <DEDUP_REMOVED lines=13> */
[----:B------:R-:W1:Y:S01]  /*a180*/  LDS.128 R8, [R0.X4+UR5+0x3030] ;  /* 0x0030300500087984 */ /* 0x000e620008004c00 */
        /* <DEDUP_REMOVED lines=37> */
[C---:B------:R-:W-:Y:S01]  /*a3e0*/  FFMA R21, R5.reuse, R101, R62 ;  /* 0x0000006505157223 */ /* 0x040fe2000000003e */
[----:B-1----:R-:W-:Y:S01]  /*a3f0*/  FFMA R66, R8, R80, R66 ;  /* 0x0000005008427223 */ /* 0x002fe20000000042 */
        /* <DEDUP_REMOVED lines=16> */
[C---:B------:R-:W-:Y:S01]  /*a500*/  FFMA R8, R10.reuse, R82, R23 ;  /* 0x000000520a087223 */ /* 0x040fe20000000017 */
[----:B------:R-:W1:Y:S01]  /*a510*/  LDS.128 R4, [R0.X4+UR5+0x3330] ;  /* 0x0033300500047984 */ /* 0x000e620008004c00 */
        /* <DEDUP_REMOVED lines=9> */
[-C--:B------:R-:W-:Y:S01]  /*a5b0*/  FFMA R194, R103, R11.reuse, R194 ;  /* 0x0000000b67c27223 */ /* 0x080fe200000000c2 */
[----:B------:R-:W-:Y:S01]  /*a5c0*/  FFMA R182, R99, R11, R182 ;  /* 0x0000000b63b67223 */ /* 0x000fe200000000b6 */
[----:B------:R-:W-:Y:S01]  /*a5d0*/  FFMA R72, R12, R96, R72 ;  /* 0x000000600c487223 */ /* 0x000fe20000000048 */
[C---:B------:R-:W-:Y:S01]  /*a5e0*/  FFMA R23, R13.reuse, R81, R8 ;  /* 0x000000510d177223 */ /* 0x040fe20000000008 */
[----:B------:R-:W-:Y:S01]  /*a5f0*/  LDS.128 R24, [R0.X4+UR5+0x5030] ;  /* 0x0050300500187984 */ /* 0x000fe20008004c00 */
[----:B------:R-:W-:Y:S01]  /*a600*/  FFMA R3, R13, R105, R70 ;  /* 0x000000690d037223 */ /* 0x000fe20000000046 */
[----:B------:R-:W-:-:S02]  /*a610*/  FFMA R12, R14, R102, R21 ;  /* 0x000000660e0c7223 */ /* 0x000fc40000000015 */
[----:B------:R-:W2:Y:S01]  /*a620*/  LDS.128 R8, [R0.X4+UR5+0x4030] ;  /* 0x0040300500087984 */ /* 0x000ea20008004c00 */
        /* <DEDUP_REMOVED lines=21> */
[----:B-1----:R-:W-:Y:S01]  /*a780*/  FFMA R88, R4, R100, R88 ;  /* 0x0000006404587223 */ /* 0x002fe20000000058 */
[----:B------:R-:W-:Y:S01]  /*a790*/  FFMA R179, R103, R19, R16 ;  /* 0x0000001367b37223 */ /* 0x000fe20000000010 */
[----:B------:R-:W-:Y:S01]  /*a7a0*/  FFMA R18, R18, R98, R17 ;  /* 0x0000006212127223 */ /* 0x000fe20000000011 */
        /* <DEDUP_REMOVED lines=12> */
[----:B------:R-:W-:Y:S01]  /*a870*/  FFMA R174, R6, R82, R23 ;  /* 0x0000005206ae7223 */ /* 0x000fe20000000017 */
[----:B------:R-:W-:Y:S01]  /*a880*/  LDS.128 R36, [R0.X4+UR5+0x5230] ;  /* 0x0052300500247984 */ /* 0x000fe20008004c00 */
[----:B--2---:R-:W-:Y:S01]  /*a890*/  FFMA R94, R8, R100, R94 ;  /* 0x00000064085e7223 */ /* 0x004fe2000000005e */
[----:B------:R-:W-:Y:S01]  /*a8a0*/  FFMA R175, R103, R7, R4 ;  /* 0x0000000767af7223 */ /* 0x000fe20000000004 */
[----:B------:R-:W-:Y:S01]  /*a8b0*/  FFMA R170, R6, R98, R5 ;  /* 0x0000006206aa7223 */ /* 0x000fe20000000005 */
[----:B------:R-:W-:Y:S01]  /*a8c0*/  FFMA R4, R8, R104, R93 ;  /* 0x0000006808047223 */ /* 0x000fe2000000005d */
[C---:B------:R-:W-:Y:S01]  /*a8d0*/  FFMA R5, R9.reuse, R101, R94 ;  /* 0x0000006509057223 */ /* 0x040fe2000000005e */
[----:B------:R-:W2:Y:S01]  /*a8e0*/  LDS.128 R20, [R0.X4+UR5+0x4330] ;  /* 0x0043300500147984 */ /* 0x000ea20008004c00 */
[----:B------:R-:W-:Y:S01]  /*a8f0*/  FFMA R176, R6, R106, R3 ;  /* 0x0000006a06b07223 */ /* 0x000fe20000000003 */
[----:B------:R-:W-:Y:S01]  /*a900*/  FFMA R3, R9, R105, R4 ;  /* 0x0000006909037223 */ /* 0x000fe20000000004 */
[----:B------:R-:W-:Y:S01]  /*a910*/  FFMA R6, R10, R102, R5 ;  /* 0x000000660a067223 */ /* 0x000fe20000000005 */
[C---:B------:R-:W-:Y:S01]  /*a920*/  FFMA R92, R8.reuse, R80, R92 ;  /* 0x00000050085c7223 */ /* 0x040fe2000000005c */
[----:B------:R-:W-:Y:S01]  /*a930*/  FFMA R120, R8, R96, R120 ;  /* 0x0000006008787223 */ /* 0x000fe20000000078 */
[----:B------:R-:W-:Y:S01]  /*a940*/  FFMA R8, R10, R106, R3 ;  /* 0x0000006a0a087223 */ /* 0x000fe20000000003 */
[----:B------:R-:W-:Y:S01]  /*a950*/  FFMA R3, R103, R11, R6 ;  /* 0x0000000b67037223 */ /* 0x000fe20000000006 */
[----:B---3--:R-:W-:Y:S01]  /*a960*/  FFMA R6, R12, R80, R121 ;  /* 0x000000500c067223 */ /* 0x008fe20000000079 */
[----:B------:R-:W-:Y:S03]  /*a970*/  LDS.128 R40, [R0.X4+UR5+0x5330] ;  /* 0x0053300500287984 */ /* 0x000fe60008004c00 */
[----:B------:R-:W-:Y:S01]  /*a980*/  FFMA R29, R13, R81, R6 ;  /* 0x000000510d1d7223 */ /* 0x000fe20000000006 */
[-C--:B------:R-:W-:Y:S01]  /*a990*/  FFMA R176, R107, R7.reuse, R176 ;  /* 0x000000076bb07223 */ /* 0x080fe200000000b0 */
[-C--:B------:R-:W-:Y:S01]  /*a9a0*/  FFMA R174, R83, R7.reuse, R174 ;  /* 0x0000000753ae7223 */ /* 0x080fe200000000ae */
[----:B------:R-:W-:Y:S01]  /*a9b0*/  FFMA R170, R99, R7, R170 ;  /* 0x0000000763aa7223 */ /* 0x000fe200000000aa */
[----:B------:R-:W-:Y:S01]  /*a9c0*/  FFMA R6, R14, R82, R29 ;  /* 0x000000520e067223 */ /* 0x000fe2000000001d */
[C---:B------:R-:W-:Y:S01]  /*a9d0*/  FFMA R7, R9.reuse, R81, R92 ;  /* 0x0000005109077223 */ /* 0x040fe2000000005c */
[----:B------:R-:W3:Y:S01]  /*a9e0*/  LDS.128 R28, [R0.X4+UR5+0x5130] ;  /* 0x00513005001c7984 */ /* 0x000ee20008004c00 */
[----:B------:R-:W-:Y:S01]  /*a9f0*/  FFMA R9, R9, R97, R120 ;  /* 0x0000006109097223 */ /* 0x000fe20000000078 */
[----:B------:R-:W-:Y:S01]  /*aa00*/  FFMA R5, R107, R11, R8 ;  /* 0x0000000b6b057223 */ /* 0x000fe20000000008 */
[----:B------:R-:W-:Y:S01]  /*aa10*/  FFMA R8, R12, R104, R123 ;  /* 0x000000680c087223 */ /* 0x000fe2000000007b */
[C---:B------:R-:W-:Y:S01]  /*aa20*/  FFMA R4, R10.reuse, R82, R7 ;  /* 0x000000520a047223 */ /* 0x040fe20000000007 */
        /* <DEDUP_REMOVED lines=8> */
[C---:B------:R-:W-:Y:S01]  /*aab0*/  FFMA R9, R13.reuse, R101, R122 ;  /* 0x000000650d097223 */ /* 0x040fe2000000007a */
[C---:B-1----:R-:W-:Y:S01]  /*aac0*/  FFMA R12, R16.reuse, R104, R125 ;  /* 0x00000068100c7223 */ /* 0x042fe2000000007d */
[----:B------:R-:W-:Y:S01]  /*aad0*/  FFMA R13, R13, R97, R124 ;  /* 0x000000610d0d7223 */ /* 0x000fe2000000007c */
[----:B------:R-:W-:Y:S01]  /*aae0*/  FFMA R7, R107, R15, R10 ;  /* 0x0000000f6b077223 */ /* 0x000fe2000000000a */
        /* <DEDUP_REMOVED lines=12> */
[----:B--2---:R-:W-:Y:S01]  /*abb0*/  FFMA R130, R20, R104, R130 ;  /* 0x0000006814827223 */ /* 0x004fe20000000082 */
        /* <DEDUP_REMOVED lines=8> */
[C---:B------:R-:W-:Y:S01]  /*ac40*/  FFMA R16, R20.reuse, R100, R129 ;  /* 0x0000006414107223 */ /* 0x040fe20000000081 */
[C---:B------:R-:W-:Y:S01]  /*ac50*/  FFMA R14, R20.reuse, R80, R131 ;  /* 0x00000050140e7223 */ /* 0x040fe20000000083 */
        /* <DEDUP_REMOVED lines=8> */
[----:B------:R-:W1:Y:S01]  /*ace0*/  LDS.128 R44, [R0.X4+UR5+0x6030] ;  /* 0x00603005002c7984 */ /* 0x000e620008004c00 */
[C---:B------:R-:W-:Y:S01]  /*acf0*/  FFMA R18, R24.reuse, R100, R133 ;  /* 0x0000006418127223 */ /* 0x040fe20000000085 */
[----:B------:R-:W-:Y:S01]  /*ad00*/  FFMA R134, R24, R80, R134 ;  /* 0x0000005018867223 */ /* 0x000fe20000000086 */
[C---:B------:R-:W-:Y:S01]  /*ad10*/  FFMA R14, R22.reuse, R102, R17 ;  /* 0x00000066160e7223 */ /* 0x040fe20000000011 */
        /* <DEDUP_REMOVED lines=10> */
[----:B---3--:R-:W-:Y:S01]  /*adc0*/  FFMA R138, R28, R100, R138 ;  /* 0x000000641c8a7223 */ /* 0x008fe2000000008a */
[C---:B------:R-:W-:Y:S01]  /*add0*/  FFMA R22, R26.reuse, R106, R17 ;  /* 0x0000006a1a167223 */ /* 0x040fe20000000011 */
[C---:B------:R-:W-:Y:S01]  /*ade0*/  FFMA R18, R26.reuse, R102, R21 ;  /* 0x000000661a127223 */ /* 0x040fe20000000015 */
[C---:B------:R-:W-:Y:S01]  /*adf0*/  FFMA R20, R26.reuse, R82, R33 ;  /* 0x000000521a147223 */ /* 0x040fe20000000021 */
[----:B------:R-:W-:Y:S01]  /*ae00*/  FFMA R26, R26, R98, R25 ;  /* 0x000000621a1a7223 */ /* 0x000fe20000000019 */
[C---:B------:R-:W-:Y:S01]  /*ae10*/  FFMA R24, R28.reuse, R104, R137 ;  /* 0x000000681c187223 */ /* 0x040fe20000000089 */
[----:B------:R-:W-:Y:S01]  /*ae20*/  FFMA R25, R29, R101, R138 ;  /* 0x000000651d197223 */ /* 0x000fe2000000008a */
[----:B------:R-:W2:Y:S01]  /*ae30*/  LDS.128 R48, [R0.X4+UR5+0x6130] ;  /* 0x0061300500307984 */ /* 0x000ea20008004c00 */
[-C--:B------:R-:W-:Y:S01]  /*ae40*/  FFMA R17, R107, R27.reuse, R22 ;  /* 0x0000001b6b117223 */ /* 0x080fe20000000016 */
[-C--:B------:R-:W-:Y:S01]  /*ae50*/  FFMA R18, R103, R27.reuse, R18 ;  /* 0x0000001b67127223 */ /* 0x080fe20000000012 */
[-C--:B------:R-:W-:Y:S01]  /*ae60*/  FFMA R20, R83, R27.reuse, R20 ;  /* 0x0000001b53147223 */ /* 0x080fe20000000014 */
[C---:B------:R-:W-:Y:S01]  /*ae70*/  FFMA R22, R28.reuse, R80, R139 ;  /* 0x000000501c167223 */ /* 0x040fe2000000008b */
[----:B------:R-:W-:Y:S01]  /*ae80*/  FFMA R27, R99, R27, R26 ;  /* 0x0000001b631b7223 */ /* 0x000fe2000000001a */
[C---:B------:R-:W-:Y:S01]  /*ae90*/  FFMA R21, R29.reuse, R105, R24 ;  /* 0x000000691d157223 */ /* 0x040fe20000000018 */
[----:B------:R-:W-:Y:S01]  /*aea0*/  FFMA R140, R28, R96, R140 ;  /* 0x000000601c8c7223 */ /* 0x000fe2000000008c */
[C---:B------:R-:W-:Y:S01]  /*aeb0*/  FFMA R26, R30.reuse, R102, R25 ;  /* 0x000000661e1a7223 */ /* 0x040fe20000000019 */
[C---:B------:R-:W-:Y:S01]  /*aec0*/  FFMA R33, R29.reuse, R81, R22 ;  /* 0x000000511d217223 */ /* 0x040fe20000000016 */
[----:B------:R-:W-:Y:S01]  /*aed0*/  FFMA R22, R30, R106, R21 ;  /* 0x0000006a1e167223 */ /* 0x000fe20000000015 */
[----:B------:R-:W3:Y:S01]  /*aee0*/  LDS.128 R52, [R0.X4+UR5+0x6230] ;  /* 0x0062300500347984 */ /* 0x000ee20008004c00 */
[----:B------:R-:W-:Y:S01]  /*aef0*/  FFMA R29, R29, R97, R140 ;  /* 0x000000611d1d7223 */ /* 0x000fe2000000008c */
[----:B------:R-:W-:Y:S01]  /*af00*/  FFMA R21, R103, R31, R26 ;  /* 0x0000001f67157223 */ /* 0x000fe2000000001a */
[----:B------:R-:W-:Y:S01]  /*af10*/  FFMA R26, R36, R80, R141 ;  /* 0x00000050241a7223 */ /* 0x000fe2000000008d */
[C---:B------:R-:W-:Y:S01]  /*af20*/  FFMA R24, R30.reuse, R82, R33 ;  /* 0x000000521e187223 */ /* 0x040fe20000000021 */
[----:B------:R-:W-:Y:S01]  /*af30*/  FFMA R30, R30, R98, R29 ;  /* 0x000000621e1e7223 */ /* 0x000fe2000000001d */
[C---:B------:R-:W-:Y:S01]  /*af40*/  FFMA R28, R36.reuse, R104, R143 ;  /* 0x00000068241c7223 */ /* 0x040fe2000000008f */
[----:B------:R-:W-:Y:S01]  /*af50*/  FFMA R33, R37, R81, R26 ;  /* 0x0000005125217223 */ /* 0x000fe2000000001a */
[-C--:B------:R-:W-:Y:S01]  /*af60*/  FFMA R142, R36, R100.reuse, R142 ;  /* 0x00000064248e7223 */ /* 0x080fe2000000008e */
[-C--:B------:R-:W-:Y:S01]  /*af70*/  FFMA R22, R107, R31.reuse, R22 ;  /* 0x0000001f6b167223 */ /* 0x080fe20000000016 */
[-C--:B------:R-:W-:Y:S01]  /*af80*/  FFMA R24, R83, R31.reuse, R24 ;  /* 0x0000001f53187223 */ /* 0x080fe20000000018 */
[----:B------:R-:W-:Y:S01]  /*af90*/  FFMA R31, R99, R31, R30 ;  /* 0x0000001f631f7223 */ /* 0x000fe2000000001e */
[C---:B------:R-:W-:Y:S01]  /*afa0*/  FFMA R25, R37.reuse, R105, R28 ;  /* 0x0000006925197223 */ /* 0x040fe2000000001c */
[----:B------:R-:W-:Y:S01]  /*afb0*/  FFMA R34, R40, R100, R147 ;  /* 0x0000006428227223 */ /* 0x000fe20000000093 */
[----:B------:R-:W-:Y:S01]  /*afc0*/  FFMA R30, R38, R82, R33 ;  /* 0x00000052261e7223 */ /* 0x000fe20000000021 */
[----:B------:R-:W4:Y:S01]  /*afd0*/  LDS.128 R56, [R0.X4+UR5+0x6330] ;  /* 0x0063300500387984 */ /* 0x000f220008004c00 */
[-C--:B------:R-:W-:Y:S01]  /*afe0*/  FFMA R29, R37, R101.reuse, R142 ;  /* 0x00000065251d7223 */ /* 0x080fe2000000008e */
[----:B------:R-:W-:Y:S01]  /*aff0*/  FFMA R146, R40, R104, R146 ;  /* 0x0000006828927223 */ /* 0x000fe20000000092 */
[C---:B------:R-:W-:Y:S01]  /*b000*/  FFMA R26, R38.reuse, R106, R25 ;  /* 0x0000006a261a7223 */ /* 0x040fe20000000019 */
        /* <DEDUP_REMOVED lines=11> */
[----:B-1----:R-:W-:Y:S01]  /*b0c0*/  FFMA R36, R44, R100, R149 ;  /* 0x000000642c247223 */ /* 0x002fe20000000095 */
[----:B------:R-:W-:Y:S01]  /*b0d0*/  FFMA R148, R40, R96, R148 ;  /* 0x0000006028947223 */ /* 0x000fe20000000094 */
[----:B------:R-:W1:Y:S01]  /*b0e0*/  LDS.128 R60, [R0.X4+UR5+0x7030] ;  /* 0x00703005003c7984 */ /* 0x000e620008004c00 */
[----:B------:R-:W-:Y:S01]  /*b0f0*/  FFMA R34, R42, R82, R35 ;  /* 0x000000522a227223 */ /* 0x000fe20000000023 */
[----:B------:R-:W-:Y:S01]  /*b100*/  FFMA R38, R38, R98, R37 ;  /* 0x0000006226267223 */ /* 0x000fe20000000025 */
[----:B------:R-:W-:Y:S01]  /*b110*/  FFMA R35, R45, R101, R36 ;  /* 0x000000652d237223 */ /* 0x000fe20000000024 */
[----:B------:R-:W-:Y:S01]  /*b120*/  FFMA R41, R41, R97, R148 ;  /* 0x0000006129297223 */ /* 0x000fe20000000094 */
[-C--:B------:R-:W-:Y:S01]  /*b130*/  FFMA R26, R107, R39.reuse, R26 ;  /* 0x000000276b1a7223 */ /* 0x080fe2000000001a */
[----:B------:R-:W-:Y:S01]  /*b140*/  FFMA R28, R103, R39, R28 ;  /* 0x00000027671c7223 */ /* 0x000fe2000000001c */
[----:B------:R-:W-:Y:S01]  /*b150*/  FFMA R33, R83, R43, R34 ;  /* 0x0000002b53217223 */ /* 0x000fe20000000022 */
        /* <DEDUP_REMOVED lines=8> */
[C---:B--2---:R-:W-:Y:S01]  /*b1e0*/  FFMA R40, R48.reuse, R104, R155 ;  /* 0x0000006830287223 */ /* 0x044fe2000000009b */
[----:B------:R-:W-:Y:S01]  /*b1f0*/  FFMA R45, R45, R97, R152 ;  /* 0x000000612d2d7223 */ /* 0x000fe20000000098 */
[----:B------:R-:W-:Y:S01]  /*b200*/  FFMA R35, R103, R47, R38 ;  /* 0x0000002f67237223 */ /* 0x000fe20000000026 */
[----:B------:R-:W-:Y:S01]  /*b210*/  FFMA R38, R48, R96, R153 ;  /* 0x0000006030267223 */ /* 0x000fe20000000099 */
[----:B------:R-:W-:Y:S01]  /*b220*/  FFMA R34, R46, R82, R41 ;  /* 0x000000522e227223 */ /* 0x000fe20000000029 */
[----:B------:R-:W-:Y:S01]  /*b230*/  FFMA R154, R48, R100, R154 ;  /* 0x00000064309a7223 */ /* 0x000fe2000000009a */
[----:B------:R-:W2:Y:S01]  /*b240*/  LDS.128 R64, [R0.X4+UR5+0x7130] ;  /* 0x0071300500407984 */ /* 0x000ea20008004c00 */
[C---:B------:R-:W-:Y:S01]  /*b250*/  FFMA R36, R46.reuse, R106, R37 ;  /* 0x0000006a2e247223 */ /* 0x040fe20000000025 */
[----:B------:R-:W-:Y:S01]  /*b260*/  FFMA R41, R49, R105, R40 ;  /* 0x0000006931297223 */ /* 0x000fe20000000028 */
[----:B------:R-:W-:Y:S01]  /*b270*/  FFMA R46, R46, R98, R45 ;  /* 0x000000622e2e7223 */ /* 0x000fe2000000002d */
[----:B------:R-:W-:Y:S01]  /*b280*/  FFMA R30, R107, R43, R30 ;  /* 0x0000002b6b1e7223 */ /* 0x000fe2000000001e */
[----:B------:R-:W-:Y:S01]  /*b290*/  FFMA R45, R49, R97, R38 ;  /* 0x00000061312d7223 */ /* 0x000fe20000000026 */
[----:B------:R-:W-:Y:S01]  /*b2a0*/  FFMA R43, R99, R43, R42 ;  /* 0x0000002b632b7223 */ /* 0x000fe2000000002a */
[----:B------:R-:W-:Y:S01]  /*b2b0*/  FFMA R37, R49, R101, R154 ;  /* 0x0000006531257223 */ /* 0x000fe2000000009a */
[----:B---3--:R-:W-:Y:S01]  /*b2c0*/  FFMA R44, R52, R104, R157 ;  /* 0x00000068342c7223 */ /* 0x008fe2000000009d */
        /* <DEDUP_REMOVED lines=8> */
[-C--:B------:R-:W-:Y:S01]  /*b350*/  FFMA R36, R107, R47.reuse, R36 ;  /* 0x0000002f6b247223 */ /* 0x080fe20000000024 */
[-C--:B------:R-:W-:Y:S01]  /*b360*/  FFMA R34, R83, R47.reuse, R34 ;  /* 0x0000002f53227223 */ /* 0x080fe20000000022 */
[C---:B------:R-:W-:Y:S01]  /*b370*/  FFMA R42, R52.reuse, R96, R159 ;  /* 0x00000060342a7223 */ /* 0x040fe2000000009f */
[----:B------:R-:W-:Y:S01]  /*b380*/  FFMA R47, R99, R47, R46 ;  /* 0x0000002f632f7223 */ /* 0x000fe2000000002e */
[C---:B------:R-:W-:Y:S01]  /*b390*/  FFMA R41, R53.reuse, R101, R158 ;  /* 0x0000006535297223 */ /* 0x040fe2000000009e */
[----:B------:R-:W-:Y:S01]  /*b3a0*/  FFMA R160, R52, R80, R160 ;  /* 0x0000005034a07223 */ /* 0x000fe200000000a0 */
[----:B------:R-:W-:Y:S01]  /*b3b0*/  FFMA R46, R54, R106, R45 ;  /* 0x0000006a362e7223 */ /* 0x000fe2000000002d */
[----:B------:R-:W-:Y:S01]  /*b3c0*/  FFMA R50, R50, R82, R49 ;  /* 0x0000005232327223 */ /* 0x000fe20000000031 */
[C---:B------:R-:W-:Y:S01]  /*b3d0*/  FFMA R49, R53.reuse, R97, R42 ;  /* 0x0000006135317223 */ /* 0x040fe2000000002a */
[----:B----4-:R-:W-:Y:S01]  /*b3e0*/  FFMA R48, R56, R104, R163 ;  /* 0x0000006838307223 */ /* 0x010fe200000000a3 */
[----:B------:R-:W-:Y:S01]  /*b3f0*/  FFMA R42, R54, R102, R41 ;  /* 0x00000066362a7223 */ /* 0x000fe20000000029 */
[----:B------:R-:W-:Y:S01]  /*b400*/  FFMA R53, R53, R81, R160 ;  /* 0x0000005135357223 */ /* 0x000fe200000000a0 */
        /* <DEDUP_REMOVED lines=9> */
[-C--:B------:R-:W-:Y:S01]  /*b4a0*/  FFMA R40, R103, R51.reuse, R40 ;  /* 0x0000003367287223 */ /* 0x080fe20000000028 */
[-C--:B------:R-:W-:Y:S01]  /*b4b0*/  FFMA R38, R99, R51.reuse, R38 ;  /* 0x0000003363267223 */ /* 0x080fe20000000026 */
[----:B------:R-:W-:Y:S01]  /*b4c0*/  FFMA R51, R83, R51, R50 ;  /* 0x0000003353337223 */ /* 0x000fe20000000032 */
[C---:B------:R-:W-:Y:S01]  /*b4d0*/  FFMA R49, R57.reuse, R101, R164 ;  /* 0x0000006539317223 */ /* 0x040fe200000000a4 */
[----:B------:R-:W-:Y:S01]  /*b4e0*/  FFMA R57, R57, R97, R162 ;  /* 0x0000006139397223 */ /* 0x000fe200000000a2 */
[----:B------:R-:W-:Y:S01]  /*b4f0*/  FFMA R50, R58, R82, R53 ;  /* 0x000000523a327223 */ /* 0x000fe20000000035 */
[----:B------:R-:W3:Y:S01]  /*b500*/  LDS.128 R68, [R0.X4+UR5+0x7230] ;  /* 0x0072300500447984 */ /* 0x000ee20008004c00 */
[-C--:B------:R-:W-:Y:S01]  /*b510*/  FFMA R45, R107, R59.reuse, R52 ;  /* 0x0000003b6b2d7223 */ /* 0x080fe20000000034 */
[----:B-1----:R-:W-:Y:S01]  /*b520*/  FFMA R52, R60, R104, R167 ;  /* 0x000000683c347223 */ /* 0x002fe200000000a7 */
[C---:B------:R-:W-:Y:S01]  /*b530*/  FFMA R46, R58.reuse, R102, R49 ;  /* 0x000000663a2e7223 */ /* 0x040fe20000000031 */
[----:B------:R-:W-:Y:S01]  /*b540*/  FFMA R48, R58, R98, R57 ;  /* 0x000000623a307223 */ /* 0x000fe20000000039 */
[----:B------:R-:W-:Y:S01]  /*b550*/  FFMA R49, R83, R59, R50 ;  /* 0x0000003b53317223 */ /* 0x000fe20000000032 */
[C---:B------:R-:W-:Y:S01]  /*b560*/  FFMA R50, R60.reuse, R80, R165 ;  /* 0x000000503c327223 */ /* 0x040fe200000000a5 */
[C---:B------:R-:W-:Y:S01]  /*b570*/  FFMA R168, R60.reuse, R100, R168 ;  /* 0x000000643ca87223 */ /* 0x040fe200000000a8 */
[----:B------:R-:W-:Y:S01]  /*b580*/  FFMA R166, R60, R96, R166 ;  /* 0x000000603ca67223 */ /* 0x000fe200000000a6 */
[----:B------:R-:W-:Y:S01]  /*b590*/  FFMA R53, R61, R105, R52 ;  /* 0x000000693d357223 */ /* 0x000fe20000000034 */
[-C--:B------:R-:W-:Y:S01]  /*b5a0*/  FFMA R46, R103, R59.reuse, R46 ;  /* 0x0000003b672e7223 */ /* 0x080fe2000000002e */
        /* <DEDUP_REMOVED lines=15> */
[----:B------:R-:W1:Y:S01]  /*b6a0*/  LDS.128 R56, [R0.X4+UR5+0x7330] ;  /* 0x0073300500387984 */ /* 0x000e620008004c00 */
[----:B------:R-:W-:Y:S01]  /*b6b0*/  FFMA R77, R77, R97, R76 ;  /* 0x000000614d4d7223 */ /* 0x000fe2000000004c */
[-C--:B------:R-:W-:Y:S01]  /*b6c0*/  FFMA R52, R103, R63.reuse, R52 ;  /* 0x0000003f67347223 */ /* 0x080fe20000000034 */
[-C--:B------:R-:W-:Y:S01]  /*b6d0*/  FFMA R50, R99, R63.reuse, R50 ;  /* 0x0000003f63327223 */ /* 0x080fe20000000032 */
[----:B------:R-:W-:Y:S01]  /*b6e0*/  FFMA R54, R83, R63, R54 ;  /* 0x0000003f53367223 */ /* 0x000fe20000000036 */
[----:B------:R-:W-:Y:S01]  /*b6f0*/  FFMA R62, R64, R80, R169 ;  /* 0x00000050403e7223 */ /* 0x000fe200000000a9 */
[C---:B------:R-:W-:Y:S01]  /*b700*/  FFMA R63, R65.reuse, R97, R60 ;  /* 0x00000061413f7223 */ /* 0x040fe2000000003c */
[C---:B------:R-:W-:Y:S01]  /*b710*/  FFMA R61, R65.reuse, R101, R72 ;  /* 0x00000065413d7223 */ /* 0x040fe20000000048 */
[-C--:B------:R-:W-:Y:S01]  /*b720*/  FFMA R78, R78, R98.reuse, R77 ;  /* 0x000000624e4e7223 */ /* 0x080fe2000000004d */
[----:B------:R-:W-:Y:S01]  /*b730*/  FFMA R95, R65, R81, R62 ;  /* 0x00000051415f7223 */ /* 0x000fe2000000003e */
[C---:B------:R-:W-:Y:S01]  /*b740*/  FFMA R94, R66.reuse, R98, R63 ;  /* 0x00000062425e7223 */ /* 0x040fe2000000003f */
[----:B------:R-:W-:Y:S01]  /*b750*/  FFMA R92, R66, R102, R61 ;  /* 0x00000066425c7223 */ /* 0x000fe2000000003d */
[----:B------:R-:W-:Y:S01]  /*b760*/  LDS.128 R88, [R0.X4+UR5+0x40] ;  /* 0x0000400500587984 */ /* 0x000fe20008004c00 */
[-C--:B------:R-:W-:Y:S01]  /*b770*/  FFMA R172, R64, R104.reuse, R172 ;  /* 0x0000006840ac7223 */ /* 0x080fe200000000ac */
[----:B------:R-:W-:-:S02]  /*b780*/  FFMA R108, R108, R104, R87 ;  /* 0x000000686c6c7223 */ /* 0x000fc40000000057 */
[----:B------:R-:W2:Y:S01]  /*b790*/  LDS.128 R60, [R32+0x240] ;  /* 0x00024000203c7984 */ /* 0x000ea20000000c00 */
[-C--:B------:R-:W-:Y:S01]  /*b7a0*/  FFMA R222, R103, R79.reuse, R222 ;  /* 0x0000004f67de7223 */ /* 0x080fe200000000de */
[----:B------:R-:W-:Y:S02]  /*b7b0*/  FFMA R113, R99, R79, R78 ;  /* 0x0000004f63717223 */ /* 0x000fe4000000004e */
[----:B------:R-:W4:Y:S01]  /*b7c0*/  LDS.128 R72, [R32+0x40] ;  /* 0x0000400020487984 */ /* 0x000f220000000c00 */
[----:B------:R-:W-:-:S03]  /*b7d0*/  FFMA R93, R65, R105, R172 ;  /* 0x00000069415d7223 */ /* 0x000fc600000000ac */
[----:B------:R-:W2:Y:S01]  /*b7e0*/  LDS.128 R76, [R32+0x140] ;  /* 0x00014000204c7984 */ /* 0x000ea20000000c00 */
[----:B------:R-:W-:-:S03]  /*b7f0*/  FFMA R109, R109, R105, R108 ;  /* 0x000000696d6d7223 */ /* 0x000fc6000000006c */
[----:B------:R-:W2:Y:S01]  /*b800*/  LDS.128 R84, [R32+0x340] ;  /* 0x0003400020547984 */ /* 0x000ea20000000c00 */
[C---:B------:R-:W-:Y:S01]  /*b810*/  FFMA R95, R66.reuse, R82, R95 ;  /* 0x00000052425f7223 */ /* 0x040fe2000000005f */
[-C--:B------:R-:W-:Y:S01]  /*b820*/  FFMA R93, R66, R106.reuse, R93 ;  /* 0x0000006a425d7223 */ /* 0x080fe2000000005d */
[----:B------:R-:W-:Y:S01]  /*b830*/  FFMA R114, R110, R106, R109 ;  /* 0x0000006a6e727223 */ /* 0x000fe2000000006d */
[-C--:B------:R-:W-:Y:S01]  /*b840*/  FFMA R92, R103, R67.reuse, R92 ;  /* 0x00000043675c7223 */ /* 0x080fe2000000005c */
[-C--:B------:R-:W-:Y:S01]  /*b850*/  FFMA R94, R99, R67.reuse, R94 ;  /* 0x00000043635e7223 */ /* 0x080fe2000000005e */
[-C--:B------:R-:W-:Y:S01]  /*b860*/  FFMA R93, R107, R67.reuse, R93 ;  /* 0x000000436b5d7223 */ /* 0x080fe2000000005d */
[C---:B------:R-:W-:Y:S01]  /*b870*/  FFMA R95, R83.reuse, R67, R95 ;  /* 0x00000043535f7223 */ /* 0x040fe2000000005f */
[-C--:B------:R-:W-:Y:S01]  /*b880*/  FFMA R228, R83, R111.reuse, R228 ;  /* 0x0000006f53e47223 */ /* 0x080fe200000000e4 */
[----:B------:R-:W-:Y:S01]  /*b890*/  FFMA R114, R107, R111, R114 ;  /* 0x0000006f6b727223 */ /* 0x000fe20000000072 */
        /* <DEDUP_REMOVED lines=17> */
[----:B------:R-:W3:Y:S01]  /*b9b0*/  LDS.128 R68, [R0.X4+UR5+0x240] ;  /* 0x0002400500447984 */ /* 0x000ee20008004c00 */
        /* <DEDUP_REMOVED lines=12> */
[C---:B--2---:R-:W-:Y:S01]  /*ba80*/  FFMA R58, R88.reuse, R60, R229 ;  /* 0x0000003c583a7223 */ /* 0x044fe200000000e5 */
[C---:B----4-:R-:W-:Y:S01]  /*ba90*/  FFMA R56, R88.reuse, R72, R227 ;  /* 0x0000004858387223 */ /* 0x050fe200000000e3 */
[C---:B------:R-:W-:Y:S01]  /*baa0*/  FFMA R228, R88.reuse, R76, R228 ;  /* 0x0000004c58e47223 */ /* 0x040fe200000000e4 */
        /* <DEDUP_REMOVED lines=24> */
[-C--:B------:R-:W-:Y:S01]  /*bc30*/  FFMA R88, R63, R91.reuse, R88 ;  /* 0x0000005b3f587223 */ /* 0x080fe20000000058 */
[----:B------:R-:W2:Y:S01]  /*bc40*/  LDS.128 R80, [R0.X4+UR5+0x1040] ;  /* 0x0010400500507984 */ /* 0x000ea20008004c00 */
[----:B------:R-:W-:Y:S01]  /*bc50*/  FFMA R91, R87, R91, R98 ;  /* 0x0000005b575b7223 */ /* 0x000fe20000000062 */
[C---:B------:R-:W-:Y:S01]  /*bc60*/  FFMA R100, R66.reuse, R86, R97 ;  /* 0x0000005642647223 */ /* 0x040fe20000000061 */
[C---:B------:R-:W-:Y:S01]  /*bc70*/  FFMA R64, R66.reuse, R62, R101 ;  /* 0x0000003e42407223 */ /* 0x040fe20000000065 */
[C---:B------:R-:W-:Y:S01]  /*bc80*/  FFMA R98, R66.reuse, R78, R105 ;  /* 0x0000004e42627223 */ /* 0x040fe20000000069 */
[----:B------:R-:W-:-:S02]  /*bc90*/  FFMA R66, R66, R74, R65 ;  /* 0x0000004a42427223 */ /* 0x000fc40000000041 */
[-C--:B------:R-:W-:Y:S01]  /*bca0*/  FFMA R97, R63, R67.reuse, R64 ;  /* 0x000000433f617223 */ /* 0x080fe20000000040 */
[C---:B---3--:R-:W-:Y:S01]  /*bcb0*/  FFMA R64, R68.reuse, R76, R221 ;  /* 0x0000004c44407223 */ /* 0x048fe200000000dd */
[-C--:B------:R-:W-:Y:S01]  /*bcc0*/  FFMA R101, R75, R67.reuse, R66 ;  /* 0x000000434b657223 */ /* 0x080fe20000000042 */
[C---:B------:R-:W-:Y:S01]  /*bcd0*/  FFMA R66, R68.reuse, R84, R223 ;  /* 0x0000005444427223 */ /* 0x040fe200000000df */
[-C--:B------:R-:W-:Y:S01]  /*bce0*/  FFMA R100, R87, R67.reuse, R100 ;  /* 0x0000004357647223 */ /* 0x080fe20000000064 */
[----:B------:R-:W-:Y:S01]  /*bcf0*/  FFMA R98, R79, R67, R98 ;  /* 0x000000434f627223 */ /* 0x000fe20000000062 */
[C---:B------:R-:W-:Y:S01]  /*bd00*/  FFMA R222, R68.reuse, R60, R222 ;  /* 0x0000003c44de7223 */ /* 0x040fe200000000de */
[C---:B------:R-:W-:Y:S01]  /*bd10*/  FFMA R105, R69.reuse, R85, R66 ;  /* 0x0000005545697223 */ /* 0x040fe20000000042 */
[C---:B------:R-:W-:Y:S02]  /*bd20*/  FFMA R115, R69.reuse, R77, R64 ;  /* 0x0000004d45737223 */ /* 0x040fe40000000040 */
[----:B------:R-:W3:Y:S01]  /*bd30*/  LDS.128 R64, [R0.X4+UR5+0x1140] ;  /* 0x0011400500407984 */ /* 0x000ee20008004c00 */
[----:B------:R-:W-:Y:S01]  /*bd40*/  FFMA R68, R68, R72, R113 ;  /* 0x0000004844447223 */ /* 0x000fe20000000071 */
[----:B------:R-:W-:-:S03]  /*bd50*/  FFMA R113, R69, R61, R222 ;  /* 0x0000003d45717223 */ /* 0x000fc600000000de */
[----:B------:R-:W-:Y:S01]  /*bd60*/  FFMA R69, R69, R73, R68 ;  /* 0x0000004945457223 */ /* 0x000fe20000000044 */
[C---:B------:R-:W-:Y:S01]  /*bd70*/  FFMA R68, R70.reuse, R62, R113 ;  /* 0x0000003e46447223 */ /* 0x040fe20000000071 */
[----:B------:R-:W-:Y:S01]  /*bd80*/  FFMA R104, R70, R86, R105 ;  /* 0x0000005646687223 */ /* 0x000fe20000000069 */
[C---:B-1----:R-:W-:Y:S01]  /*bd90*/  FFMA R220, R56.reuse, R84, R220 ;  /* 0x0000005438dc7223 */ /* 0x042fe200000000dc */
[C---:B------:R-:W-:Y:S01]  /*bda0*/  FFMA R218, R56.reuse, R76, R218 ;  /* 0x0000004c38da7223 */ /* 0x040fe200000000da */
[----:B------:R-:W-:Y:S01]  /*bdb0*/  FFMA R105, R63, R71, R68 ;  /* 0x000000473f697223 */ /* 0x000fe20000000044 */
[----:B------:R-:W-:Y:S01]  /*bdc0*/  FFMA R68, R56, R60, R219 ;  /* 0x0000003c38447223 */ /* 0x000fe200000000db */
        /* <DEDUP_REMOVED lines=34> */
[C---:B------:R-:W-:Y:S01]  /*bff0*/  FFMA R216, R64.reuse, R84, R216 ;  /* 0x0000005440d87223 */ /* 0x040fe200000000d8 */
[C---:B------:R-:W-:Y:S01]  /*c000*/  FFMA R214, R64.reuse, R76, R214 ;  /* 0x0000004c40d67223 */ /* 0x040fe200000000d6 */
[-C--:B------:R-:W-:Y:S01]  /*c010*/  FFMA R118, R87, R83.reuse, R118 ;  /* 0x0000005357767223 */ /* 0x080fe20000000076 */
[-C--:B------:R-:W-:Y:S01]  /*c020*/  FFMA R116, R63, R83.reuse, R116 ;  /* 0x000000533f747223 */ /* 0x080fe20000000074 */
[----:B------:R-:W-:Y:S01]  /*c030*/  FFMA R119, R75, R83, R82 ;  /* 0x000000534b777223 */ /* 0x000fe20000000052 */
        /* <DEDUP_REMOVED lines=11> */
[C---:B-1----:R-:W-:Y:S02]  /*c0f0*/  FFMA R64, R68.reuse, R76, R211 ;  /* 0x0000004c44407223 */ /* 0x042fe400000000d3 */
[-C--:B------:R-:W-:Y:S01]  /*c100*/  FFMA R123, R75, R67.reuse, R66 ;  /* 0x000000434b7b7223 */ /* 0x080fe20000000042 */
[C---:B------:R-:W-:Y:S01]  /*c110*/  FFMA R66, R68.reuse, R84, R213 ;  /* 0x0000005444427223 */ /* 0x040fe200000000d5 */
[C---:B------:R-:W-:Y:S01]  /*c120*/  FFMA R212, R68.reuse, R60, R212 ;  /* 0x0000003c44d47223 */ /* 0x040fe200000000d4 */
[-C--:B------:R-:W-:Y:S01]  /*c130*/  FFMA R120, R87, R67.reuse, R120 ;  /* 0x0000004357787223 */ /* 0x080fe20000000078 */
[----:B------:R-:W-:Y:S01]  /*c140*/  FFMA R122, R79, R67, R122 ;  /* 0x000000434f7a7223 */ /* 0x000fe2000000007a */
[C---:B------:R-:W-:Y:S01]  /*c150*/  FFMA R125, R69.reuse, R85, R66 ;  /* 0x00000055457d7223 */ /* 0x040fe20000000042 */
[C---:B------:R-:W-:Y:S01]  /*c160*/  FFMA R127, R69.reuse, R61, R212 ;  /* 0x0000003d457f7223 */ /* 0x040fe200000000d4 */
[----:B------:R-:W-:Y:S01]  /*c170*/  FFMA R129, R69, R77, R64 ;  /* 0x0000004d45817223 */ /* 0x000fe20000000040 */
[----:B------:R-:W-:Y:S01]  /*c180*/  FFMA R188, R68, R72, R188 ;  /* 0x0000004844bc7223 */ /* 0x000fe200000000bc */
[----:B------:R-:W1:Y:S01]  /*c190*/  LDS.128 R64, [R0.X4+UR5+0x2140] ;  /* 0x0021400500407984 */ /* 0x000e620008004c00 */
[----:B------:R-:W-:-:S02]  /*c1a0*/  FFMA R68, R70, R62, R127 ;  /* 0x0000003e46447223 */ /* 0x000fc4000000007f */
        /* <DEDUP_REMOVED lines=20> */
[----:B------:R-:W-:-:S03]  /*c2f0*/  FFMA R58, R58, R74, R57 ;  /* 0x0000004a3a3a7223 */ /* 0x000fc60000000039 */
[-C--:B------:R-:W-:Y:S01]  /*c300*/  FFMA R129, R79, R59.reuse, R56 ;  /* 0x0000003b4f817223 */ /* 0x080fe20000000038 */
[-C--:B------:R-:W-:Y:S01]  /*c310*/  FFMA R131, R75, R59.reuse, R58 ;  /* 0x0000003b4b837223 */ /* 0x080fe2000000003a */
[C---:B---3--:R-:W-:Y:S01]  /*c320*/  FFMA R58, R80.reuse, R84, R207 ;  /* 0x00000054503a7223 */ /* 0x048fe200000000cf */
[C---:B------:R-:W-:Y:S01]  /*c330*/  FFMA R56, R80.reuse, R76, R205 ;  /* 0x0000004c50387223 */ /* 0x040fe200000000cd */
[-C--:B------:R-:W-:Y:S01]  /*c340*/  FFMA R130, R87, R59.reuse, R130 ;  /* 0x0000003b57827223 */ /* 0x080fe20000000082 */
[----:B------:R-:W-:Y:S01]  /*c350*/  FFMA R128, R63, R59, R128 ;  /* 0x0000003b3f807223 */ /* 0x000fe20000000080 */
[C---:B------:R-:W-:Y:S01]  /*c360*/  FFMA R133, R81.reuse, R85, R58 ;  /* 0x0000005551857223 */ /* 0x040fe2000000003a */
[----:B------:R-:W-:Y:S02]  /*c370*/  FFMA R137, R81, R77, R56 ;  /* 0x0000004d51897223 */ /* 0x000fe40000000038 */
[----:B------:R-:W3:Y:S01]  /*c380*/  LDS.128 R56, [R0.X4+UR5+0x2340] ;  /* 0x0023400500387984 */ /* 0x000ee20008004c00 */
[C---:B------:R-:W-:Y:S01]  /*c390*/  FFMA R206, R80.reuse, R60, R206 ;  /* 0x0000003c50ce7223 */ /* 0x040fe200000000ce */
[----:B------:R-:W-:Y:S01]  /*c3a0*/  FFMA R186, R80, R72, R186 ;  /* 0x0000004850ba7223 */ /* 0x000fe200000000ba */
[----:B------:R-:W-:-:S02]  /*c3b0*/  FFMA R80, R82, R78, R137 ;  /* 0x0000004e52507223 */ /* 0x000fc40000000089 */
[C---:B------:R-:W-:Y:S01]  /*c3c0*/  FFMA R135, R81.reuse, R61, R206 ;  /* 0x0000003d51877223 */ /* 0x040fe200000000ce */
[----:B------:R-:W-:Y:S01]  /*c3d0*/  FFMA R81, R81, R73, R186 ;  /* 0x0000004951517223 */ /* 0x000fe200000000ba */
[C---:B------:R-:W-:Y:S01]  /*c3e0*/  FFMA R132, R82.reuse, R86, R133 ;  /* 0x0000005652847223 */ /* 0x040fe20000000085 */
[----:B------:R-:W-:Y:S01]  /*c3f0*/  FFMA R133, R79, R83, R80 ;  /* 0x000000534f857223 */ /* 0x000fe20000000050 */
        /* <DEDUP_REMOVED lines=17> */
[----:B------:R-:W-:Y:S01]  /*c510*/  FFMA R66, R66, R74, R65 ;  /* 0x0000004a42427223 */ /* 0x000fe20000000041 */
[----:B------:R-:W-:Y:S01]  /*c520*/  FFMA R137, R87, R67, R64 ;  /* 0x0000004357897223 */ /* 0x000fe20000000040 */
[----:B--2---:R-:W-:-:S02]  /*c530*/  FFMA R64, R68, R76, R199 ;  /* 0x0000004c44407223 */ /* 0x004fc400000000c7 */
        /* <DEDUP_REMOVED lines=46> */
[----:B------:R-:W-:Y:S01]  /*c820*/  FFMA R81, R81, R73, R182 ;  /* 0x0000004951517223 */ /* 0x000fe200000000b6 */
[-C--:B------:R-:W-:Y:S01]  /*c830*/  FFMA R149, R79, R83.reuse, R80 ;  /* 0x000000534f957223 */ /* 0x080fe20000000050 */
[----:B--2---:R-:W-:Y:S01]  /*c840*/  FFMA R80, R64, R60, R191 ;  /* 0x0000003c40507223 */ /* 0x004fe200000000bf */
        /* <DEDUP_REMOVED lines=15> */
[----:B------:R-:W-:-:S02]  /*c940*/  FFMA R154, R66, R86, R153 ;  /* 0x00000056429a7223 */ /* 0x000fc40000000099 */
[-C--:B------:R-:W-:Y:S01]  /*c950*/  FFMA R181, R79, R67.reuse, R64 ;  /* 0x000000434fb57223 */ /* 0x080fe20000000040 */
[----:B---3--:R-:W-:Y:S01]  /*c960*/  FFMA R64, R68, R60, R179 ;  /* 0x0000003c44407223 */ /* 0x008fe200000000b3 */
[----:B------:R-:W-:Y:S01]  /*c970*/  FFMA R152, R66, R74, R65 ;  /* 0x0000004a42987223 */ /* 0x000fe20000000041 */
[-C--:B------:R-:W-:Y:S01]  /*c980*/  FFMA R183, R87, R67.reuse, R154 ;  /* 0x0000004357b77223 */ /* 0x080fe2000000009a */
[-C--:B------:R-:W-:Y:S01]  /*c990*/  FFMA R182, R63, R67.reuse, R182 ;  /* 0x000000433fb67223 */ /* 0x080fe200000000b6 */
[C---:B------:R-:W-:Y:S01]  /*c9a0*/  FFMA R178, R68.reuse, R76, R178 ;  /* 0x0000004c44b27223 */ /* 0x040fe200000000b2 */
[----:B------:R-:W-:Y:S01]  /*c9b0*/  FFMA R152, R75, R67, R152 ;  /* 0x000000434b987223 */ /* 0x000fe20000000098 */
[C---:B------:R-:W-:Y:S01]  /*c9c0*/  FFMA R155, R69.reuse, R61, R64 ;  /* 0x0000003d459b7223 */ /* 0x040fe20000000040 */
[C---:B------:R-:W-:Y:S01]  /*c9d0*/  FFMA R180, R68.reuse, R84, R180 ;  /* 0x0000005444b47223 */ /* 0x040fe200000000b4 */
[----:B------:R-:W3:Y:S01]  /*c9e0*/  LDS.128 R64, [R0.X4+UR5+0x4140] ;  /* 0x0041400500407984 */ /* 0x000ee20008004c00 */
[----:B------:R-:W-:Y:S01]  /*c9f0*/  FFMA R68, R68, R72, R177 ;  /* 0x0000004844447223 */ /* 0x000fe200000000b1 */
[C---:B------:R-:W-:Y:S01]  /*ca00*/  FFMA R157, R69.reuse, R77, R178 ;  /* 0x0000004d459d7223 */ /* 0x040fe200000000b2 */
[----:B------:R-:W-:-:S02]  /*ca10*/  FFMA R153, R69, R85, R180 ;  /* 0x0000005545997223 */ /* 0x000fc400000000b4 */
[----:B------:R-:W-:Y:S01]  /*ca20*/  FFMA R69, R69, R73, R68 ;  /* 0x0000004945457223 */ /* 0x000fe20000000044 */
[----:B------:R-:W-:Y:S01]  /*ca30*/  FFMA R68, R70, R78, R157 ;  /* 0x0000004e46447223 */ /* 0x000fe2000000009d */
[C---:B-1----:R-:W-:Y:S01]  /*ca40*/  FFMA R176, R56.reuse, R84, R176 ;  /* 0x0000005438b07223 */ /* 0x042fe200000000b0 */
[C---:B------:R-:W-:Y:S02]  /*ca50*/  FFMA R174, R56.reuse, R76, R174 ;  /* 0x0000004c38ae7223 */ /* 0x040fe400000000ae */
[----:B------:R-:W-:Y:S01]  /*ca60*/  FFMA R177, R79, R71, R68 ;  /* 0x000000474fb17223 */ /* 0x000fe20000000044 */
        /* <DEDUP_REMOVED lines=16> */
[----:B------:R-:W-:-:S03]  /*cb70*/  FFMA R58, R58, R74, R57 ;  /* 0x0000004a3a3a7223 */ /* 0x000fc60000000039 */
[-C--:B------:R-:W-:Y:S01]  /*cb80*/  FFMA R171, R79, R59.reuse, R56 ;  /* 0x0000003b4fab7223 */ /* 0x080fe20000000038 */
[-C--:B------:R-:W-:Y:S01]  /*cb90*/  FFMA R157, R75, R59.reuse, R58 ;  /* 0x0000003b4b9d7223 */ /* 0x080fe2000000003a */
[C---:B--2---:R-:W-:Y:S01]  /*cba0*/  FFMA R58, R80.reuse, R84, R5 ;  /* 0x00000054503a7223 */ /* 0x044fe20000000005 */
[C---:B------:R-:W-:Y:S01]  /*cbb0*/  FFMA R56, R80.reuse, R60, R3 ;  /* 0x0000003c50387223 */ /* 0x040fe20000000003 */
[C---:B------:R-:W-:Y:S01]  /*cbc0*/  FFMA R4, R80.reuse, R76, R4 ;  /* 0x0000004c50047223 */ /* 0x040fe20000000004 */
[-C--:B------:R-:W-:Y:S01]  /*cbd0*/  FFMA R173, R87, R59.reuse, R154 ;  /* 0x0000003b57ad7223 */ /* 0x080fe2000000009a */
[----:B------:R-:W-:Y:S01]  /*cbe0*/  FFMA R172, R63, R59, R172 ;  /* 0x0000003b3fac7223 */ /* 0x000fe200000000ac */
[C---:B------:R-:W-:Y:S01]  /*cbf0*/  FFMA R3, R81.reuse, R85, R58 ;  /* 0x0000005551037223 */ /* 0x040fe2000000003a */
[C---:B------:R-:W-:Y:S01]  /*cc00*/  FFMA R5, R81.reuse, R61, R56 ;  /* 0x0000003d51057223 */ /* 0x040fe20000000038 */
[----:B------:R-:W-:Y:S01]  /*cc10*/  FFMA R80, R80, R72, R11 ;  /* 0x0000004850507223 */ /* 0x000fe2000000000b */
[----:B------:R-:W2:Y:S01]  /*cc20*/  LDS.128 R56, [R0.X4+UR5+0x4340] ;  /* 0x0043400500387984 */ /* 0x000ea20008004c00 */
[----:B------:R-:W-:Y:S01]  /*cc30*/  FFMA R11, R81, R77, R4 ;  /* 0x0000004d510b7223 */ /* 0x000fe20000000004 */
[----:B------:R-:W-:Y:S01]  /*cc40*/  FFMA R4, R82, R62, R5 ;  /* 0x0000003e52047223 */ /* 0x000fe20000000005 */
[----:B---3--:R-:W-:-:S03]  /*cc50*/  FFMA R6, R64, R76, R6 ;  /* 0x0000004c40067223 */ /* 0x008fc60000000006 */
[----:B------:R-:W-:Y:S01]  /*cc60*/  FFMA R169, R63, R83, R4 ;  /* 0x000000533fa97223 */ /* 0x000fe20000000004 */
[C---:B------:R-:W-:Y:S01]  /*cc70*/  FFMA R4, R64.reuse, R84, R7 ;  /* 0x0000005440047223 */ /* 0x040fe20000000007 */
[----:B------:R-:W-:Y:S01]  /*cc80*/  FFMA R8, R64, R60, R8 ;  /* 0x0000003c40087223 */ /* 0x000fe20000000008 */
[----:B------:R-:W-:Y:S01]  /*cc90*/  FFMA R170, R82, R86, R3 ;  /* 0x0000005652aa7223 */ /* 0x000fe20000000003 */
[----:B------:R-:W-:Y:S01]  /*cca0*/  FFMA R64, R64, R72, R15 ;  /* 0x0000004840407223 */ /* 0x000fe2000000000f */
[C---:B------:R-:W-:Y:S01]  /*ccb0*/  FFMA R3, R65.reuse, R85, R4 ;  /* 0x0000005541037223 */ /* 0x040fe20000000004 */
[C---:B------:R-:W-:Y:S02]  /*ccc0*/  FFMA R15, R65.reuse, R77, R6 ;  /* 0x0000004d410f7223 */ /* 0x040fe40000000006 */
[----:B------:R-:W3:Y:S01]  /*ccd0*/  LDS.128 R4, [R0.X4+UR5+0x5040] ;  /* 0x0050400500047984 */ /* 0x000ee20008004c00 */
[-C--:B------:R-:W-:Y:S01]  /*cce0*/  FFMA R168, R82, R78.reuse, R11 ;  /* 0x0000004e52a87223 */ /* 0x080fe2000000000b */
[----:B------:R-:W-:Y:S01]  /*ccf0*/  FFMA R11, R65, R61, R8 ;  /* 0x0000003d410b7223 */ /* 0x000fe20000000008 */
[----:B------:R-:W-:-:S04]  /*cd00*/  FFMA R8, R66, R78, R15 ;  /* 0x0000004e42087223 */ /* 0x000fc8000000000f */
[----:B------:R-:W-:Y:S01]  /*cd10*/  FFMA R165, R79, R67, R8 ;  /* 0x000000434fa57223 */ /* 0x000fe20000000008 */
[C---:B-1----:R-:W-:Y:S01]  /*cd20*/  FFMA R10, R68.reuse, R60, R10 ;  /* 0x0000003c440a7223 */ /* 0x042fe2000000000a */
[C---:B------:R-:W-:Y:S01]  /*cd30*/  FFMA R8, R68.reuse, R84, R9 ;  /* 0x0000005444087223 */ /* 0x040fe20000000009 */
        /* <DEDUP_REMOVED lines=8> */
[----:B------:R-:W1:Y:S01]  /*cdc0*/  LDS.128 R8, [R0.X4+UR5+0x5140] ;  /* 0x0051400500087984 */ /* 0x000e620008004c00 */
[----:B------:R-:W-:-:S04]  /*cdd0*/  FFMA R12, R70, R62, R15 ;  /* 0x0000003e460c7223 */ /* 0x000fc8000000000f */
        /* <DEDUP_REMOVED lines=10> */
[----:B------:R-:W2:Y:S03]  /*ce80*/  LDS.128 R12, [R0.X4+UR5+0x5240] ;  /* 0x00524005000c7984 */ /* 0x000ea60008004c00 */
[----:B------:R-:W-:Y:S01]  /*ce90*/  FFMA R16, R58, R78, R23 ;  /* 0x0000004e3a107223 */ /* 0x000fe20000000017 */
[----:B---3--:R-:W-:-:S03]  /*cea0*/  FFMA R18, R4, R60, R18 ;  /* 0x0000003c04127223 */ /* 0x008fc60000000012 */
[----:B------:R-:W-:Y:S01]  /*ceb0*/  FFMA R159, R79, R59, R16 ;  /* 0x0000003b4f9f7223 */ /* 0x000fe20000000010 */
[----:B------:R-:W-:Y:S01]  /*cec0*/  FFMA R16, R4, R84, R17 ;  /* 0x0000005404107223 */ /* 0x000fe20000000011 */
[----:B------:R-:W-:Y:S01]  /*ced0*/  FFMA R57, R57, R73, R56 ;  /* 0x0000004939397223 */ /* 0x000fe20000000038 */
[C---:B------:R-:W-:Y:S01]  /*cee0*/  FFMA R56, R58.reuse, R86, R3 ;  /* 0x000000563a387223 */ /* 0x040fe20000000003 */
[----:B------:R-:W-:Y:S01]  /*cef0*/  FFMA R160, R58, R62, R19 ;  /* 0x0000003e3aa07223 */ /* 0x000fe20000000013 */
[C---:B------:R-:W-:Y:S01]  /*cf00*/  FFMA R3, R5.reuse, R85, R16 ;  /* 0x0000005505037223 */ /* 0x040fe20000000010 */
[C---:B------:R-:W-:Y:S01]  /*cf10*/  FFMA R23, R5.reuse, R61, R18 ;  /* 0x0000003d05177223 */ /* 0x040fe20000000012 */
[C---:B------:R-:W-:Y:S01]  /*cf20*/  FFMA R20, R4.reuse, R76, R20 ;  /* 0x0000004c04147223 */ /* 0x040fe20000000014 */
[----:B------:R-:W3:Y:S01]  /*cf30*/  LDS.128 R16, [R0.X4+UR5+0x5340] ;  /* 0x0053400500107984 */ /* 0x000ee20008004c00 */
[----:B------:R-:W-:Y:S02]  /*cf40*/  FFMA R4, R4, R72, R27 ;  /* 0x0000004804047223 */ /* 0x000fe4000000001b */
[----:B------:R-:W-:-:S02]  /*cf50*/  FFMA R27, R5, R77, R20 ;  /* 0x0000004d051b7223 */ /* 0x000fc40000000014 */
[----:B------:R-:W-:Y:S02]  /*cf60*/  FFMA R5, R5, R73, R4 ;  /* 0x0000004905057223 */ /* 0x000fe40000000004 */
[C---:B------:R-:W-:Y:S01]  /*cf70*/  FFMA R4, R6.reuse, R78, R27 ;  /* 0x0000004e06047223 */ /* 0x040fe2000000001b */
[C---:B------:R-:W-:Y:S01]  /*cf80*/  FFMA R20, R6.reuse, R86, R3 ;  /* 0x0000005606147223 */ /* 0x040fe20000000003 */
[C---:B------:R-:W-:Y:S01]  /*cf90*/  FFMA R186, R6.reuse, R62, R23 ;  /* 0x0000003e06ba7223 */ /* 0x040fe20000000017 */
[----:B------:R-:W-:Y:S01]  /*cfa0*/  FFMA R6, R6, R74, R5 ;  /* 0x0000004a06067223 */ /* 0x000fe20000000005 */
[-C--:B------:R-:W-:Y:S01]  /*cfb0*/  FFMA R185, R79, R7.reuse, R4 ;  /* 0x000000074fb97223 */ /* 0x080fe20000000004 */
[C---:B-1----:R-:W-:Y:S01]  /*cfc0*/  FFMA R4, R8.reuse, R60, R21 ;  /* 0x0000003c08047223 */ /* 0x042fe20000000015 */
        /* <DEDUP_REMOVED lines=11> */
[C---:B--2---:R-:W-:Y:S01]  /*d080*/  FFMA R26, R12.reuse, R84, R26 ;  /* 0x000000540c1a7223 */ /* 0x044fe2000000001a */
        /* <DEDUP_REMOVED lines=15> */
[C---:B------:R-:W-:Y:S01]  /*d180*/  FFMA R240, R14.reuse, R86, R3 ;  /* 0x000000560ef07223 */ /* 0x040fe20000000003 */
[----:B------:R-:W2:Y:S01]  /*d190*/  LDS.128 R8, [R0.X4+UR5+0x6140] ;  /* 0x0061400500087984 */ /* 0x000ea20008004c00 */
[C---:B------:R-:W-:Y:S01]  /*d1a0*/  FFMA R12, R14.reuse, R62, R21 ;  /* 0x0000003e0e0c7223 */ /* 0x040fe20000000015 */
[C---:B------:R-:W-:Y:S01]  /*d1b0*/  FFMA R238, R14.reuse, R78, R23 ;  /* 0x0000004e0eee7223 */ /* 0x040fe20000000017 */
[----:B------:R-:W-:Y:S01]  /*d1c0*/  FFMA R14, R14, R74, R13 ;  /* 0x0000004a0e0e7223 */ /* 0x000fe2000000000d */
[C---:B---3--:R-:W-:Y:S01]  /*d1d0*/  FFMA R30, R16.reuse, R84, R30 ;  /* 0x00000054101e7223 */ /* 0x048fe2000000001e */
[-C--:B------:R-:W-:Y:S01]  /*d1e0*/  FFMA R239, R63, R15.reuse, R12 ;  /* 0x0000000f3fef7223 */ /* 0x080fe2000000000c */
[C---:B------:R-:W-:Y:S01]  /*d1f0*/  FFMA R12, R16.reuse, R76, R33 ;  /* 0x0000004c100c7223 */ /* 0x040fe20000000021 */
[-C--:B------:R-:W-:Y:S01]  /*d200*/  FFMA R237, R75, R15.reuse, R14 ;  /* 0x0000000f4bed7223 */ /* 0x080fe2000000000e */
[C---:B------:R-:W-:Y:S01]  /*d210*/  FFMA R14, R16.reuse, R60, R29 ;  /* 0x0000003c100e7223 */ /* 0x040fe2000000001d */
[-C--:B------:R-:W-:Y:S01]  /*d220*/  FFMA R240, R87, R15.reuse, R240 ;  /* 0x0000000f57f07223 */ /* 0x080fe200000000f0 */
[----:B------:R-:W-:Y:S01]  /*d230*/  FFMA R238, R79, R15, R238 ;  /* 0x0000000f4fee7223 */ /* 0x000fe200000000ee */
[C---:B------:R-:W-:Y:S01]  /*d240*/  FFMA R23, R17.reuse, R77, R12 ;  /* 0x0000004d11177223 */ /* 0x040fe2000000000c */
[C---:B------:R-:W-:Y:S01]  /*d250*/  FFMA R21, R17.reuse, R61, R14 ;  /* 0x0000003d11157223 */ /* 0x040fe2000000000e */
[----:B------:R-:W-:Y:S04]  /*d260*/  LDS.128 R24, [R32+0x250] ;  /* 0x0002500020187984 */ /* 0x000fe80000000c00 */
[----:B------:R-:W3:Y:S01]  /*d270*/  LDS.128 R12, [R0.X4+UR5+0x6240] ;  /* 0x00624005000c7984 */ /* 0x000ee20008004c00 */
[----:B------:R-:W-:Y:S01]  /*d280*/  FFMA R16, R16, R72, R43 ;  /* 0x0000004810107223 */ /* 0x000fe2000000002b */
[C---:B------:R-:W-:Y:S01]  /*d290*/  FFMA R3, R17.reuse, R85, R30 ;  /* 0x0000005511037223 */ /* 0x040fe2000000001e */
[----:B------:R-:W-:Y:S01]  /*d2a0*/  FFMA R234, R18, R78, R23 ;  /* 0x0000004e12ea7223 */ /* 0x000fe20000000017 */
[----:B-1----:R-:W-:Y:S01]  /*d2b0*/  FFMA R36, R4, R84, R36 ;  /* 0x0000005404247223 */ /* 0x002fe20000000024 */
[----:B------:R-:W-:Y:S01]  /*d2c0*/  FFMA R17, R17, R73, R16 ;  /* 0x0000004911117223 */ /* 0x000fe20000000010 */
[C---:B------:R-:W-:Y:S01]  /*d2d0*/  FFMA R16, R18.reuse, R62, R21 ;  /* 0x0000003e12107223 */ /* 0x040fe20000000015 */
[----:B------:R-:W-:Y:S01]  /*d2e0*/  FFMA R236, R18, R86, R3 ;  /* 0x0000005612ec7223 */ /* 0x000fe20000000003 */
        /* <DEDUP_REMOVED lines=67> */
[----:B------:R-:W-:Y:S01]  /*d720*/  FFMA R217, R79, R19, R16 ;  /* 0x000000134fd97223 */ /* 0x000fe20000000010 */
        /* <DEDUP_REMOVED lines=14> */
[C---:B------:R-:W-:Y:S01]  /*d810*/  FFMA R200, R6.reuse, R78, R19 ;  /* 0x0000004e06c87223 */ /* 0x040fe20000000013 */
[----:B------:R-:W-:Y:S01]  /*d820*/  FFMA R216, R6, R62, R17 ;  /* 0x0000003e06d87223 */ /* 0x000fe20000000011 */
[-C--:B------:R-:W-:Y:S01]  /*d830*/  FFMA R215, R87, R7.reuse, R4 ;  /* 0x0000000757d77223 */ /* 0x080fe20000000004 */
[----:B------:R-:W2:Y:S01]  /*d840*/  LDS.128 R16, [R0.X4+UR5+0x7340] ;  /* 0x0073400500107984 */ /* 0x000ea20008004c00 */
[----:B---3--:R-:W-:Y:S01]  /*d850*/  FFMA R4, R8, R76, R95 ;  /* 0x0000004c08047223 */ /* 0x008fe2000000005f */
[----:B------:R-:W-:Y:S01]  /*d860*/  FFMA R214, R6, R74, R5 ;  /* 0x0000004a06d67223 */ /* 0x000fe20000000005 */
[-C--:B------:R-:W-:Y:S01]  /*d870*/  FFMA R216, R63, R7.reuse, R216 ;  /* 0x000000073fd87223 */ /* 0x080fe200000000d8 */
[----:B------:R-:W-:Y:S01]  /*d880*/  FFMA R200, R79, R7, R200 ;  /* 0x000000074fc87223 */ /* 0x000fe200000000c8 */
[----:B------:R-:W-:Y:S01]  /*d890*/  FFMA R3, R9, R77, R4 ;  /* 0x0000004d09037223 */ /* 0x000fe20000000004 */
[----:B------:R-:W-:Y:S01]  /*d8a0*/  FFMA R214, R75, R7, R214 ;  /* 0x000000074bd67223 */ /* 0x000fe200000000d6 */
[----:B------:R-:W-:Y:S01]  /*d8b0*/  LDS.128 R20, [R32+0x150] ;  /* 0x0001500020147984 */ /* 0x000fe20000000c00 */
[C---:B------:R-:W-:Y:S01]  /*d8c0*/  FFMA R94, R8.reuse, R72, R94 ;  /* 0x00000048085e7223 */ /* 0x040fe2000000005e */
[----:B------:R-:W-:-:S02]  /*d8d0*/  FFMA R92, R8, R60, R92 ;  /* 0x0000003c085c7223 */ /* 0x000fc4000000005c */
[----:B------:R-:W3:Y:S01]  /*d8e0*/  LDS.128 R4, [R0.X4+UR5+0x50] ;  /* 0x0000500500047984 */ /* 0x000ee20008004c00 */
[----:B------:R-:W-:-:S03]  /*d8f0*/  FFMA R8, R8, R84, R93 ;  /* 0x0000005408087223 */ /* 0x000fc6000000005d */
[----:B------:R-:W4:Y:S01]  /*d900*/  LDS.128 R36, [R32+0x350] ;  /* 0x0003500020247984 */ /* 0x000f220000000c00 */
        /* <DEDUP_REMOVED lines=28> */
[C---:B--2---:R-:W-:Y:S01]  /*dad0*/  FFMA R99, R16.reuse, R72, R99 ;  /* 0x0000004810637223 */ /* 0x044fe20000000063 */
        /* <DEDUP_REMOVED lines=8> */
[----:B---3--:R-:W-:Y:S01]  /*db60*/  FFMA R16, R4, R20, R89 ;  /* 0x0000001404107223 */ /* 0x008fe20000000059 */
[C---:B------:R-:W-:Y:S01]  /*db70*/  FFMA R99, R18.reuse, R74, R99 ;  /* 0x0000004a12637223 */ /* 0x040fe20000000063 */
[C---:B------:R-:W-:Y:S01]  /*db80*/  FFMA R62, R18.reuse, R62, R103 ;  /* 0x0000003e123e7223 */ /* 0x040fe20000000067 */
[C---:B------:R-:W-:Y:S01]  /*db90*/  FFMA R190, R18.reuse, R86, R107 ;  /* 0x0000005612be7223 */ /* 0x040fe2000000006b */
[----:B------:R-:W-:Y:S01]  /*dba0*/  FFMA R96, R18, R78, R96 ;  /* 0x0000004e12607223 */ /* 0x000fe20000000060 */
[C---:B------:R-:W-:Y:S01]  /*dbb0*/  FFMA R88, R4.reuse, R24, R88 ;  /* 0x0000001804587223 */ /* 0x040fe20000000058 */
[C---:B------:R-:W-:Y:S01]  /*dbc0*/  FFMA R90, R4.reuse, R28, R90 ;  /* 0x0000001c045a7223 */ /* 0x040fe2000000005a */
[----:B----4-:R-:W-:Y:S01]  /*dbd0*/  FFMA R4, R4, R36, R91 ;  /* 0x0000002404047223 */ /* 0x010fe2000000005b */
        /* <DEDUP_REMOVED lines=44> */
[----:B------:R-:W-:Y:S01]  /*dea0*/  FFMA R34, R14, R26, R33 ;  /* 0x0000001a0e227223 */ /* 0x000fe20000000021 */
[----:B------:R-:W-:Y:S01]  /*deb0*/  FFMA R58, R58, R74, R57 ;  /* 0x0000004a3a3a7223 */ /* 0x000fe20000000039 */
        /* <DEDUP_REMOVED lines=15> */
[C---:B------:R-:W-:Y:S01]  /*dfb0*/  FFMA R34, R18.reuse, R26, R33 ;  /* 0x0000001a12227223 */ /* 0x040fe20000000021 */
        /* <DEDUP_REMOVED lines=24> */
[----:B------:R-:W-:Y:S01]  /*e140*/  FFMA R33, R31, R43, R40 ;  /* 0x0000002b1f217223 */ /* 0x000fe20000000028 */
[C---:B--2---:R-:W-:Y:S01]  /*e150*/  FFMA R40, R44.reuse, R24, R121 ;  /* 0x000000182c287223 */ /* 0x044fe20000000079 */
        /* <DEDUP_REMOVED lines=16> */
[----:B------:R-:W-:Y:S01]  /*e260*/  FFMA R41, R31, R47, R42 ;  /* 0x0000002f1f297223 */ /* 0x000fe2000000002a */
[C---:B---3--:R-:W-:Y:S01]  /*e270*/  FFMA R42, R48.reuse, R24, R125 ;  /* 0x00000018302a7223 */ /* 0x048fe2000000007d */
[C---:B------:R-:W-:Y:S01]  /*e280*/  FFMA R124, R48.reuse, R36, R124 ;  /* 0x00000024307c7223 */ /* 0x040fe2000000007c */
[C---:B------:R-:W-:Y:S01]  /*e290*/  FFMA R126, R48.reuse, R20, R126 ;  /* 0x00000014307e7223 */ /* 0x040fe2000000007e */
[----:B------:R-:W3:Y:S01]  /*e2a0*/  LDS.128 R60, [R0.X4+UR5+0x2150] ;  /* 0x00215005003c7984 */ /* 0x000ee20008004c00 */
        /* <DEDUP_REMOVED lines=11> */
[----:B------:R-:W-:Y:S01]  /*e360*/  FFMA R69, R69, R73, R68 ;  /* 0x0000004945457223 */ /* 0x000fe20000000044 */
[C---:B------:R-:W-:Y:S01]  /*e370*/  FFMA R46, R50.reuse, R26, R45 ;  /* 0x0000001a322e7223 */ /* 0x040fe2000000002d */
[C---:B------:R-:W-:Y:S01]  /*e380*/  FFMA R44, R50.reuse, R30, R49 ;  /* 0x0000001e322c7223 */ /* 0x040fe20000000031 */
[----:B------:R-:W-:Y:S01]  /*e390*/  FFMA R50, R50, R22, R67 ;  /* 0x0000001632327223 */ /* 0x000fe20000000043 */
[-C--:B------:R-:W-:Y:S01]  /*e3a0*/  FFMA R45, R39, R51.reuse, R42 ;  /* 0x00000033272d7223 */ /* 0x080fe2000000002a */
[----:B------:R-:W4:Y:S01]  /*e3b0*/  LDS.128 R64, [R0.X4+UR5+0x2250] ;  /* 0x0022500500407984 */ /* 0x000f220008004c00 */
[----:B------:R-:W-:Y:S01]  /*e3c0*/  FFMA R154, R70, R74, R69 ;  /* 0x0000004a469a7223 */ /* 0x000fe20000000045 */
        /* <DEDUP_REMOVED lines=14> */
[----:B------:R-:W-:Y:S01]  /*e4b0*/  FFMA R81, R81, R73, R80 ;  /* 0x0000004951517223 */ /* 0x000fe20000000050 */
[C---:B------:R-:W-:Y:S01]  /*e4c0*/  FFMA R46, R54.reuse, R38, R69 ;  /* 0x00000026362e7223 */ /* 0x040fe20000000045 */
[C---:B------:R-:W-:Y:S01]  /*e4d0*/  FFMA R50, R54.reuse, R26, R49 ;  /* 0x0000001a36327223 */ /* 0x040fe20000000031 */
[C---:B------:R-:W-:Y:S01]  /*e4e0*/  FFMA R48, R54.reuse, R30, R53 ;  /* 0x0000001e36307223 */ /* 0x040fe20000000035 */
[----:B------:R-:W-:Y:S01]  /*e4f0*/  FFMA R54, R54, R22, R71 ;  /* 0x0000001636367223 */ /* 0x000fe20000000047 */
[----:B--2---:R-:W-:Y:S01]  /*e500*/  FFMA R132, R56, R36, R132 ;  /* 0x0000002438847223 */ /* 0x004fe20000000084 */
[----:B------:R-:W1:Y:S01]  /*e510*/  LDS.128 R68, [R0.X4+UR5+0x2350] ;  /* 0x0023500500447984 */ /* 0x000e620008004c00 */
[----:B------:R-:W-:Y:S01]  /*e520*/  FFMA R156, R82, R74, R81 ;  /* 0x0000004a529c7223 */ /* 0x000fe20000000051 */
[----:B------:R-:W-:Y:S01]  /*e530*/  FFMA R49, R27, R55, R50 ;  /* 0x000000371b317223 */ /* 0x000fe20000000032 */
[C---:B------:R-:W-:Y:S01]  /*e540*/  FFMA R134, R56.reuse, R24, R134 ;  /* 0x0000001838867223 */ /* 0x040fe20000000086 */
[C---:B------:R-:W-:Y:S01]  /*e550*/  FFMA R50, R56.reuse, R20, R133 ;  /* 0x0000001438327223 */ /* 0x040fe20000000085 */
[----:B------:R-:W-:Y:S01]  /*e560*/  FFMA R56, R56, R28, R135 ;  /* 0x0000001c38387223 */ /* 0x000fe20000000087 */
[----:B------:R-:W-:Y:S01]  /*e570*/  FFMA R73, R57, R37, R132 ;  /* 0x0000002539497223 */ /* 0x000fe20000000084 */
[----:B------:R-:W-:Y:S01]  /*e580*/  FFMA R156, R75, R83, R156 ;  /* 0x000000534b9c7223 */ /* 0x000fe2000000009c */
        /* <DEDUP_REMOVED lines=11> */
[----:B------:R-:W-:Y:S01]  /*e640*/  FFMA R50, R27, R59, R54 ;  /* 0x0000003b1b327223 */ /* 0x000fe20000000036 */
[----:B------:R-:W2:Y:S01]  /*e650*/  LDS.128 R72, [R0.X4+UR5+0x3050] ;  /* 0x0030500500487984 */ /* 0x000ea20008004c00 */
[C---:B---3--:R-:W-:Y:S01]  /*e660*/  FFMA R136, R60.reuse, R24, R136 ;  /* 0x000000183c887223 */ /* 0x048fe20000000088 */
        /* <DEDUP_REMOVED lines=11> */
[----:B------:R-:W-:Y:S01]  /*e720*/  FFMA R58, R62, R30, R61 ;  /* 0x0000001e3e3a7223 */ /* 0x000fe2000000003d */
[----:B----4-:R-:W-:Y:S01]  /*e730*/  FFMA R140, R64, R36, R140 ;  /* 0x00000024408c7223 */ /* 0x010fe2000000008c */
[----:B------:R-:W-:Y:S01]  /*e740*/  FFMA R54, R62, R26, R57 ;  /* 0x0000001a3e367223 */ /* 0x000fe20000000039 */
[----:B------:R-:W-:Y:S01]  /*e750*/  FFMA R142, R64, R24, R142 ;  /* 0x00000018408e7223 */ /* 0x000fe2000000008e */
[C---:B------:R-:W-:Y:S01]  /*e760*/  FFMA R56, R62.reuse, R38, R77 ;  /* 0x000000263e387223 */ /* 0x040fe2000000004d */
[----:B------:R-:W-:Y:S01]  /*e770*/  FFMA R57, R31, R63, R58 ;  /* 0x0000003f1f397223 */ /* 0x000fe2000000003a */
[----:B------:R-:W-:Y:S01]  /*e780*/  FFMA R62, R62, R22, R79 ;  /* 0x000000163e3e7223 */ /* 0x000fe2000000004f */
[----:B------:R-:W-:Y:S01]  /*e790*/  FFMA R58, R64, R20, R141 ;  /* 0x00000014403a7223 */ /* 0x000fe2000000008d */
[C---:B------:R-:W-:Y:S01]  /*e7a0*/  FFMA R81, R65.reuse, R37, R140 ;  /* 0x0000002541517223 */ /* 0x040fe2000000008c */
[----:B------:R-:W3:Y:S01]  /*e7b0*/  LDS.128 R76, [R0.X4+UR5+0x3150] ;  /* 0x00315005004c7984 */ /* 0x000ee20008004c00 */
[----:B------:R-:W-:Y:S01]  /*e7c0*/  FFMA R61, R65, R25, R142 ;  /* 0x00000019413d7223 */ /* 0x000fe2000000008e */
[-C--:B------:R-:W-:Y:S01]  /*e7d0*/  FFMA R56, R39, R63.reuse, R56 ;  /* 0x0000003f27387223 */ /* 0x080fe20000000038 */
[----:B------:R-:W-:Y:S01]  /*e7e0*/  FFMA R54, R27, R63, R54 ;  /* 0x0000003f1b367223 */ /* 0x000fe20000000036 */
[----:B------:R-:W-:Y:S01]  /*e7f0*/  FFMA R83, R65, R21, R58 ;  /* 0x0000001541537223 */ /* 0x000fe2000000003a */
[----:B------:R-:W-:Y:S01]  /*e800*/  FFMA R63, R23, R63, R62 ;  /* 0x0000003f173f7223 */ /* 0x000fe2000000003e */
[----:B------:R-:W-:Y:S01]  /*e810*/  FFMA R58, R66, R38, R81 ;  /* 0x00000026423a7223 */ /* 0x000fe20000000051 */
[----:B------:R-:W-:Y:S01]  /*e820*/  FFMA R64, R64, R28, R143 ;  /* 0x0000001c40407223 */ /* 0x000fe2000000008f */
[----:B------:R-:W-:Y:S01]  /*e830*/  FFMA R62, R66, R26, R61 ;  /* 0x0000001a423e7223 */ /* 0x000fe2000000003d */
[----:B------:R-:W-:Y:S01]  /*e840*/  LDS.128 R96, [R0.X4+UR5+0x4350] ;  /* 0x0043500500607984 */ /* 0x000fe20008004c00 */
[----:B------:R-:W-:Y:S01]  /*e850*/  FFMA R61, R39, R67, R58 ;  /* 0x00000043273d7223 */ /* 0x000fe2000000003a */
[----:B------:R-:W-:Y:S01]  /*e860*/  FFMA R65, R65, R29, R64 ;  /* 0x0000001d41417223 */ /* 0x000fe20000000040 */
        /* <DEDUP_REMOVED lines=11> */
[----:B------:R-:W1:Y:S01]  /*e920*/  LDS.128 R80, [R0.X4+UR5+0x3250] ;  /* 0x0032500500507984 */ /* 0x000e620008004c00 */
[----:B------:R-:W-:-:S02]  /*e930*/  FFMA R60, R31, R67, R60 ;  /* 0x000000431f3c7223 */ /* 0x000fc4000000003c */
[C---:B------:R-:W-:Y:S01]  /*e940*/  FFMA R68, R70.reuse, R30, R69 ;  /* 0x0000001e46447223 */ /* 0x040fe20000000045 */
[----:B------:R-:W-:Y:S01]  /*e950*/  FFMA R67, R23, R67, R66 ;  /* 0x0000004317437223 */ /* 0x000fe20000000042 */
        /* <DEDUP_REMOVED lines=20> */
[C---:B---3--:R-:W-:Y:S01]  /*eaa0*/  FFMA R182, R76.reuse, R24, R182 ;  /* 0x000000184cb67223 */ /* 0x048fe200000000b6 */
[-C--:B------:R-:W-:Y:S01]  /*eab0*/  FFMA R101, R27, R75.reuse, R72 ;  /* 0x0000004b1b657223 */ /* 0x080fe20000000048 */
        /* <DEDUP_REMOVED lines=8> */
[C---:B------:R-:W-:Y:S01]  /*eb40*/  FFMA R104, R78.reuse, R26, R85 ;  /* 0x0000001a4e687223 */ /* 0x040fe20000000055 */
[----:B------:R-:W-:Y:S01]  /*eb50*/  LDS.128 R92, [R0.X4+UR5+0x5150] ;  /* 0x00515005005c7984 */ /* 0x000fe20008004c00 */
[C---:B------:R-:W-:Y:S01]  /*eb60*/  FFMA R76, R78.reuse, R38, R87 ;  /* 0x000000264e4c7223 */ /* 0x040fe20000000057 */
[C---:B------:R-:W-:Y:S01]  /*eb70*/  FFMA R106, R78.reuse, R30, R77 ;  /* 0x0000001e4e6a7223 */ /* 0x040fe2000000004d */
[----:B------:R-:W-:Y:S01]  /*eb80*/  FFMA R78, R78, R22, R89 ;  /* 0x000000164e4e7223 */ /* 0x000fe20000000059 */
[-C--:B------:R-:W-:Y:S01]  /*eb90*/  FFMA R100, R39, R75.reuse, R100 ;  /* 0x0000004b27647223 */ /* 0x080fe20000000064 */
[----:B------:R-:W-:Y:S01]  /*eba0*/  FFMA R102, R31, R75, R102 ;  /* 0x0000004b1f667223 */ /* 0x000fe20000000066 */
[-C--:B------:R-:W-:Y:S01]  /*ebb0*/  FFMA R105, R39, R79.reuse, R76 ;  /* 0x0000004f27697223 */ /* 0x080fe2000000004c */
[----:B------:R-:W3:Y:S01]  /*ebc0*/  LDS.128 R72, [R0.X4+UR5+0x4050] ;  /* 0x0040500500487984 */ /* 0x000ee20008004c00 */
        /* <DEDUP_REMOVED lines=11> */
[-C--:B------:R-:W-:Y:S01]  /*ec80*/  FFMA R104, R27, R79.reuse, R104 ;  /* 0x0000004f1b687223 */ /* 0x080fe20000000068 */
[C---:B------:R-:W-:Y:S01]  /*ec90*/  FFMA R108, R82.reuse, R30, R81 ;  /* 0x0000001e526c7223 */ /* 0x040fe20000000051 */
[----:B------:R-:W-:Y:S01]  /*eca0*/  FFMA R106, R31, R79, R106 ;  /* 0x0000004f1f6a7223 */ /* 0x000fe2000000006a */
[----:B------:R-:W-:Y:S01]  /*ecb0*/  FFMA R82, R82, R22, R89 ;  /* 0x0000001652527223 */ /* 0x000fe20000000059 */
[----:B------:R-:W1:Y:S01]  /*ecc0*/  LDS.128 R76, [R0.X4+UR5+0x4150] ;  /* 0x00415005004c7984 */ /* 0x000e620008004c00 */
[-C--:B------:R-:W-:Y:S01]  /*ecd0*/  FFMA R109, R39, R83.reuse, R80 ;  /* 0x00000053276d7223 */ /* 0x080fe20000000050 */
[C---:B--2---:R-:W-:Y:S01]  /*ece0*/  FFMA R80, R68.reuse, R20, R171 ;  /* 0x0000001444507223 */ /* 0x044fe200000000ab */
[-C--:B------:R-:W-:Y:S01]  /*ecf0*/  FFMA R111, R23, R83.reuse, R82 ;  /* 0x00000053176f7223 */ /* 0x080fe20000000052 */
[----:B------:R-:W-:Y:S01]  /*ed00*/  FFMA R82, R68, R36, R173 ;  /* 0x0000002444527223 */ /* 0x000fe200000000ad */
[-C--:B------:R-:W-:Y:S01]  /*ed10*/  FFMA R110, R27, R83.reuse, R110 ;  /* 0x000000531b6e7223 */ /* 0x080fe2000000006e */
[----:B------:R-:W-:Y:S01]  /*ed20*/  FFMA R108, R31, R83, R108 ;  /* 0x000000531f6c7223 */ /* 0x000fe2000000006c */
[C---:B------:R-:W-:Y:S01]  /*ed30*/  FFMA R89, R69.reuse, R21, R80 ;  /* 0x0000001545597223 */ /* 0x040fe20000000050 */
[----:B------:R-:W-:-:S02]  /*ed40*/  FFMA R87, R69, R37, R82 ;  /* 0x0000002545577223 */ /* 0x000fc40000000052 */
[----:B------:R-:W2:Y:S01]  /*ed50*/  LDS.128 R80, [R0.X4+UR5+0x4250] ;  /* 0x0042500500507984 */ /* 0x000ea20008004c00 */
[C---:B------:R-:W-:Y:S01]  /*ed60*/  FFMA R172, R68.reuse, R24, R172 ;  /* 0x0000001844ac7223 */ /* 0x040fe200000000ac */
[----:B------:R-:W-:-:S03]  /*ed70*/  FFMA R68, R68, R28, R157 ;  /* 0x0000001c44447223 */ /* 0x000fc6000000009d */
[C---:B------:R-:W-:Y:S01]  /*ed80*/  FFMA R85, R69.reuse, R25, R172 ;  /* 0x0000001945557223 */ /* 0x040fe200000000ac */
[----:B------:R-:W-:Y:S01]  /*ed90*/  FFMA R69, R69, R29, R68 ;  /* 0x0000001d45457223 */ /* 0x000fe20000000044 */
[C---:B------:R-:W-:Y:S02]  /*eda0*/  FFMA R114, R70.reuse, R38, R87 ;  /* 0x0000002646727223 */ /* 0x040fe40000000057 */
[C---:B------:R-:W-:Y:S01]  /*edb0*/  FFMA R112, R70.reuse, R26, R85 ;  /* 0x0000001a46707223 */ /* 0x040fe20000000055 */
[C---:B------:R-:W-:Y:S01]  /*edc0*/  FFMA R68, R70.reuse, R30, R69 ;  /* 0x0000001e46447223 */ /* 0x040fe20000000045 */
[----:B------:R-:W-:Y:S01]  /*edd0*/  FFMA R70, R70, R22, R89 ;  /* 0x0000001646467223 */ /* 0x000fe20000000059 */
[C---:B---3--:R-:W-:Y:S02]  /*ede0*/  FFMA R170, R72.reuse, R36, R170 ;  /* 0x0000002448aa7223 */ /* 0x048fe400000000aa */
        /* <DEDUP_REMOVED lines=12> */
[----:B------:R-:W3:Y:S01]  /*eeb0*/  LDS.128 R88, [R0.X4+UR5+0x5050] ;  /* 0x0050500500587984 */ /* 0x000ee20008004c00 */
[----:B------:R-:W-:Y:S01]  /*eec0*/  FFMA R117, R39, R75, R68 ;  /* 0x0000004b27757223 */ /* 0x000fe20000000044 */
[----:B-1----:R-:W-:Y:S01]  /*eed0*/  FFMA R68, R76, R20, R165 ;  /* 0x000000144c447223 */ /* 0x002fe200000000a5 */
[----:B------:R-:W-:Y:S01]  /*eee0*/  FFMA R118, R74, R30, R73 ;  /* 0x0000001e4a767223 */ /* 0x000fe20000000049 */
[C---:B------:R-:W-:Y:S01]  /*eef0*/  FFMA R70, R76.reuse, R36, R167 ;  /* 0x000000244c467223 */ /* 0x040fe200000000a7 */
[----:B------:R-:W-:Y:S01]  /*ef00*/  FFMA R166, R76, R24, R166 ;  /* 0x000000184ca67223 */ /* 0x000fe200000000a6 */
[C---:B------:R-:W-:Y:S01]  /*ef10*/  FFMA R73, R77.reuse, R21, R68 ;  /* 0x000000154d497223 */ /* 0x040fe20000000044 */
[----:B------:R-:W-:Y:S01]  /*ef20*/  FFMA R116, R74, R26, R69 ;  /* 0x0000001a4a747223 */ /* 0x000fe20000000045 */
[C---:B------:R-:W-:Y:S01]  /*ef30*/  FFMA R71, R77.reuse, R37, R70 ;  /* 0x000000254d477223 */ /* 0x040fe20000000046 */
[----:B------:R-:W-:Y:S01]  /*ef40*/  FFMA R69, R77, R25, R166 ;  /* 0x000000194d457223 */ /* 0x000fe200000000a6 */
[----:B------:R-:W-:Y:S01]  /*ef50*/  FFMA R68, R78, R22, R73 ;  /* 0x000000164e447223 */ /* 0x000fe20000000049 */
[C---:B--2---:R-:W-:Y:S01]  /*ef60*/  FFMA R162, R80.reuse, R20, R162 ;  /* 0x0000001450a27223 */ /* 0x044fe200000000a2 */
[----:B------:R-:W-:-:S02]  /*ef70*/  FFMA R164, R80, R36, R164 ;  /* 0x0000002450a47223 */ /* 0x000fc400000000a4 */
[----:B------:R-:W-:Y:S01]  /*ef80*/  FFMA R123, R23, R79, R68 ;  /* 0x0000004f177b7223 */ /* 0x000fe20000000044 */
[C---:B------:R-:W-:Y:S01]  /*ef90*/  FFMA R122, R78.reuse, R38, R71 ;  /* 0x000000264e7a7223 */ /* 0x040fe20000000047 */
        /* <DEDUP_REMOVED lines=13> */
[-C--:B------:R-:W-:Y:S01]  /*f070*/  FFMA R125, R39, R83.reuse, R70 ;  /* 0x00000053277d7223 */ /* 0x080fe20000000046 */
[----:B------:R-:W-:Y:S01]  /*f080*/  FFMA R127, R23, R83, R68 ;  /* 0x00000053177f7223 */ /* 0x000fe20000000044 */
[C---:B------:R-:W-:Y:S01]  /*f090*/  FFMA R70, R96.reuse, R20, R159 ;  /* 0x0000001460467223 */ /* 0x040fe2000000009f */
        /* <DEDUP_REMOVED lines=9> */
[----:B------:R-:W-:Y:S01]  /*f130*/  FFMA R130, R98, R38, R69 ;  /* 0x0000002662827223 */ /* 0x000fe20000000045 */
[----:B------:R-:W-:Y:S01]  /*f140*/  LDS.128 R76, [R32+0x260] ;  /* 0x00026000204c7984 */ /* 0x000fe20000000c00 */
[----:B------:R-:W-:-:S03]  /*f150*/  FFMA R74, R74, R22, R85 ;  /* 0x000000164a4a7223 */ /* 0x000fc60000000055 */
[----:B------:R-:W1:Y:S01]  /*f160*/  LDS.128 R68, [R0.X4+UR5+0x60] ;  /* 0x0000600500447984 */ /* 0x000e620008004c00 */
[-C--:B------:R-:W-:Y:S01]  /*f170*/  FFMA R124, R27, R83.reuse, R124 ;  /* 0x000000531b7c7223 */ /* 0x080fe2000000007c */
[----:B------:R-:W-:Y:S01]  /*f180*/  FFMA R126, R31, R83, R126 ;  /* 0x000000531f7e7223 */ /* 0x000fe2000000007e */
[----:B------:R-:W-:Y:S01]  /*f190*/  FFMA R160, R96, R24, R160 ;  /* 0x0000001860a07223 */ /* 0x000fe200000000a0 */
[----:B------:R-:W2:Y:S01]  /*f1a0*/  LDS.128 R80, [R32+0x60] ;  /* 0x0000600020507984 */ /* 0x000ea20000000c00 */
[-C--:B------:R-:W-:Y:S01]  /*f1b0*/  FFMA R116, R27, R75.reuse, R116 ;  /* 0x0000004b1b747223 */ /* 0x080fe20000000074 */
[-C--:B------:R-:W-:Y:S01]  /*f1c0*/  FFMA R118, R31, R75.reuse, R118 ;  /* 0x0000004b1f767223 */ /* 0x080fe20000000076 */
[----:B------:R-:W-:Y:S01]  /*f1d0*/  FFMA R119, R23, R75, R74 ;  /* 0x0000004b17777223 */ /* 0x000fe2000000004a */
[----:B------:R-:W-:Y:S01]  /*f1e0*/  FFMA R97, R97, R25, R160 ;  /* 0x0000001961617223 */ /* 0x000fe200000000a0 */
[----:B------:R-:W4:Y:S04]  /*f1f0*/  LDS.128 R72, [R32+0x160] ;  /* 0x0001600020487984 */ /* 0x000f280000000c00 */
[----:B------:R-:W2:Y:S01]  /*f200*/  LDS.128 R84, [R32+0x360] ;  /* 0x0003600020547984 */ /* 0x000ea20000000c00 */
[C---:B------:R-:W-:Y:S01]  /*f210*/  FFMA R131, R98.reuse, R22, R131 ;  /* 0x0000001662837223 */ /* 0x040fe20000000083 */
[C---:B------:R-:W-:Y:S01]  /*f220*/  FFMA R129, R98.reuse, R30, R129 ;  /* 0x0000001e62817223 */ /* 0x040fe20000000081 */
[----:B------:R-:W-:Y:S01]  /*f230*/  FFMA R128, R98, R26, R97 ;  /* 0x0000001a62807223 */ /* 0x000fe20000000061 */
[C---:B---3--:R-:W-:Y:S01]  /*f240*/  FFMA R134, R88.reuse, R24, R186 ;  /* 0x0000001858867223 */ /* 0x048fe200000000ba */
        /* <DEDUP_REMOVED lines=29> */
[----:B-1----:R-:W-:Y:S01]  /*f420*/  FFMA R92, R68, R76, R4 ;  /* 0x0000004c445c7223 */ /* 0x002fe20000000004 */
[C---:B------:R-:W-:Y:S01]  /*f430*/  FFMA R136, R94.reuse, R38, R136 ;  /* 0x000000265e887223 */ /* 0x040fe20000000088 */
[C---:B------:R-:W-:Y:S01]  /*f440*/  FFMA R138, R94.reuse, R26, R138 ;  /* 0x0000001a5e8a7223 */ /* 0x040fe2000000008a */
[C---:B------:R-:W-:Y:S01]  /*f450*/  FFMA R137, R94.reuse, R30, R137 ;  /* 0x0000001e5e897223 */ /* 0x040fe20000000089 */
[----:B------:R-:W-:Y:S01]  /*f460*/  FFMA R139, R94, R22, R139 ;  /* 0x000000165e8b7223 */ /* 0x000fe2000000008b */
[----:B--2---:R-:W-:Y:S01]  /*f470*/  FFMA R4, R68, R80, R5 ;  /* 0x0000005044047223 */ /* 0x004fe20000000005 */
[-C--:B------:R-:W-:Y:S01]  /*f480*/  FFMA R136, R39, R95.reuse, R136 ;  /* 0x0000005f27887223 */ /* 0x080fe20000000088 */
[-C--:B------:R-:W-:Y:S01]  /*f490*/  FFMA R138, R27, R95.reuse, R138 ;  /* 0x0000005f1b8a7223 */ /* 0x080fe2000000008a */
[-C--:B------:R-:W-:Y:S01]  /*f4a0*/  FFMA R137, R31, R95.reuse, R137 ;  /* 0x0000005f1f897223 */ /* 0x080fe20000000089 */
[----:B------:R-:W-:Y:S01]  /*f4b0*/  FFMA R139, R23, R95, R139 ;  /* 0x0000005f178b7223 */ /* 0x000fe2000000008b */
[----:B------:R-:W-:-:S02]  /*f4c0*/  FFMA R5, R69, R77, R92 ;  /* 0x0000004d45057223 */ /* 0x000fc4000000005c */
[----:B------:R-:W1:Y:S01]  /*f4d0*/  LDS.128 R92, [R0.X4+UR5+0x360] ;  /* 0x00036005005c7984 */ /* 0x000e620008004c00 */
[C---:B----4-:R-:W-:Y:S01]  /*f4e0*/  FFMA R3, R68.reuse, R72, R3 ;  /* 0x0000004844037223 */ /* 0x050fe20000000003 */
[----:B------:R-:W-:Y:S01]  /*f4f0*/  FFMA R7, R68, R84, R7 ;  /* 0x0000005444077223 */ /* 0x000fe20000000007 */
[C---:B------:R-:W-:Y:S02]  /*f500*/  FFMA R68, R69.reuse, R81, R4 ;  /* 0x0000005145447223 */ /* 0x040fe40000000004 */
        /* <DEDUP_REMOVED lines=30> */
[----:B------:R-:W-:-:S02]  /*f6f0*/  FFMA R89, R89, R81, R10 ;  /* 0x0000005159597223 */ /* 0x000fc4000000000a */
[----:B------:R-:W3:Y:S01]  /*f700*/  LDS.128 R8, [R0.X4+UR5+0x1160] ;  /* 0x0011600500087984 */ /* 0x000ee20008004c00 */
        /* <DEDUP_REMOVED lines=13> */
[----:B------:R-:W-:-:S02]  /*f7e0*/  FFMA R92, R93, R85, R14 ;  /* 0x000000555d5c7223 */ /* 0x000fc4000000000e */
[----:B------:R-:W1:Y:S01]  /*f7f0*/  LDS.128 R12, [R0.X4+UR5+0x1260] ;  /* 0x00126005000c7984 */ /* 0x000e620008004c00 */
[C---:B------:R-:W-:Y:S01]  /*f800*/  FFMA R17, R93.reuse, R73, R17 ;  /* 0x000000495d117223 */ /* 0x040fe20000000011 */
[----:B------:R-:W-:Y:S01]  /*f810*/  FFMA R19, R93, R81, R19 ;  /* 0x000000515d137223 */ /* 0x000fe20000000013 */
[-C--:B------:R-:W-:Y:S01]  /*f820*/  FFMA R97, R87, R99.reuse, R97 ;  /* 0x0000006357617223 */ /* 0x080fe20000000061 */
[-C--:B------:R-:W-:Y:S01]  /*f830*/  FFMA R70, R79, R99.reuse, R70 ;  /* 0x000000634f467223 */ /* 0x080fe20000000046 */
[-C--:B------:R-:W-:Y:S01]  /*f840*/  FFMA R96, R83, R99.reuse, R96 ;  /* 0x0000006353607223 */ /* 0x080fe20000000060 */
[C---:B------:R-:W-:Y:S01]  /*f850*/  FFMA R93, R94.reuse, R78, R16 ;  /* 0x0000004e5e5d7223 */ /* 0x040fe20000000010 */
[----:B------:R-:W-:Y:S01]  /*f860*/  FFMA R99, R75, R99, R98 ;  /* 0x000000634b637223 */ /* 0x000fe20000000062 */
[C---:B------:R-:W-:Y:S01]  /*f870*/  FFMA R92, R94.reuse, R86, R92 ;  /* 0x000000565e5c7223 */ /* 0x040fe2000000005c */
[C---:B------:R-:W-:Y:S01]  /*f880*/  FFMA R16, R94.reuse, R82, R19 ;  /* 0x000000525e107223 */ /* 0x040fe20000000013 */
[----:B------:R-:W-:Y:S01]  /*f890*/  FFMA R17, R94, R74, R17 ;  /* 0x0000004a5e117223 */ /* 0x000fe20000000011 */
[C---:B--2---:R-:W-:Y:S01]  /*f8a0*/  FFMA R34, R4.reuse, R76, R34 ;  /* 0x0000004c04227223 */ /* 0x044fe20000000022 */
[C---:B------:R-:W-:Y:S01]  /*f8b0*/  FFMA R18, R4.reuse, R84, R18 ;  /* 0x0000005404127223 */ /* 0x040fe20000000012 */
[C---:B------:R-:W-:Y:S01]  /*f8c0*/  FFMA R98, R4.reuse, R72, R43 ;  /* 0x0000004804627223 */ /* 0x040fe2000000002b */
[----:B------:R-:W-:Y:S01]  /*f8d0*/  FFMA R33, R4, R80, R33 ;  /* 0x0000005004217223 */ /* 0x000fe20000000021 */
[-C--:B------:R-:W-:Y:S01]  /*f8e0*/  FFMA R92, R87, R95.reuse, R92 ;  /* 0x0000005f575c7223 */ /* 0x080fe2000000005c */
[-C--:B------:R-:W-:Y:S01]  /*f8f0*/  FFMA R93, R79, R95.reuse, R93 ;  /* 0x0000005f4f5d7223 */ /* 0x080fe2000000005d */
[----:B------:R-:W-:Y:S01]  /*f900*/  FFMA R94, R83, R95, R16 ;  /* 0x0000005f535e7223 */ /* 0x000fe20000000010 */
[----:B------:R-:W-:Y:S01]  /*f910*/  FFMA R43, R5, R77, R34 ;  /* 0x0000004d052b7223 */ /* 0x000fe20000000022 */
[----:B------:R-:W-:Y:S01]  /*f920*/  FFMA R95, R75, R95, R17 ;  /* 0x0000005f4b5f7223 */ /* 0x000fe20000000011 */
[C---:B------:R-:W-:Y:S01]  /*f930*/  FFMA R34, R5.reuse, R85, R18 ;  /* 0x0000005505227223 */ /* 0x040fe20000000012 */
[C---:B------:R-:W-:Y:S01]  /*f940*/  FFMA R98, R5.reuse, R73, R98 ;  /* 0x0000004905627223 */ /* 0x040fe20000000062 */
[----:B------:R-:W-:Y:S01]  /*f950*/  FFMA R33, R5, R81, R33 ;  /* 0x0000005105217223 */ /* 0x000fe20000000021 */
[----:B------:R-:W2:Y:S01]  /*f960*/  LDS.128 R16, [R0.X4+UR5+0x1360] ;  /* 0x0013600500107984 */ /* 0x000ea20008004c00 */
[----:B---3--:R-:W-:Y:S01]  /*f970*/  FFMA R4, R8, R76, R35 ;  /* 0x0000004c08047223 */ /* 0x008fe20000000023 */
[C---:B------:R-:W-:Y:S01]  /*f980*/  FFMA R34, R6.reuse, R86, R34 ;  /* 0x0000005606227223 */ /* 0x040fe20000000022 */
        /* <DEDUP_REMOVED lines=9> */
[----:B------:R-:W-:-:S02]  /*fa20*/  FFMA R41, R9, R77, R4 ;  /* 0x0000004d09297223 */ /* 0x000fc40000000004 */
[----:B------:R-:W3:Y:S01]  /*fa30*/  LDS.128 R4, [R0.X4+UR5+0x2060] ;  /* 0x0020600500047984 */ /* 0x000ee20008004c00 */
[----:B------:R-:W-:Y:S01]  /*fa40*/  FFMA R47, R8, R72, R47 ;  /* 0x00000048082f7223 */ /* 0x000fe2000000002f */
[C---:B------:R-:W-:Y:S01]  /*fa50*/  FFMA R35, R9.reuse, R85, R35 ;  /* 0x0000005509237223 */ /* 0x040fe20000000023 */
[C---:B------:R-:W-:Y:S02]  /*fa60*/  FFMA R40, R9.reuse, R81, R40 ;  /* 0x0000005109287223 */ /* 0x040fe40000000028 */
[----:B------:R-:W-:Y:S01]  /*fa70*/  FFMA R47, R9, R73, R47 ;  /* 0x00000049092f7223 */ /* 0x000fe2000000002f */
[----:B-1----:R-:W-:Y:S01]  /*fa80*/  FFMA R8, R12, R84, R45 ;  /* 0x000000540c087223 */ /* 0x002fe2000000002d */
[C---:B------:R-:W-:Y:S01]  /*fa90*/  FFMA R35, R10.reuse, R86, R35 ;  /* 0x000000560a237223 */ /* 0x040fe20000000023 */
        /* <DEDUP_REMOVED lines=15> */
[C---:B------:R-:W-:Y:S01]  /*fb90*/  FFMA R44, R14.reuse, R86, R44 ;  /* 0x000000560e2c7223 */ /* 0x040fe2000000002c */
[----:B------:R-:W-:Y:S01]  /*fba0*/  FFMA R45, R14, R78, R45 ;  /* 0x0000004e0e2d7223 */ /* 0x000fe2000000002d */
[C---:B--2---:R-:W-:Y:S01]  /*fbb0*/  FFMA R49, R16.reuse, R76, R49 ;  /* 0x0000004c10317223 */ /* 0x044fe20000000031 */
        /* <DEDUP_REMOVED lines=55> */
[----:B------:R-:W-:Y:S02]  /*ff30*/  FFMA R143, R75, R11, R143 ;  /* 0x0000000b4b8f7223 */ /* 0x000fe4000000008f */
[----:B------:R-:W4:Y:S01]  /*ff40*/  LDS.128 R8, [R0.X4+UR5+0x3160] ;  /* 0x0031600500087984 */ /* 0x000f220008004c00 */
        /* <DEDUP_REMOVED lines=42> */
[----:B----4-:R-:W-:Y:S01]  /*101f0*/  FFMA R4, R8, R84, R105 ;  /* 0x0000005408047223 */ /* 0x010fe20000000069 */
        /* <DEDUP_REMOVED lines=12> */
[----:B------:R-:W-:Y:S04]  /*102c0*/  LDS.128 R56, [R32+0x270] ;  /* 0x0002700020387984 */ /* 0x000fe80000000c00 */
[----:B------:R-:W3:Y:S01]  /*102d0*/  LDS.128 R4, [R0.X4+UR5+0x4060] ;  /* 0x0040600500047984 */ /* 0x000ee20008004c00 */
[C---:B------:R-:W-:Y:S01]  /*102e0*/  FFMA R105, R9.reuse, R77, R104 ;  /* 0x0000004d09697223 */ /* 0x040fe20000000068 */
[C---:B------:R-:W-:Y:S01]  /*102f0*/  FFMA R107, R9.reuse, R73, R107 ;  /* 0x00000049096b7223 */ /* 0x040fe2000000006b */
[----:B------:R-:W-:Y:S01]  /*10300*/  FFMA R104, R9, R81, R8 ;  /* 0x0000005109687223 */ /* 0x000fe20000000008 */
[----:B------:R-:W-:Y:S01]  /*10310*/  LDS.128 R64, [R32+0x70] ;  /* 0x0000700020407984 */ /* 0x000fe20000000c00 */
[C---:B--2---:R-:W-:Y:S01]  /*10320*/  FFMA R110, R12.reuse, R76, R110 ;  /* 0x0000004c0c6e7223 */ /* 0x044fe2000000006e */
[C---:B------:R-:W-:Y:S01]  /*10330*/  FFMA R109, R12.reuse, R84, R109 ;  /* 0x000000540c6d7223 */ /* 0x040fe2000000006d */
[C---:B------:R-:W-:Y:S01]  /*10340*/  FFMA R111, R12.reuse, R72, R111 ;  /* 0x000000480c6f7223 */ /* 0x040fe2000000006f */
[----:B------:R-:W-:Y:S01]  /*10350*/  FFMA R12, R12, R80, R108 ;  /* 0x000000500c0c7223 */ /* 0x000fe2000000006c */
        /* <DEDUP_REMOVED lines=8> */
[----:B-1----:R-:W-:Y:S01]  /*103e0*/  FFMA R12, R16, R84, R114 ;  /* 0x00000054100c7223 */ /* 0x002fe20000000072 */
        /* <DEDUP_REMOVED lines=18> */
[----:B------:R-:W2:Y:S01]  /*10510*/  LDS.128 R12, [R0.X4+UR5+0x4260] ;  /* 0x00426005000c7984 */ /* 0x000ea20008004c00 */
[C---:B------:R-:W-:Y:S01]  /*10520*/  FFMA R114, R17.reuse, R77, R112 ;  /* 0x0000004d11727223 */ /* 0x040fe20000000070 */
[C---:B------:R-:W-:Y:S01]  /*10530*/  FFMA R115, R17.reuse, R73, R115 ;  /* 0x0000004911737223 */ /* 0x040fe20000000073 */
[----:B------:R-:W-:Y:S01]  /*10540*/  FFMA R112, R17, R81, R16 ;  /* 0x0000005111707223 */ /* 0x000fe20000000010 */
[C---:B---3--:R-:W-:Y:S01]  /*10550*/  FFMA R116, R4.reuse, R76, R116 ;  /* 0x0000004c04747223 */ /* 0x048fe20000000074 */
[C---:B------:R-:W-:Y:S01]  /*10560*/  FFMA R117, R4.reuse, R84, R117 ;  /* 0x0000005404757223 */ /* 0x040fe20000000075 */
[----:B------:R-:W-:Y:S01]  /*10570*/  FFMA R119, R4, R72, R119 ;  /* 0x0000004804777223 */ /* 0x000fe20000000077 */
[C---:B------:R-:W-:Y:S01]  /*10580*/  FFMA R113, R18.reuse, R86, R113 ;  /* 0x0000005612717223 */ /* 0x040fe20000000071 */
[C---:B------:R-:W-:Y:S01]  /*10590*/  FFMA R114, R18.reuse, R78, R114 ;  /* 0x0000004e12727223 */ /* 0x040fe20000000072 */
        /* <DEDUP_REMOVED lines=20> */
[----:B------:R-:W-:Y:S04]  /*106e0*/  LDS.128 R60, [R0.X4+UR5+0x70] ;  /* 0x00007005003c7984 */ /* 0x000fe80008004c00 */
[----:B------:R-:W4:Y:S01]  /*106f0*/  LDS.128 R4, [R0.X4+UR5+0x5060] ;  /* 0x0050600500047984 */ /* 0x000f220008004c00 */
[C---:B-1----:R-:W-:Y:S01]  /*10700*/  FFMA R123, R8.reuse, R72, R123 ;  /* 0x00000048087b7223 */ /* 0x042fe2000000007b */
[C---:B------:R-:W-:Y:S01]  /*10710*/  FFMA R122, R8.reuse, R84, R122 ;  /* 0x00000054087a7223 */ /* 0x040fe2000000007a */
[C---:B------:R-:W-:Y:S01]  /*10720*/  FFMA R121, R8.reuse, R76, R121 ;  /* 0x0000004c08797223 */ /* 0x040fe20000000079 */
[----:B------:R-:W-:Y:S01]  /*10730*/  FFMA R120, R8, R80, R120 ;  /* 0x0000005008787223 */ /* 0x000fe20000000078 */
[C---:B------:R-:W-:Y:S01]  /*10740*/  FFMA R123, R9.reuse, R73, R123 ;  /* 0x00000049097b7223 */ /* 0x040fe2000000007b */
[C---:B------:R-:W-:Y:S01]  /*10750*/  FFMA R122, R9.reuse, R85, R122 ;  /* 0x00000055097a7223 */ /* 0x040fe2000000007a */
[C---:B------:R-:W-:Y:S01]  /*10760*/  FFMA R121, R9.reuse, R77, R121 ;  /* 0x0000004d09797223 */ /* 0x040fe20000000079 */
[C---:B--2---:R-:W-:Y:S01]  /*10770*/  FFMA R124, R12.reuse, R76, R124 ;  /* 0x0000004c0c7c7223 */ /* 0x044fe2000000007c */
[----:B------:R-:W-:Y:S01]  /*10780*/  FFMA R9, R9, R81, R120 ;  /* 0x0000005109097223 */ /* 0x000fe20000000078 */
        /* <DEDUP_REMOVED lines=27> */
[C---:B------:R-:W-:Y:S01]  /*10940*/  FFMA R127, R14.reuse, R74, R127 ;  /* 0x0000004a0e7f7223 */ /* 0x040fe2000000007f */
[----:B------:R-:W-:Y:S01]  /*10950*/  FFMA R125, R14, R82, R13 ;  /* 0x000000520e7d7223 */ /* 0x000fe2000000000d */
[----:B----4-:R-:W-:Y:S01]  /*10960*/  FFMA R16, R4, R76, R134 ;  /* 0x0000004c04107223 */ /* 0x010fe20000000086 */
[C---:B------:R-:W-:Y:S01]  /*10970*/  FFMA R131, R18.reuse, R74, R131 ;  /* 0x0000004a12837223 */ /* 0x040fe20000000083 */
[C---:B------:R-:W-:Y:S01]  /*10980*/  FFMA R130, R18.reuse, R86, R130 ;  /* 0x0000005612827223 */ /* 0x040fe20000000082 */
[----:B------:R-:W-:Y:S01]  /*10990*/  FFMA R129, R18, R78, R17 ;  /* 0x0000004e12817223 */ /* 0x000fe20000000011 */
[C---:B------:R-:W-:Y:S01]  /*109a0*/  FFMA R134, R4.reuse, R84, R132 ;  /* 0x0000005404867223 */ /* 0x040fe20000000084 */
[-C--:B------:R-:W-:Y:S01]  /*109b0*/  FFMA R124, R87, R15.reuse, R124 ;  /* 0x0000000f577c7223 */ /* 0x080fe2000000007c */
[-C--:B------:R-:W-:Y:S01]  /*109c0*/  FFMA R126, R79, R15.reuse, R126 ;  /* 0x0000000f4f7e7223 */ /* 0x080fe2000000007e */
[-C--:B------:R-:W-:Y:S01]  /*109d0*/  FFMA R125, R83, R15.reuse, R125 ;  /* 0x0000000f537d7223 */ /* 0x080fe2000000007d */
        /* <DEDUP_REMOVED lines=9> */
[----:B------:R-:W-:Y:S01]  /*10a70*/  FFMA R133, R4, R80, R133 ;  /* 0x0000005004857223 */ /* 0x000fe20000000085 */
[----:B------:R-:W-:-:S02]  /*10a80*/  FFMA R134, R5, R85, R134 ;  /* 0x0000005505867223 */ /* 0x000fc40000000086 */
        /* <DEDUP_REMOVED lines=23> */
[-C--:B------:R-:W-:Y:S01]  /*10c00*/  FFMA R136, R87, R11.reuse, R136 ;  /* 0x0000000b57887223 */ /* 0x080fe20000000088 */
[-C--:B------:R-:W-:Y:S01]  /*10c10*/  FFMA R138, R79, R11.reuse, R138 ;  /* 0x0000000b4f8a7223 */ /* 0x080fe2000000008a */
[-C--:B------:R-:W-:Y:S01]  /*10c20*/  FFMA R137, R83, R11.reuse, R137 ;  /* 0x0000000b53897223 */ /* 0x080fe20000000089 */
[----:B------:R-:W-:-:S02]  /*10c30*/  FFMA R139, R75, R11, R139 ;  /* 0x0000000b4b8b7223 */ /* 0x000fc4000000008b */
[----:B------:R-:W3:Y:S01]  /*10c40*/  LDS.128 R8, [R0.X4+UR5+0x370] ;  /* 0x0003700500087984 */ /* 0x000ee20008004c00 */
        /* <DEDUP_REMOVED lines=17> */
[C---:B------:R-:W-:Y:S01]  /*10d60*/  FFMA R3, R60.reuse, R12, R3 ;  /* 0x0000000c3c037223 */ /* 0x040fe20000000003 */
[C---:B------:R-:W-:Y:S01]  /*10d70*/  FFMA R69, R60.reuse, R56, R69 ;  /* 0x000000383c457223 */ /* 0x040fe20000000045 */
[C---:B------:R-:W-:Y:S01]  /*10d80*/  FFMA R68, R60.reuse, R64, R68 ;  /* 0x000000403c447223 */ /* 0x040fe20000000044 */
[----:B------:R-:W-:Y:S01]  /*10d90*/  FFMA R71, R60, R100, R71 ;  /* 0x000000643c477223 */ /* 0x000fe20000000047 */
        /* <DEDUP_REMOVED lines=31> */
[C---:B------:R-:W-:Y:S01]  /*10f90*/  FFMA R202, R15.reuse, R7, R202 ;  /* 0x000000070fca7223 */ /* 0x040fe200000000ca */
        /* <DEDUP_REMOVED lines=8> */
[----:B------:R-:W1:Y:S01]  /*11020*/  LDS.128 R4, [R0.X4+UR5+0x1270] ;  /* 0x0012700500047984 */ /* 0x000e620008004c00 */
[-C--:B------:R-:W-:Y:S01]  /*11030*/  FFMA R201, R59, R11.reuse, R201 ;  /* 0x0000000b3bc97223 */ /* 0x080fe200000000c9 */
[----:B------:R-:W-:-:S02]  /*11040*/  FFMA R187, R103, R11, R187 ;  /* 0x0000000b67bb7223 */ /* 0x000fc400000000bb */
[----:B------:R-:W3:Y:S01]  /*11050*/  LDS.128 R60, [R0.X4+UR5+0x1070] ;  /* 0x00107005003c7984 */ /* 0x000ee20008004c00 */
        /* <DEDUP_REMOVED lines=20> */
[----:B------:R-:W2:Y:S04]  /*111a0*/  LDS.128 R16, [R0.X4+UR5+0x2170] ;  /* 0x0021700500107984 */ /* 0x000ea80008004c00 */
[----:B------:R-:W-:Y:S01]  /*111b0*/  LDS.128 R88, [R0.X4+UR5+0x4370] ;  /* 0x0043700500587984 */ /* 0x000fe20008004c00 */
[C---:B-1----:R-:W-:Y:S01]  /*111c0*/  FFMA R45, R4.reuse, R56, R45 ;  /* 0x00000038042d7223 */ /* 0x042fe2000000002d */
        /* <DEDUP_REMOVED lines=11> */
[C---:B----4-:R-:W-:Y:S01]  /*11280*/  FFMA R46, R8.reuse, R56, R46 ;  /* 0x00000038082e7223 */ /* 0x050fe2000000002e */
        /* <DEDUP_REMOVED lines=56> */
[----:B------:R-:W2:Y:S01]  /*11610*/  LDS.128 R16, [R0.X4+UR5+0x3170] ;  /* 0x0031700500107984 */ /* 0x000ea20008004c00 */
[C---:B-1----:R-:W-:Y:S01]  /*11620*/  FFMA R146, R4.reuse, R56, R146 ;  /* 0x0000003804927223 */ /* 0x042fe20000000092 */
[C---:B------:R-:W-:Y:S01]  /*11630*/  FFMA R145, R4.reuse, R100, R145 ;  /* 0x0000006404917223 */ /* 0x040fe20000000091 */
[C---:B------:R-:W-:Y:S01]  /*11640*/  FFMA R147, R4.reuse, R12, R147 ;  /* 0x0000000c04937223 */ /* 0x040fe20000000093 */
[-C--:B------:R-:W-:Y:S01]  /*11650*/  FFMA R144, R4, R64.reuse, R144 ;  /* 0x0000004004907223 */ /* 0x080fe20000000090 */
[----:B---3--:R-:W-:Y:S01]  /*11660*/  FFMA R50, R60, R64, R50 ;  /* 0x000000403c327223 */ /* 0x008fe20000000032 */
[C---:B------:R-:W-:Y:S01]  /*11670*/  FFMA R160, R5.reuse, R57, R146 ;  /* 0x0000003905a07223 */ /* 0x040fe20000000092 */
[C---:B------:R-:W-:Y:S01]  /*11680*/  FFMA R159, R5.reuse, R101, R145 ;  /* 0x00000065059f7223 */ /* 0x040fe20000000091 */
[C---:B------:R-:W-:Y:S01]  /*11690*/  FFMA R157, R5.reuse, R13, R147 ;  /* 0x0000000d059d7223 */ /* 0x040fe20000000093 */
[-C--:B------:R-:W-:Y:S01]  /*116a0*/  FFMA R158, R5, R65.reuse, R144 ;  /* 0x00000041059e7223 */ /* 0x080fe20000000090 */
[C---:B----4-:R-:W-:Y:S01]  /*116b0*/  FFMA R148, R8.reuse, R56, R148 ;  /* 0x0000003808947223 */ /* 0x050fe20000000094 */
[C---:B------:R-:W-:Y:S01]  /*116c0*/  FFMA R4, R8.reuse, R100, R150 ;  /* 0x0000006408047223 */ /* 0x040fe20000000096 */
[C---:B------:R-:W-:Y:S01]  /*116d0*/  FFMA R3, R8.reuse, R64, R149 ;  /* 0x0000004008037223 */ /* 0x040fe20000000095 */
[----:B------:R-:W-:Y:S01]  /*116e0*/  FFMA R5, R8, R12, R151 ;  /* 0x0000000c08057223 */ /* 0x000fe20000000097 */
        /* <DEDUP_REMOVED lines=13> */
[----:B--2---:R-:W-:Y:S01]  /*117c0*/  FFMA R8, R40, R56, R152 ;  /* 0x0000003828087223 */ /* 0x004fe20000000098 */
[----:B------:R-:W-:Y:S01]  /*117d0*/  FFMA R10, R10, R14, R5 ;  /* 0x0000000e0a0a7223 */ /* 0x000fe20000000005 */
[C---:B------:R-:W-:Y:S01]  /*117e0*/  FFMA R53, R60.reuse, R56, R53 ;  /* 0x000000383c357223 */ /* 0x040fe20000000035 */
[-C--:B------:R-:W-:Y:S01]  /*117f0*/  FFMA R52, R60, R100.reuse, R52 ;  /* 0x000000643c347223 */ /* 0x080fe20000000034 */
[-C--:B------:R-:W-:Y:S01]  /*11800*/  FFMA R160, R59, R7.reuse, R160 ;  /* 0x000000073ba07223 */ /* 0x080fe200000000a0 */
        /* <DEDUP_REMOVED lines=13> */
[----:B------:R-:W2:Y:S01]  /*118e0*/  LDS.128 R52, [R0.X4+UR5+0x4070] ;  /* 0x0040700500347984 */ /* 0x000ea20008004c00 */
[C---:B------:R-:W-:Y:S01]  /*118f0*/  FFMA R5, R42.reuse, R102, R5 ;  /* 0x000000662a057223 */ /* 0x040fe20000000005 */
[C---:B------:R-:W-:Y:S01]  /*11900*/  FFMA R6, R42.reuse, R66, R6 ;  /* 0x000000422a067223 */ /* 0x040fe20000000006 */
[-C--:B------:R-:W-:Y:S01]  /*11910*/  FFMA R156, R59, R11.reuse, R156 ;  /* 0x0000000b3b9c7223 */ /* 0x080fe2000000009c */
[-C--:B------:R-:W-:Y:S01]  /*11920*/  FFMA R4, R103, R11.reuse, R4 ;  /* 0x0000000b67047223 */ /* 0x080fe20000000004 */
[-C--:B------:R-:W-:Y:S01]  /*11930*/  FFMA R3, R67, R11.reuse, R3 ;  /* 0x0000000b43037223 */ /* 0x080fe20000000003 */
[----:B------:R-:W-:Y:S01]  /*11940*/  FFMA R42, R42, R14, R7 ;  /* 0x0000000e2a2a7223 */ /* 0x000fe20000000007 */
        /* <DEDUP_REMOVED lines=24> */
[-C--:B------:R-:W-:Y:S01]  /*11ad0*/  FFMA R9, R59, R19.reuse, R16 ;  /* 0x000000133b097223 */ /* 0x080fe20000000010 */
[-C--:B------:R-:W-:Y:S01]  /*11ae0*/  FFMA R10, R103, R19.reuse, R10 ;  /* 0x00000013670a7223 */ /* 0x080fe2000000000a */
[-C--:B------:R-:W-:Y:S01]  /*11af0*/  FFMA R8, R67, R19.reuse, R8 ;  /* 0x0000001343087223 */ /* 0x080fe20000000008 */
[C---:B------:R-:W-:Y:S01]  /*11b00*/  FFMA R33, R44.reuse, R56, R108 ;  /* 0x000000382c217223 */ /* 0x040fe2000000006c */
[----:B------:R-:W-:Y:S01]  /*11b10*/  FFMA R19, R15, R19, R18 ;  /* 0x000000130f137223 */ /* 0x000fe20000000012 */
        /* <DEDUP_REMOVED lines=24> */
[-C--:B------:R-:W-:Y:S01]  /*11ca0*/  FFMA R5, R103, R43.reuse, R5 ;  /* 0x0000002b67057223 */ /* 0x080fe20000000005 */
        /* <DEDUP_REMOVED lines=53> */
[----:B------:R-:W-:-:S02]  /*12000*/  FFMA R68, R70, R102, R68 ;  /* 0x0000006646447223 */ /* 0x000fc40000000044 */
[C---:B------:R-:W-:Y:S01]  /*12010*/  FFMA R69, R70.reuse, R66, R69 ;  /* 0x0000004246457223 */ /* 0x040fe20000000045 */
[----:B------:R-:W-:Y:S01]  /*12020*/  FFMA R70, R70, R14, R50 ;  /* 0x0000000e46467223 */ /* 0x000fe20000000032 */
[-C--:B------:R-:W-:Y:S02]  /*12030*/  FFMA R50, R59, R71.reuse, R92 ;  /* 0x000000473b327223 */ /* 0x080fe4000000005c */
[----:B------:R-:W3:Y:S01]  /*12040*/  LDS.128 R92, [R0.X4+UR5+0x5350] ;  /* 0x00535005005c7984 */ /* 0x000ee20008004c00 */
[-C--:B------:R-:W-:Y:S01]  /*12050*/  FFMA R68, R103, R71.reuse, R68 ;  /* 0x0000004767447223 */ /* 0x080fe20000000044 */
[-C--:B------:R-:W-:Y:S01]  /*12060*/  FFMA R69, R67, R71.reuse, R69 ;  /* 0x0000004743457223 */ /* 0x080fe20000000045 */
        /* <DEDUP_REMOVED lines=30> */
[----:B------:R-:W1:Y:S01]  /*12250*/  LDS.128 R88, [R0.X4+UR5+0x6050] ;  /* 0x0060500500587984 */ /* 0x000e620008004c00 */
[-C--:B------:R-:W-:Y:S01]  /*12260*/  FFMA R151, R103, R55.reuse, R151 ;  /* 0x0000003767977223 */ /* 0x080fe20000000097 */
[-C--:B------:R-:W-:Y:S01]  /*12270*/  FFMA R149, R67, R55.reuse, R149 ;  /* 0x0000003743957223 */ /* 0x080fe20000000095 */
[----:B------:R-:W-:-:S02]  /*12280*/  FFMA R152, R15, R55, R152 ;  /* 0x000000370f987223 */ /* 0x000fc40000000098 */
        /* <DEDUP_REMOVED lines=137> */
[----:B------:R-:W2:Y:S01]  /*12b20*/  LDS.128 R52, [R0.X4+UR5+0x5360] ;  /* 0x0053600500347984 */ /* 0x000ea20008004c00 */
        /* <DEDUP_REMOVED lines=13> */
[-C--:B------:R-:W-:Y:S01]  /*12c00*/  FFMA R135, R27, R63.reuse, R135 ;  /* 0x0000003f1b877223 */ /* 0x080fe20000000087 */
[-C--:B------:R-:W-:Y:S01]  /*12c10*/  FFMA R134, R39, R63.reuse, R134 ;  /* 0x0000003f27867223 */ /* 0x080fe20000000086 */
[-C--:B------:R-:W-:Y:S01]  /*12c20*/  FFMA R140, R23, R63.reuse, R140 ;  /* 0x0000003f178c7223 */ /* 0x080fe2000000008c */
[----:B------:R-:W-:Y:S01]  /*12c30*/  FFMA R141, R31, R63, R141 ;  /* 0x0000003f1f8d7223 */ /* 0x000fe2000000008d */
[----:B------:R-:W-:Y:S01]  /*12c40*/  FFMA R188, R93, R21, R188 ;  /* 0x000000155dbc7223 */ /* 0x000fe200000000bc */
[----:B------:R-:W3:Y:S03]  /*12c50*/  LDS.128 R60, [R0.X4+UR5+0x6060] ;  /* 0x00606005003c7984 */ /* 0x000ee60008004c00 */
[----:B------:R-:W-:Y:S01]  /*12c60*/  FFMA R147, R94, R22, R188 ;  /* 0x000000165e937223 */ /* 0x000fe200000000bc */
[----:B------:R-:W-:-:S03]  /*12c70*/  FFMA R191, R92, R24, R191 ;  /* 0x000000185cbf7223 */ /* 0x000fc600000000bf */
[----:B------:R-:W-:Y:S02]  /*12c80*/  FFMA R147, R23, R95, R147 ;  /* 0x0000005f17937223 */ /* 0x000fe40000000093 */
[----:B------:R-:W4:Y:S01]  /*12c90*/  LDS.128 R20, [R0.X4+UR5+0x6160] ;  /* 0x0061600500147984 */ /* 0x000f220008004c00 */
[----:B------:R-:W-:Y:S01]  /*12ca0*/  FFMA R191, R93, R25, R191 ;  /* 0x000000195dbf7223 */ /* 0x000fe200000000bf */
[----:B------:R-:W-:-:S03]  /*12cb0*/  FFMA R189, R92, R28, R189 ;  /* 0x0000001c5cbd7223 */ /* 0x000fc600000000bd */
[----:B------:R-:W-:Y:S01]  /*12cc0*/  FFMA R145, R94, R26, R191 ;  /* 0x0000001a5e917223 */ /* 0x000fe200000000bf */
[----:B-1----:R-:W-:Y:S01]  /*12cd0*/  FFMA R105, R88, R72, R105 ;  /* 0x0000004858697223 */ /* 0x002fe20000000069 */
[----:B------:R-:W-:Y:S02]  /*12ce0*/  FFMA R189, R93, R29, R189 ;  /* 0x0000001d5dbd7223 */ /* 0x000fe400000000bd */
[----:B------:R-:W-:Y:S02]  /*12cf0*/  FFMA R145, R27, R95, R145 ;  /* 0x0000005f1b917223 */ /* 0x000fe40000000091 */
[----:B------:R-:W1:Y:S01]  /*12d00*/  LDS.128 R24, [R0.X4+UR5+0x6260] ;  /* 0x0062600500187984 */ /* 0x000e620008004c00 */
[C---:B--2---:R-:W-:Y:S01]  /*12d10*/  FFMA R28, R52.reuse, R76, R108 ;  /* 0x0000004c341c7223 */ /* 0x044fe2000000006c */
        /* <DEDUP_REMOVED lines=16> */
[----:B------:R-:W-:-:S02]  /*12e20*/  FFMA R54, R83, R55, R28 ;  /* 0x0000003753367223 */ /* 0x000fc4000000001c */
[----:B------:R-:W2:Y:S01]  /*12e30*/  LDS.128 R28, [R0.X4+UR5+0x6360] ;  /* 0x00636005001c7984 */ /* 0x000ea20008004c00 */
[----:B------:R-:W-:Y:S01]  /*12e40*/  FFMA R146, R94, R38, R190 ;  /* 0x000000265e927223 */ /* 0x000fe200000000be */
[-C--:B------:R-:W-:Y:S01]  /*12e50*/  FFMA R105, R87, R55.reuse, R105 ;  /* 0x0000003757697223 */ /* 0x080fe20000000069 */
[-C--:B------:R-:W-:Y:S01]  /*12e60*/  FFMA R53, R79, R55.reuse, R53 ;  /* 0x000000374f357223 */ /* 0x080fe20000000035 */
        /* <DEDUP_REMOVED lines=88> */
[----:B------:R-:W3:Y:S01]  /*133f0*/  LDS.128 R36, [R0.X4+UR5+0x5170] ;  /* 0x0051700500247984 */ /* 0x000ee20008004c00 */
[----:B------:R-:W-:Y:S01]  /*13400*/  FFMA R93, R88, R80, R97 ;  /* 0x00000050585d7223 */ /* 0x000fe20000000061 */
[-C--:B------:R-:W-:Y:S01]  /*13410*/  FFMA R104, R89, R85.reuse, R96 ;  /* 0x0000005559687223 */ /* 0x080fe20000000060 */
        /* <DEDUP_REMOVED lines=68> */
[----:B-1----:R-:W-:Y:S01]  /*13860*/  FFMA R92, R20, R56, R92 ;  /* 0x00000038145c7223 */ /* 0x002fe2000000005c */
[----:B------:R-:W-:Y:S01]  /*13870*/  FFMA R37, R37, R65, R36 ;  /* 0x0000004125257223 */ /* 0x000fe20000000024 */
[----:B------:R-:W-:Y:S01]  /*13880*/  FFMA R36, R38, R102, R75 ;  /* 0x0000006626247223 */ /* 0x000fe2000000004b */
[----:B------:R-:W-:Y:S01]  /*13890*/  FFMA R104, R20, R100, R104 ;  /* 0x0000006414687223 */ /* 0x000fe20000000068 */
[----:B------:R-:W-:Y:S01]  /*138a0*/  FFMA R188, R38, R14, R77 ;  /* 0x0000000e26bc7223 */ /* 0x000fe2000000004d */
[----:B------:R-:W-:Y:S01]  /*138b0*/  LDS.128 R80, [R32+0x280] ;  /* 0x0002800020507984 */ /* 0x000fe20000000c00 */
[----:B------:R-:W-:Y:S01]  /*138c0*/  FFMA R153, R103, R39, R36 ;  /* 0x0000002767997223 */ /* 0x000fe20000000024 */
[C---:B------:R-:W-:Y:S01]  /*138d0*/  FFMA R36, R20.reuse, R12, R143 ;  /* 0x0000000c14247223 */ /* 0x040fe2000000008f */
[----:B------:R-:W-:Y:S01]  /*138e0*/  FFMA R20, R20, R64, R93 ;  /* 0x0000004014147223 */ /* 0x000fe2000000005d */
[C---:B------:R-:W-:Y:S01]  /*138f0*/  FFMA R72, R38.reuse, R58, R73 ;  /* 0x0000003a26487223 */ /* 0x040fe20000000049 */
[-C--:B------:R-:W-:Y:S01]  /*13900*/  FFMA R154, R38, R66.reuse, R37 ;  /* 0x00000042269a7223 */ /* 0x080fe20000000025 */
        /* <DEDUP_REMOVED lines=59> */
[----:B------:R-:W4:Y:S01]  /*13cc0*/  LDS.128 R92, [R0.X4+UR5+0x7370] ;  /* 0x00737005005c7984 */ /* 0x000f220008004c00 */
[----:B------:R-:W-:-:S02]  /*13cd0*/  FFMA R26, R38, R58, R27 ;  /* 0x0000003a261a7223 */ /* 0x000fc4000000001b */
[C---:B------:R-:W-:Y:S01]  /*13ce0*/  FFMA R24, R38.reuse, R14, R37 ;  /* 0x0000000e26187223 */ /* 0x040fe20000000025 */
[C---:B------:R-:W-:Y:S01]  /*13cf0*/  FFMA R36, R38.reuse, R102, R25 ;  /* 0x0000006626247223 */ /* 0x040fe20000000019 */
[----:B------:R-:W-:Y:S01]  /*13d00*/  FFMA R38, R38, R66, R73 ;  /* 0x0000004226267223 */ /* 0x000fe20000000049 */
[-C--:B------:R-:W-:Y:S01]  /*13d10*/  FFMA R2, R59, R39.reuse, R26 ;  /* 0x000000273b027223 */ /* 0x080fe2000000001a */
[-C--:B------:R-:W-:Y:S01]  /*13d20*/  FFMA R237, R15, R39.reuse, R24 ;  /* 0x000000270fed7223 */ /* 0x080fe20000000018 */
[C---:B--2---:R-:W-:Y:S01]  /*13d30*/  FFMA R24, R20.reuse, R100, R61 ;  /* 0x0000006414187223 */ /* 0x044fe2000000003d */
        /* <DEDUP_REMOVED lines=12> */
[----:B------:R-:W-:Y:S01]  /*13e00*/  LDS.128 R72, [R0.X4+UR5+0x80] ;  /* 0x0000800500487984 */ /* 0x000fe20008004c00 */
        /* <DEDUP_REMOVED lines=15> */
[----:B------:R-:W-:Y:S01]  /*13f00*/  FFMA R22, R54, R58, R23 ;  /* 0x0000003a36167223 */ /* 0x000fe20000000017 */
[----:B-1----:R-:W-:Y:S01]  /*13f10*/  FFMA R60, R28, R56, R60 ;  /* 0x000000381c3c7223 */ /* 0x002fe2000000003c */
[----:B------:R1:W-:Y:S01]  /*13f20*/  STL [R1+0x68], R2 ;  /* 0x0000680201007387 */ /* 0x0003e20000100800 */
[----:B------:R-:W-:Y:S01]  /*13f30*/  FFMA R20, R54, R14, R53 ;  /* 0x0000000e36147223 */ /* 0x000fe20000000035 */
[-C--:B------:R-:W-:Y:S01]  /*13f40*/  FFMA R236, R59, R55.reuse, R22 ;  /* 0x000000373bec7223 */ /* 0x080fe20000000016 */
[----:B------:R-:W-:Y:S01]  /*13f50*/  FFMA R22, R28, R100, R113 ;  /* 0x000000641c167223 */ /* 0x000fe20000000071 */
[----:B----4-:R-:W-:Y:S01]  /*13f60*/  FFMA R88, R92, R56, R88 ;  /* 0x000000385c587223 */ /* 0x010fe20000000058 */
[----:B------:R-:W-:Y:S01]  /*13f70*/  FFMA R233, R15, R55, R20 ;  /* 0x000000370fe97223 */ /* 0x000fe20000000014 */
[C---:B------:R-:W-:Y:S01]  /*13f80*/  FFMA R20, R28.reuse, R12, R109 ;  /* 0x0000000c1c147223 */ /* 0x040fe2000000006d */
[----:B------:R-:W-:Y:S01]  /*13f90*/  FFMA R28, R28, R64, R117 ;  /* 0x000000401c1c7223 */ /* 0x000fe20000000075 */
        /* <DEDUP_REMOVED lines=9> */
[----:B------:R-:W4:Y:S02]  /*14030*/  LDS.128 R76, [R32+0x80] ;  /* 0x00008000204c7984 */ /* 0x000f240000000c00 */
[-C--:B-1----:R-:W-:Y:S01]  /*14040*/  FFMA R2, R15, R31.reuse, R20 ;  /* 0x0000001f0f027223 */ /* 0x082fe20000000014 */
[----:B------:R-:W-:Y:S01]  /*14050*/  FFMA R20, R67, R31, R30 ;  /* 0x0000001f43147223 */ /* 0x000fe2000000001e */
[C---:B--2---:R-:W-:Y:S01]  /*14060*/  FFMA R96, R36.reuse, R100, R96 ;  /* 0x0000006424607223 */ /* 0x044fe20000000060 */
[C---:B------:R-:W-:Y:S01]  /*14070*/  FFMA R112, R36.reuse, R56, R112 ;  /* 0x0000003824707223 */ /* 0x040fe20000000070 */
[-C--:B------:R-:W-:Y:S01]  /*14080*/  FFMA R114, R36, R64.reuse, R114 ;  /* 0x0000004024727223 */ /* 0x080fe20000000072 */
[----:B------:R-:W-:Y:S04]  /*14090*/  LDS.128 R128, [R0.X4+UR5+0x3180] ;  /* 0x0031800500807984 */ /* 0x000fe80008004c00 */
[----:B------:R1:W-:Y:S01]  /*140a0*/  STL [R1+0xc], R20 ;  /* 0x00000c1401007387 */ /* 0x0003e20000100800 */
[C---:B------:R-:W-:Y:S01]  /*140b0*/  FFMA R21, R37.reuse, R101, R96 ;  /* 0x0000006525157223 */ /* 0x040fe20000000060 */
[----:B------:R-:W-:Y:S01]  /*140c0*/  FFMA R23, R37, R57, R112 ;  /* 0x0000003925177223 */ /* 0x000fe20000000070 */
[-C--:B------:R-:W-:Y:S01]  /*140d0*/  FFMA R241, R103, R31.reuse, R28 ;  /* 0x0000001f67f17223 */ /* 0x080fe2000000001c */
[----:B------:R-:W-:Y:S01]  /*140e0*/  LDS.128 R124, [R0.X4+UR5+0x3080] ;  /* 0x00308005007c7984 */ /* 0x000fe20008004c00 */
[----:B---3--:R-:W-:Y:S01]  /*140f0*/  FFMA R122, R24, R64, R122 ;  /* 0x00000040187a7223 */ /* 0x008fe2000000007a */
[-C--:B------:R-:W-:Y:S01]  /*14100*/  FFMA R89, R92, R12.reuse, R89 ;  /* 0x0000000c5c597223 */ /* 0x080fe20000000059 */
[----:B-1----:R-:W-:Y:S01]  /*14110*/  FFMA R20, R36, R12, R97 ;  /* 0x0000000c24147223 */ /* 0x002fe20000000061 */
[----:B------:R-:W-:Y:S01]  /*14120*/  FFMA R240, R59, R31, R22 ;  /* 0x0000001f3bf07223 */ /* 0x000fe20000000016 */
        /* <DEDUP_REMOVED lines=26> */
[----:B------:R-:W-:Y:S01]  /*142d0*/  STL [R1+0x30], R23 ;  /* 0x0000301701007387 */ /* 0x000fe20000100800 */
[C---:B------:R-:W-:Y:S01]  /*142e0*/  FFMA R37, R103.reuse, R27, R36 ;  /* 0x0000001b67257223 */ /* 0x040fe20000000024 */
[-C--:B------:R-:W-:Y:S01]  /*142f0*/  FFMA R235, R103, R55.reuse, R52 ;  /* 0x0000003767eb7223 */ /* 0x080fe20000000034 */
[----:B------:R-:W-:Y:S01]  /*14300*/  FFMA R234, R67, R55, R54 ;  /* 0x0000003743ea7223 */ /* 0x000fe20000000036 */
[----:B------:R-:W-:Y:S01]  /*14310*/  STL [R1+0x2c], R22 ;  /* 0x00002c1601007387 */ /* 0x000fe20000100800 */
[C---:B------:R-:W-:Y:S01]  /*14320*/  FFMA R36, R59.reuse, R27, R25 ;  /* 0x0000001b3b247223 */ /* 0x040fe20000000019 */
[----:B------:R-:W-:Y:S01]  /*14330*/  FFMA R226, R59, R95, R57 ;  /* 0x0000005f3be27223 */ /* 0x000fe20000000039 */
[-C--:B------:R-:W-:Y:S01]  /*14340*/  FFMA R25, R15, R27.reuse, R26 ;  /* 0x0000001b0f197223 */ /* 0x080fe2000000001a */
[----:B------:R-:W-:Y:S01]  /*14350*/  STL [R1+0x28], R21 ;  /* 0x0000281501007387 */ /* 0x000fe20000100800 */
[----:B------:R-:W-:-:S03]  /*14360*/  FFMA R24, R67, R27, R24 ;  /* 0x0000001b43187223 */ /* 0x000fc60000000018 */
[----:B------:R-:W-:Y:S04]  /*14370*/  STL [R1+0x8], R20 ;  /* 0x0000081401007387 */ /* 0x000fe80000100800 */
[----:B------:R-:W1:Y:S04]  /*14380*/  LDS.128 R60, [R32+0x180] ;  /* 0x00018000203c7984 */ /* 0x000e680000000c00 */
[----:B------:R-:W2:Y:S04]  /*14390*/  LDS.128 R52, [R32+0x380] ;  /* 0x0003800020347984 */ /* 0x000ea80000000c00 */
[----:B------:R-:W3:Y:S04]  /*143a0*/  LDS.128 R56, [R0.X4+UR5+0x2080] ;  /* 0x0020800500387984 */ /* 0x000ee80008004c00 */
[----:B------:R-:W1:Y:S04]  /*143b0*/  LDS.128 R20, [R0.X4+UR5+0x280] ;  /* 0x0002800500147984 */ /* 0x000e680008004c00 */
[----:B------:R-:W3:Y:S04]  /*143c0*/  LDS.128 R120, [R0.X4+UR5+0x2380] ;  /* 0x0023800500787984 */ /* 0x000ee80008004c00 */
[----:B------:R-:W-:Y:S04]  /*143d0*/  STL [R1+0x24], R37 ;  /* 0x0000242501007387 */ /* 0x000fe80000100800 */
[----:B------:R-:W-:Y:S04]  /*143e0*/  STL [R1+0x20], R36 ;  /* 0x0000202401007387 */ /* 0x000fe80000100800 */
[----:B------:R-:W-:Y:S04]  /*143f0*/  STL [R1+0x1c], R25 ;  /* 0x00001c1901007387 */ /* 0x000fe80000100800 */
[----:B------:R-:W3:Y:S04]  /*14400*/  LDS.128 R28, [R0.X4+UR5+0x180] ;  /* 0x00018005001c7984 */ /* 0x000ee80008004c00 */
[----:B------:R-:W3:Y:S04]  /*14410*/  LDS.128 R36, [R0.X4+UR5+0x1080] ;  /* 0x0010800500247984 */ /* 0x000ee80008004c00 */
[----:B------:R-:W-:Y:S04]  /*14420*/  STL [R1+0x4], R24 ;  /* 0x0000041801007387 */ /* 0x000fe80000100800 */
[----:B------:R-:W3:Y:S01]  /*14430*/  LDS.128 R24, [R0.X4+UR5+0x1180] ;  /* 0x0011800500187984 */ /* 0x000ee20008004c00 */
[C---:B------:R-:W-:Y:S01]  /*14440*/  FFMA R13, R93.reuse, R13, R89 ;  /* 0x0000000d5d0d7223 */ /* 0x040fe20000000059 */
[C---:B------:R-:W-:Y:S01]  /*14450*/  FFMA R91, R93.reuse, R101, R91 ;  /* 0x000000655d5b7223 */ /* 0x040fe2000000005b */
[----:B------:R-:W-:Y:S01]  /*14460*/  FFMA R97, R93, R65, R90 ;  /* 0x000000415d617223 */ /* 0x000fe2000000005a */
[----:B----4-:R-:W-:Y:S01]  /*14470*/  FFMA R212, R72, R76, R212 ;  /* 0x0000004c48d47223 */ /* 0x010fe200000000d4 */
[C---:B------:R-:W-:Y:S01]  /*14480*/  FFMA R13, R94.reuse, R14, R13 ;  /* 0x0000000e5e0d7223 */ /* 0x040fe2000000000d */
[C---:B------:R-:W-:Y:S01]  /*14490*/  FFMA R227, R94.reuse, R102, R91 ;  /* 0x000000665ee37223 */ /* 0x040fe2000000005b */
[----:B------:R-:W-:Y:S01]  /*144a0*/  FFMA R97, R94, R66, R97 ;  /* 0x000000425e617223 */ /* 0x000fe20000000061 */
[-C--:B-1----:R-:W-:Y:S01]  /*144b0*/  FFMA R211, R60, R72.reuse, R211 ;  /* 0x000000483cd37223 */ /* 0x082fe200000000d3 */
[-C--:B--2---:R-:W-:Y:S01]  /*144c0*/  FFMA R210, R52, R72.reuse, R210 ;  /* 0x0000004834d27223 */ /* 0x084fe200000000d2 */
[----:B------:R-:W-:Y:S01]  /*144d0*/  FFMA R213, R80, R72, R213 ;  /* 0x0000004850d57223 */ /* 0x000fe200000000d5 */
[C---:B---3--:R-:W-:Y:S01]  /*144e0*/  FFMA R162, R56.reuse, R60, R162 ;  /* 0x0000003c38a27223 */ /* 0x048fe200000000a2 */
        /* <DEDUP_REMOVED lines=12> */
[----:B------:R-:W-:Y:S01]  /*145b0*/  FFMA R20, R120, R60, R11 ;  /* 0x0000003c78147223 */ /* 0x000fe2000000000b */
[----:B------:R-:W-:Y:S01]  /*145c0*/  FFMA R128, R128, R80, R9 ;  /* 0x0000005080807223 */ /* 0x000fe20000000009 */
[-C--:B------:R-:W-:Y:S01]  /*145d0*/  FFMA R227, R103, R95.reuse, R227 ;  /* 0x0000005f67e37223 */ /* 0x080fe200000000e3 */
[----:B------:R-:W3:Y:S01]  /*145e0*/  LDS.128 R116, [R0.X4+UR5+0x2280] ;  /* 0x0022800500747984 */ /* 0x000ee20008004c00 */
[-C--:B------:R-:W-:Y:S01]  /*145f0*/  FFMA R96, R15, R95.reuse, R13 ;  /* 0x0000005f0f607223 */ /* 0x080fe2000000000d */
[----:B------:R-:W-:-:S02]  /*14600*/  FFMA R97, R67, R95, R97 ;  /* 0x0000005f43617223 */ /* 0x000fc40000000061 */
[----:B------:R-:W4:Y:S04]  /*14610*/  LDS.128 R136, [R0.X4+UR5+0x3380] ;  /* 0x0033800500887984 */ /* 0x000f280008004c00 */
[----:B------:R-:W1:Y:S01]  /*14620*/  LDS.128 R144, [R0.X4+UR5+0x4180] ;  /* 0x0041800500907984 */ /* 0x000e620008004c00 */
[----:B------:R-:W-:-:S03]  /*14630*/  FFMA R206, R28, R60, R206 ;  /* 0x0000003c1cce7223 */ /* 0x000fc600000000ce */
[----:B------:R-:W1:Y:S01]  /*14640*/  LDS.128 R88, [R0.X4+UR5+0x1280] ;  /* 0x0012800500587984 */ /* 0x000e620008004c00 */
[----:B------:R-:W-:-:S03]  /*14650*/  FFMA R207, R28, R76, R207 ;  /* 0x0000004c1ccf7223 */ /* 0x000fc600000000cf */
[----:B------:R-:W3:Y:S01]  /*14660*/  LDS.128 R140, [R0.X4+UR5+0x4080] ;  /* 0x00408005008c7984 */ /* 0x000ee20008004c00 */
[----:B------:R-:W-:-:S03]  /*14670*/  FFMA R208, R28, R52, R208 ;  /* 0x000000341cd07223 */ /* 0x000fc600000000d0 */
[----:B------:R-:W4:Y:S01]  /*14680*/  LDS.128 R8, [R0.X4+UR5+0x6080] ;  /* 0x0060800500087984 */ /* 0x000f220008004c00 */
[----:B------:R-:W-:Y:S01]  /*14690*/  FFMA R209, R28, R80, R209 ;  /* 0x000000501cd17223 */ /* 0x000fe200000000d1 */
[C---:B------:R-:W-:Y:S02]  /*146a0*/  FFMA R181, R36.reuse, R60, R181 ;  /* 0x0000003c24b57223 */ /* 0x040fe400000000b5 */
[----:B------:R-:W4:Y:S01]  /*146b0*/  LDS.128 R100, [R0.X4+UR5+0x1380] ;  /* 0x0013800500647984 */ /* 0x000f220008004c00 */
[C---:B------:R-:W-:Y:S01]  /*146c0*/  FFMA R182, R36.reuse, R76, R182 ;  /* 0x0000004c24b67223 */ /* 0x040fe200000000b6 */
[C---:B------:R-:W-:Y:S02]  /*146d0*/  FFMA R183, R36.reuse, R52, R183 ;  /* 0x0000003424b77223 */ /* 0x040fe400000000b7 */
[----:B------:R-:W4:Y:S01]  /*146e0*/  LDS.128 R132, [R0.X4+UR5+0x3280] ;  /* 0x0032800500847984 */ /* 0x000f220008004c00 */
[----:B------:R-:W-:-:S03]  /*146f0*/  FFMA R184, R36, R80, R184 ;  /* 0x0000005024b87223 */ /* 0x000fc600000000b8 */
[----:B------:R-:W4:Y:S01]  /*14700*/  LDS.128 R12, [R0.X4+UR5+0x4280] ;  /* 0x00428005000c7984 */ /* 0x000f220008004c00 */
[C---:B------:R-:W-:Y:S01]  /*14710*/  FFMA R177, R24.reuse, R60, R177 ;  /* 0x0000003c18b17223 */ /* 0x040fe200000000b1 */
[C---:B------:R-:W-:Y:S02]  /*14720*/  FFMA R178, R24.reuse, R76, R178 ;  /* 0x0000004c18b27223 */ /* 0x040fe400000000b2 */
[----:B------:R-:W4:Y:S01]  /*14730*/  LDS.128 R64, [R0.X4+UR5+0x4380] ;  /* 0x0043800500407984 */ /* 0x000f220008004c00 */
[C---:B------:R-:W-:Y:S01]  /*14740*/  FFMA R179, R24.reuse, R52, R179 ;  /* 0x0000003418b37223 */ /* 0x040fe200000000b3 */
[----:B------:R-:W-:Y:S01]  /*14750*/  FFMA R180, R24, R80, R180 ;  /* 0x0000005018b47223 */ /* 0x000fe200000000b4 */
[C---:B------:R-:W-:Y:S01]  /*14760*/  FFMA R43, R124.reuse, R60, R43 ;  /* 0x0000003c7c2b7223 */ /* 0x040fe2000000002b */
[----:B------:R-:W4:Y:S01]  /*14770*/  LDS.128 R108, [R0.X4+UR5+0x5280] ;  /* 0x00528005006c7984 */ /* 0x000f220008004c00 */
[C---:B------:R-:W-:Y:S01]  /*14780*/  FFMA R28, R124.reuse, R76, R6 ;  /* 0x0000004c7c1c7223 */ /* 0x040fe20000000006 */
[-C--:B------:R-:W-:Y:S01]  /*14790*/  FFMA R36, R124, R52.reuse, R5 ;  /* 0x000000347c247223 */ /* 0x080fe20000000005 */
[----:B------:R-:W-:Y:S01]  /*147a0*/  FFMA R24, R120, R52, R4 ;  /* 0x0000003478187223 */ /* 0x000fe20000000004 */
[----:B------:R-:W4:Y:S01]  /*147b0*/  LDS.128 R104, [R0.X4+UR5+0x5180] ;  /* 0x0051800500687984 */ /* 0x000f220008004c00 */
[----:B------:R-:W-:-:S03]  /*147c0*/  FFMA R124, R124, R80, R7 ;  /* 0x000000507c7c7223 */ /* 0x000fc60000000007 */
[----:B------:R-:W4:Y:S04]  /*147d0*/  LDS.128 R92, [R0.X4+UR5+0x5080] ;  /* 0x00508005005c7984 */ /* 0x000f280008004c00 */
[----:B------:R-:W4:Y:S01]  /*147e0*/  LDS.128 R4, [R0.X4+UR5+0x5380] ;  /* 0x0053800500047984 */ /* 0x000f220008004c00 */
[-C--:B-1----:R-:W-:Y:S01]  /*147f0*/  FFMA R185, R84, R60.reuse, R185 ;  /* 0x0000003c54b97223 */ /* 0x082fe200000000b9 */
[C---:B--2---:R-:W-:Y:S01]  /*14800*/  FFMA R161, R112.reuse, R60, R161 ;  /* 0x0000003c70a17223 */ /* 0x044fe200000000a1 */
[-C--:B------:R-:W-:Y:S01]  /*14810*/  FFMA R163, R112, R76.reuse, R163 ;  /* 0x0000004c70a37223 */ /* 0x080fe200000000a3 */
[C---:B---3--:R-:W-:Y:S01]  /*14820*/  FFMA R158, R116.reuse, R76, R158 ;  /* 0x0000004c749e7223 */ /* 0x048fe2000000009e */
[----:B------:R-:W-:Y:S01]  /*14830*/  FFMA R160, R116, R80, R160 ;  /* 0x0000005074a07223 */ /* 0x000fe200000000a0 */
[----:B------:R-:W-:Y:S01]  /*14840*/  FFMA R3, R120, R76, R3 ;  /* 0x0000004c78037223 */ /* 0x000fe20000000003 */
[-C--:B----4-:R-:W-:Y:S01]  /*14850*/  FFMA R51, R136, R60.reuse, R51 ;  /* 0x0000003c88337223 */ /* 0x090fe20000000033 */
[C---:B------:R-:W-:Y:S01]  /*14860*/  FFMA R49, R144.reuse, R60, R49 ;  /* 0x0000003c90317223 */ /* 0x040fe20000000031 */
[-C--:B------:R-:W-:Y:S01]  /*14870*/  FFMA R48, R144, R52.reuse, R48 ;  /* 0x0000003490307223 */ /* 0x080fe20000000030 */
        /* <DEDUP_REMOVED lines=36> */
[-C--:B------:R-:W-:Y:S01]  /*14ac0*/  FFMA R211, R61, R73.reuse, R211 ;  /* 0x000000493dd37223 */ /* 0x080fe200000000d3 */
[-C--:B------:R-:W-:Y:S01]  /*14ad0*/  FFMA R212, R77, R73.reuse, R212 ;  /* 0x000000494dd47223 */ /* 0x080fe200000000d4 */
[----:B------:R-:W-:Y:S01]  /*14ae0*/  FFMA R213, R81, R73, R213 ;  /* 0x0000004951d57223 */ /* 0x000fe200000000d5 */
[-C--:B------:R-:W-:Y:S01]  /*14af0*/  FFMA R185, R85, R61.reuse, R185 ;  /* 0x0000003d55b97223 */ /* 0x080fe200000000b9 */
[C---:B------:R-:W-:Y:S01]  /*14b00*/  FFMA R162, R57.reuse, R61, R162 ;  /* 0x0000003d39a27223 */ /* 0x040fe200000000a2 */
[C---:B------:R-:W-:Y:S01]  /*14b10*/  FFMA R166, R57.reuse, R77, R166 ;  /* 0x0000004d39a67223 */ /* 0x040fe200000000a6 */
[----:B------:R-:W-:Y:S01]  /*14b20*/  FFMA R167, R57, R53, R167 ;  /* 0x0000003539a77223 */ /* 0x000fe200000000a7 */
[C---:B------:R-:W-:Y:S01]  /*14b30*/  FFMA R157, R116.reuse, R60, R157 ;  /* 0x0000003c749d7223 */ /* 0x040fe2000000009d */
[----:B------:R-:W-:Y:S01]  /*14b40*/  FFMA R159, R116, R52, R159 ;  /* 0x00000034749f7223 */ /* 0x000fe2000000009f */
        /* <DEDUP_REMOVED lines=13> */
[-C--:B------:R-:W-:Y:S01]  /*14c20*/  FFMA R180, R25, R81.reuse, R180 ;  /* 0x0000005119b47223 */ /* 0x080fe200000000b4 */
[----:B------:R-:W-:Y:S01]  /*14c30*/  FFMA R168, R57, R81, R168 ;  /* 0x0000005139a87223 */ /* 0x000fe200000000a8 */
[C---:B------:R-:W-:Y:S01]  /*14c40*/  FFMA R161, R113.reuse, R61, R161 ;  /* 0x0000003d71a17223 */ /* 0x040fe200000000a1 */
[-C--:B------:R-:W-:Y:S01]  /*14c50*/  FFMA R163, R113, R77.reuse, R163 ;  /* 0x0000004d71a37223 */ /* 0x080fe200000000a3 */
[C---:B------:R-:W-:Y:S01]  /*14c60*/  FFMA R158, R117.reuse, R77, R158 ;  /* 0x0000004d759e7223 */ /* 0x040fe2000000009e */
[----:B------:R-:W-:Y:S01]  /*14c70*/  FFMA R160, R117, R81, R160 ;  /* 0x0000005175a07223 */ /* 0x000fe200000000a0 */
[C---:B------:R-:W-:Y:S01]  /*14c80*/  FFMA R20, R121.reuse, R61, R20 ;  /* 0x0000003d79147223 */ /* 0x040fe20000000014 */
[-C--:B------:R-:W-:Y:S01]  /*14c90*/  FFMA R3, R121, R77.reuse, R3 ;  /* 0x0000004d79037223 */ /* 0x080fe20000000003 */
[C---:B------:R-:W-:Y:S01]  /*14ca0*/  FFMA R56, R129.reuse, R77, R56 ;  /* 0x0000004d81387223 */ /* 0x040fe20000000038 */
[----:B------:R-:W-:Y:S01]  /*14cb0*/  FFMA R72, R129, R53, R72 ;  /* 0x0000003581487223 */ /* 0x000fe20000000048 */
[-C--:B------:R-:W-:Y:S01]  /*14cc0*/  FFMA R51, R137, R61.reuse, R51 ;  /* 0x0000003d89337223 */ /* 0x080fe20000000033 */
[C---:B------:R-:W-:Y:S01]  /*14cd0*/  FFMA R49, R145.reuse, R61, R49 ;  /* 0x0000003d91317223 */ /* 0x040fe20000000031 */
[-C--:B------:R-:W-:Y:S01]  /*14ce0*/  FFMA R48, R145, R53.reuse, R48 ;  /* 0x0000003591307223 */ /* 0x080fe20000000030 */
[----:B------:R-:W-:Y:S01]  /*14cf0*/  FFMA R186, R84, R76, R186 ;  /* 0x0000004c54ba7223 */ /* 0x000fe200000000ba */
        /* <DEDUP_REMOVED lines=42> */
[----:B------:R-:W-:Y:S01]  /*14fa0*/  FFMA R196, R4, R60, R196 ;  /* 0x0000003c04c47223 */ /* 0x000fe200000000c4 */
        /* <DEDUP_REMOVED lines=80> */
[-C--:B------:R-:W-:Y:S01]  /*154b0*/  FFMA R212, R31, R63.reuse, R206 ;  /* 0x0000003f1fd47223 */ /* 0x080fe200000000ce */
[-C--:B------:R-:W-:Y:S01]  /*154c0*/  FFMA R14, R87, R63.reuse, R185 ;  /* 0x0000003f570e7223 */ /* 0x080fe200000000b9 */
        /* <DEDUP_REMOVED lines=32> */
[-C--:B------:R-:W-:Y:S01]  /*156d0*/  FFMA R180, R115, R79.reuse, R163 ;  /* 0x0000004f73b47223 */ /* 0x080fe200000000a3 */
[C---:B------:R-:W-:Y:S01]  /*156e0*/  FFMA R182, R119.reuse, R79, R73 ;  /* 0x0000004f77b67223 */ /* 0x040fe20000000049 */
[----:B------:R-:W-:Y:S01]  /*156f0*/  FFMA R8, R119, R83, R160 ;  /* 0x0000005377087223 */ /* 0x000fe200000000a0 */
[----:B------:R-:W-:Y:S01]  /*15700*/  FFMA R184, R123, R63, R74 ;  /* 0x0000003f7bb87223 */ /* 0x000fe2000000004a */
[C---:B------:R-:W-:Y:S01]  /*15710*/  FFMA R219, R131.reuse, R79, R56 ;  /* 0x0000004f83db7223 */ /* 0x040fe20000000038 */
[----:B------:R-:W-:Y:S01]  /*15720*/  FFMA R218, R131, R55, R72 ;  /* 0x0000003783da7223 */ /* 0x000fe20000000048 */
[-C--:B------:R-:W-:Y:S01]  /*15730*/  FFMA R181, R139, R63.reuse, R51 ;  /* 0x0000003f8bb57223 */ /* 0x080fe20000000033 */
[C---:B------:R-:W-:Y:S01]  /*15740*/  FFMA R3, R147.reuse, R63, R49 ;  /* 0x0000003f93037223 */ /* 0x040fe20000000031 */
[-C--:B------:R-:W-:Y:S01]  /*15750*/  FFMA R215, R147, R55.reuse, R48 ;  /* 0x0000003793d77223 */ /* 0x080fe20000000030 */
[----:B------:R-:W-:Y:S01]  /*15760*/  FFMA R24, R122, R54, R24 ;  /* 0x000000367a187223 */ /* 0x000fe20000000018 */
        /* <DEDUP_REMOVED lines=11> */
[----:B------:R-:W-:Y:S01]  /*15820*/  FFMA R146, R110, R54, R13 ;  /* 0x000000366e927223 */ /* 0x000fe2000000000d */
[C---:B------:R-:W-:Y:S01]  /*15830*/  FFMA R109, R10.reuse, R62, R200 ;  /* 0x0000003e0a6d7223 */ /* 0x040fe200000000c8 */
[----:B------:R-:W-:Y:S01]  /*15840*/  FFMA R224, R10, R78, R224 ;  /* 0x0000004e0ae07223 */ /* 0x000fe200000000e0 */
[----:B------:R-:W-:Y:S01]  /*15850*/  FFMA R165, R23, R55, R204 ;  /* 0x0000003717a57223 */ /* 0x000fe200000000cc */
[----:B------:R-:W-:Y:S01]  /*15860*/  FFMA R252, R87, R83, R201 ;  /* 0x0000005357fc7223 */ /* 0x000fe200000000c9 */
[----:B------:R-:W-:Y:S01]  /*15870*/  LDS.128 R68, [R32+0x90] ;  /* 0x0000900020447984 */ /* 0x000fe20000000c00 */
        /* <DEDUP_REMOVED lines=9> */
[C---:B------:R-:W-:Y:S01]  /*15910*/  FFMA R137, R91.reuse, R63, R137 ;  /* 0x0000003f5b897223 */ /* 0x040fe20000000089 */
[C---:B------:R-:W-:Y:S01]  /*15920*/  FFMA R33, R91.reuse, R79, R174 ;  /* 0x0000004f5b217223 */ /* 0x040fe200000000ae */
[----:B------:R-:W-:Y:S01]  /*15930*/  LDS.128 R72, [R32+0x290] ;  /* 0x0002900020487984 */ /* 0x000fe20000000c00 */
[C---:B------:R-:W-:Y:S01]  /*15940*/  FFMA R204, R91.reuse, R55, R175 ;  /* 0x000000375bcc7223 */ /* 0x040fe200000000af */
[----:B------:R-:W-:Y:S01]  /*15950*/  FFMA R136, R91, R83, R136 ;  /* 0x000000535b887223 */ /* 0x000fe20000000088 */
[C---:B------:R-:W-:Y:S01]  /*15960*/  FFMA R12, R103.reuse, R63, R26 ;  /* 0x0000003f670c7223 */ /* 0x040fe2000000001a */
[----:B------:R-:W1:Y:S01]  /*15970*/  LDS.128 R160, [R0.X4+UR5+0x1090] ;  /* 0x0010900500a07984 */ /* 0x000e620008004c00 */
[C---:B------:R-:W-:Y:S01]  /*15980*/  FFMA R159, R103.reuse, R79, R170 ;  /* 0x0000004f679f7223 */ /* 0x040fe200000000aa */
[C---:B------:R-:W-:Y:S01]  /*15990*/  FFMA R134, R103.reuse, R55, R171 ;  /* 0x0000003767867223 */ /* 0x040fe200000000ab */
[-C--:B------:R-:W-:Y:S01]  /*159a0*/  FFMA R10, R103, R83.reuse, R172 ;  /* 0x00000053670a7223 */ /* 0x080fe200000000ac */
[----:B------:R-:W-:Y:S01]  /*159b0*/  FFMA R4, R131, R83, R88 ;  /* 0x0000005383047223 */ /* 0x000fe20000000058 */
[C---:B------:R-:W-:Y:S01]  /*159c0*/  FFMA R35, R139.reuse, R79, R89 ;  /* 0x0000004f8b237223 */ /* 0x040fe20000000059 */
[----:B------:R-:W-:Y:S01]  /*159d0*/  FFMA R151, R139, R55, R90 ;  /* 0x000000378b977223 */ /* 0x000fe2000000005a */
[----:B------:R-:W2:Y:S01]  /*159e0*/  LDS.128 R200, [R0.X4+UR5+0x1390] ;  /* 0x0013900500c87984 */ /* 0x000ea20008004c00 */
[C---:B------:R-:W-:Y:S01]  /*159f0*/  FFMA R183, R119.reuse, R63, R65 ;  /* 0x0000003f77b77223 */ /* 0x040fe20000000041 */
[----:B------:R-:W-:-:S02]  /*15a00*/  FFMA R156, R119, R55, R64 ;  /* 0x00000037779c7223 */ /* 0x000fc40000000040 */
[----:B------:R-:W3:Y:S01]  /*15a10*/  LDS.128 R208, [R0.X4+UR5+0x290] ;  /* 0x0002900500d07984 */ /* 0x000ee20008004c00 */
[----:B------:R-:W-:Y:S01]  /*15a20*/  FFMA R17, R31, R79, R207 ;  /* 0x0000004f1f117223 */ /* 0x000fe200000000cf */
[----:B------:R-:W-:Y:S02]  /*15a30*/  FFMA R223, R23, R83, R205 ;  /* 0x0000005317df7223 */ /* 0x000fe400000000cd */
[----:B------:R-:W4:Y:S01]  /*15a40*/  LDS.128 R100, [R0.X4+UR5+0x2090] ;  /* 0x0020900500647984 */ /* 0x000f220008004c00 */
[----:B------:R-:W-:-:S03]  /*15a50*/  FFMA R191, R94, R62, R152 ;  /* 0x0000003e5ebf7223 */ /* 0x000fc60000000098 */
[----:B------:R-:W1:Y:S01]  /*15a60*/  LDS.128 R88, [R0.X4+UR5+0x2290] ;  /* 0x0022900500587984 */ /* 0x000e620008004c00 */
[----:B------:R-:W-:Y:S01]  /*15a70*/  FFMA R167, R106, R54, R153 ;  /* 0x000000366aa77223 */ /* 0x000fe20000000099 */
[C---:B------:R-:W-:Y:S02]  /*15a80*/  FFMA R138, R27.reuse, R63, R177 ;  /* 0x0000003f1b8a7223 */ /* 0x040fe400000000b1 */
[----:B------:R-:W1:Y:S01]  /*15a90*/  LDS.128 R116, [R0.X4+UR5+0x390] ;  /* 0x0003900500747984 */ /* 0x000e620008004c00 */
[C---:B------:R-:W-:Y:S01]  /*15aa0*/  FFMA R207, R27.reuse, R79, R178 ;  /* 0x0000004f1bcf7223 */ /* 0x040fe200000000b2 */
[-C--:B------:R-:W-:Y:S01]  /*15ab0*/  FFMA R205, R27, R55.reuse, R179 ;  /* 0x000000371bcd7223 */ /* 0x080fe200000000b3 */
[C---:B------:R-:W-:Y:S01]  /*15ac0*/  FFMA R157, R115.reuse, R55, R38 ;  /* 0x00000037739d7223 */ /* 0x040fe20000000026 */
[----:B------:R-:W-:Y:S01]  /*15ad0*/  FFMA R129, R115, R83, R129 ;  /* 0x0000005373817223 */ /* 0x000fe20000000081 */
[C---:B------:R-:W-:Y:S01]  /*15ae0*/  FFMA R222, R87.reuse, R79, R186 ;  /* 0x0000004f57de7223 */ /* 0x040fe200000000ba */
[----:B------:R-:W-:Y:S01]  /*15af0*/  FFMA R164, R87, R55, R22 ;  /* 0x0000003757a47223 */ /* 0x000fe20000000016 */
[-C--:B------:R-:W-:Y:S01]  /*15b00*/  FFMA R16, R127, R63.reuse, R43 ;  /* 0x0000003f7f107223 */ /* 0x080fe2000000002b */
[----:B------:R-:W-:Y:S01]  /*15b10*/  FFMA R153, R131, R63, R84 ;  /* 0x0000003f83997223 */ /* 0x000fe20000000054 */
[C---:B------:R-:W-:Y:S01]  /*15b20*/  FFMA R175, R135.reuse, R79, R85 ;  /* 0x0000004f87af7223 */ /* 0x040fe20000000055 */
[----:B------:R-:W-:Y:S01]  /*15b30*/  FFMA R152, R135, R55, R86 ;  /* 0x0000003787987223 */ /* 0x000fe20000000056 */
[C---:B------:R-:W-:Y:S01]  /*15b40*/  FFMA R172, R143.reuse, R79, R40 ;  /* 0x0000004f8fac7223 */ /* 0x040fe20000000028 */
[C---:B------:R-:W-:Y:S01]  /*15b50*/  FFMA R171, R143.reuse, R55, R41 ;  /* 0x000000378fab7223 */ /* 0x040fe20000000029 */
[----:B------:R-:W-:Y:S01]  /*15b60*/  FFMA R216, R143, R83, R42 ;  /* 0x000000538fd87223 */ /* 0x000fe2000000002a */
[----:B------:R-:W1:Y:S04]  /*15b70*/  LDS.128 R112, [R0.X4+UR5+0x1190] ;  /* 0x0011900500707984 */ /* 0x000e680008004c00 */
[----:B------:R-:W1:Y:S04]  /*15b80*/  LDS.128 R176, [R0.X4+UR5+0x2390] ;  /* 0x0023900500b07984 */ /* 0x000e680008004c00 */
[----:B------:R-:W2:Y:S04]  /*15b90*/  LDS.128 R84, [R0.X4+UR5+0x3090] ;  /* 0x0030900500547984 */ /* 0x000ea80008004c00 */
[----:B------:R-:W3:Y:S01]  /*15ba0*/  LDS.128 R40, [R0.X4+UR5+0x3190] ;  /* 0x0031900500287984 */ /* 0x000ee20008004c00 */
        /* <DEDUP_REMOVED lines=27> */
[-C--:B------:R-:W-:Y:S01]  /*15d60*/  FFMA R141, R31, R55.reuse, R141 ;  /* 0x000000371f8d7223 */ /* 0x080fe2000000008d */
[----:B------:R-:W-:Y:S01]  /*15d70*/  FFMA R155, R123, R55, R24 ;  /* 0x000000377b9b7223 */ /* 0x000fe20000000018 */
[C---:B------:R-:W-:Y:S01]  /*15d80*/  FFMA R186, R135.reuse, R63, R47 ;  /* 0x0000003f87ba7223 */ /* 0x040fe2000000002f */
[-C--:B------:R-:W-:Y:S01]  /*15d90*/  FFMA R174, R135, R83.reuse, R92 ;  /* 0x0000005387ae7223 */ /* 0x080fe2000000005c */
[----:B------:R-:W4:Y:S01]  /*15da0*/  LDS.128 R124, [R0.X4+UR5+0x90] ;  /* 0x00009005007c7984 */ /* 0x000f220008004c00 */
[C---:B-1----:R-:W-:Y:S01]  /*15db0*/  FFMA R221, R160.reuse, R56, R221 ;  /* 0x00000038a0dd7223 */ /* 0x042fe200000000dd */
[C---:B------:R-:W-:Y:S01]  /*15dc0*/  FFMA R34, R160.reuse, R68, R34 ;  /* 0x00000044a0227223 */ /* 0x040fe20000000022 */
[C---:B------:R-:W-:Y:S01]  /*15dd0*/  FFMA R139, R160.reuse, R48, R13 ;  /* 0x00000030a08b7223 */ /* 0x040fe2000000000d */
[----:B------:R-:W-:Y:S01]  /*15de0*/  FFMA R220, R160, R72, R220 ;  /* 0x00000048a0dc7223 */ /* 0x000fe200000000dc */
[----:B------:R-:W-:Y:S01]  /*15df0*/  FFMA R128, R123, R83, R122 ;  /* 0x000000537b807223 */ /* 0x000fe2000000007a */
[----:B------:R-:W1:Y:S01]  /*15e00*/  LDS.128 R36, [R0.X4+UR5+0x3290] ;  /* 0x0032900500247984 */ /* 0x000e620008004c00 */
[C---:B--2---:R-:W-:Y:S01]  /*15e10*/  FFMA R160, R200.reuse, R56, R12 ;  /* 0x00000038c8a07223 */ /* 0x044fe2000000000c */
[C---:B------:R-:W-:Y:S01]  /*15e20*/  FFMA R159, R200.reuse, R68, R159 ;  /* 0x00000044c89f7223 */ /* 0x040fe2000000009f */
[C---:B------:R-:W-:Y:S01]  /*15e30*/  FFMA R134, R200.reuse, R48, R134 ;  /* 0x00000030c8867223 */ /* 0x040fe20000000086 */
[----:B------:R-:W2:Y:S01]  /*15e40*/  LDS.128 R28, [R0.X4+UR5+0x3390] ;  /* 0x00339005001c7984 */ /* 0x000ea20008004c00 */
[----:B------:R-:W-:Y:S01]  /*15e50*/  FFMA R135, R200, R72, R10 ;  /* 0x00000048c8877223 */ /* 0x000fe2000000000a */
[----:B------:R-:W-:Y:S01]  /*15e60*/  FFMA R189, R66, R62, R148 ;  /* 0x0000003e42bd7223 */ /* 0x000fe20000000094 */
[C---:B------:R-:W-:Y:S01]  /*15e70*/  FFMA R150, R147.reuse, R79, R46 ;  /* 0x0000004f93967223 */ /* 0x040fe2000000002e */
[----:B------:R-:W1:Y:S01]  /*15e80*/  LDS.128 R24, [R0.X4+UR5+0x4090] ;  /* 0x0040900500187984 */ /* 0x000e620008004c00 */
[----:B------:R-:W-:Y:S01]  /*15e90*/  FFMA R170, R147, R83, R45 ;  /* 0x0000005393aa7223 */ /* 0x000fe2000000002d */
[C---:B------:R-:W-:Y:S01]  /*15ea0*/  FFMA R109, R11.reuse, R63, R109 ;  /* 0x0000003f0b6d7223 */ /* 0x040fe2000000006d */
[C---:B------:R-:W-:Y:S01]  /*15eb0*/  FFMA R224, R11.reuse, R79, R224 ;  /* 0x0000004f0be07223 */ /* 0x040fe200000000e0 */
[----:B------:R-:W1:Y:S01]  /*15ec0*/  LDS.128 R120, [R0.X4+UR5+0x190] ;  /* 0x0001900500787984 */ /* 0x000e620008004c00 */
[C---:B------:R-:W-:Y:S01]  /*15ed0*/  FFMA R99, R11.reuse, R55, R99 ;  /* 0x000000370b637223 */ /* 0x040fe20000000063 */
[----:B------:R-:W-:Y:S01]  /*15ee0*/  FFMA R98, R11, R83, R98 ;  /* 0x000000530b627223 */ /* 0x000fe20000000062 */
[C---:B---3--:R-:W-:Y:S01]  /*15ef0*/  FFMA R108, R208.reuse, R56, R108 ;  /* 0x00000038d06c7223 */ /* 0x048fe2000000006c */
[C---:B------:R-:W-:Y:S01]  /*15f00*/  FFMA R140, R208.reuse, R68, R140 ;  /* 0x00000044d08c7223 */ /* 0x040fe2000000008c */
[C---:B------:R-:W-:Y:S01]  /*15f10*/  FFMA R165, R208.reuse, R48, R165 ;  /* 0x00000030d0a57223 */ /* 0x040fe200000000a5 */
[-C--:B------:R-:W-:Y:S01]  /*15f20*/  FFMA R223, R208, R72.reuse, R223 ;  /* 0x00000048d0df7223 */ /* 0x080fe200000000df */
[-C--:B----4-:R-:W-:Y:S01]  /*15f30*/  FFMA R131, R100, R72.reuse, R9 ;  /* 0x0000004864837223 */ /* 0x090fe20000000009 */
        /* <DEDUP_REMOVED lines=13> */
[----:B------:R-:W-:-:S02]  /*16010*/  FFMA R164, R116, R48, R164 ;  /* 0x0000003074a47223 */ /* 0x000fc400000000a4 */
[----:B------:R-:W4:Y:S01]  /*16020*/  LDS.128 R92, [R0.X4+UR5+0x2190] ;  /* 0x00219005005c7984 */ /* 0x000f220008004c00 */
[----:B------:R-:W-:Y:S01]  /*16030*/  FFMA R252, R116, R72, R252 ;  /* 0x0000004874fc7223 */ /* 0x000fe200000000fc */
[C---:B------:R-:W-:Y:S02]  /*16040*/  FFMA R138, R112.reuse, R56, R138 ;  /* 0x00000038708a7223 */ /* 0x040fe4000000008a */
[----:B------:R-:W2:Y:S01]  /*16050*/  LDS.128 R12, [R0.X4+UR5+0x4290] ;  /* 0x00429005000c7984 */ /* 0x000ea20008004c00 */
[C---:B------:R-:W-:Y:S01]  /*16060*/  FFMA R207, R112.reuse, R68, R207 ;  /* 0x0000004470cf7223 */ /* 0x040fe200000000cf */
[C---:B------:R-:W-:Y:S02]  /*16070*/  FFMA R205, R112.reuse, R48, R205 ;  /* 0x0000003070cd7223 */ /* 0x040fe400000000cd */
        /* <DEDUP_REMOVED lines=11> */
[-C--:B------:R-:W-:Y:S01]  /*16130*/  FFMA R112, R84, R72.reuse, R5 ;  /* 0x0000004854707223 */ /* 0x080fe20000000005 */
[----:B------:R-:W-:Y:S01]  /*16140*/  FFMA R176, R40, R72, R4 ;  /* 0x0000004828b07223 */ /* 0x000fe20000000004 */
[----:B------:R-:W-:Y:S04]  /*16150*/  LDS.128 R20, [R0.X4+UR5+0x4190] ;  /* 0x0041900500147984 */ /* 0x000fe80008004c00 */
[----:B------:R-:W4:Y:S01]  /*16160*/  LDS.128 R4, [R0.X4+UR5+0x6090] ;  /* 0x0060900500047984 */ /* 0x000f220008004c00 */
[C---:B------:R-:W-:Y:S01]  /*16170*/  FFMA R195, R111.reuse, R63, R195 ;  /* 0x0000003f6fc37223 */ /* 0x040fe200000000c3 */
[C---:B------:R-:W-:Y:S01]  /*16180*/  FFMA R196, R111.reuse, R79, R196 ;  /* 0x0000004f6fc47223 */ /* 0x040fe200000000c4 */
[----:B------:R-:W-:Y:S01]  /*16190*/  FFMA R146, R111, R55, R146 ;  /* 0x000000376f927223 */ /* 0x000fe20000000092 */
[-C--:B------:R-:W-:Y:S01]  /*161a0*/  FFMA R225, R107, R83.reuse, R225 ;  /* 0x000000536be17223 */ /* 0x080fe200000000e1 */
[----:B------:R-:W-:Y:S01]  /*161b0*/  FFMA R111, R111, R83, R18 ;  /* 0x000000536f6f7223 */ /* 0x000fe20000000012 */
        /* <DEDUP_REMOVED lines=30> */
[----:B------:R-:W-:Y:S01]  /*163a0*/  FFMA R132, R100, R68, R132 ;  /* 0x0000004464847223 */ /* 0x000fe20000000084 */
[-C--:B----4-:R-:W-:Y:S01]  /*163b0*/  FFMA R130, R92, R56.reuse, R130 ;  /* 0x000000385c827223 */ /* 0x090fe20000000082 */
        /* <DEDUP_REMOVED lines=143> */
[----:B------:R-:W-:Y:S01]  /*16cb0*/  LDS.128 R40, [R32+0x3a0] ;  /* 0x0003a00020287984 */ /* 0x000fe20000000c00 */
[C---:B------:R-:W-:Y:S01]  /*16cc0*/  FFMA R159, R203.reuse, R71, R159 ;  /* 0x00000047cb9f7223 */ /* 0x040fe2000000009f */
[----:B------:R-:W-:-:S02]  /*16cd0*/  FFMA R123, R203, R51, R12 ;  /* 0x00000033cb7b7223 */ /* 0x000fc4000000000c */
[----:B------:R-:W-:Y:S01]  /*16ce0*/  LDS.128 R36, [R32+0x2a0] ;  /* 0x0002a00020247984 */ /* 0x000fe20000000c00 */
[C---:B------:R-:W-:Y:S01]  /*16cf0*/  FFMA R193, R228.reuse, R56, R193 ;  /* 0x00000038e4c17223 */ /* 0x040fe200000000c1 */
[C---:B------:R-:W-:Y:S02]  /*16d00*/  FFMA R194, R228.reuse, R68, R194 ;  /* 0x00000044e4c27223 */ /* 0x040fe400000000c2 */
        /* <DEDUP_REMOVED lines=10> */
[----:B------:R-:W-:Y:S01]  /*16db0*/  MOV R223, R239 ;  /* 0x000000ef00df7202 */ /* 0x000fe20000000f00 */
[----:B------:R-:W2:Y:S01]  /*16dc0*/  LDS.128 R12, [R0.X4+UR5+0x2a0] ;  /* 0x0002a005000c7984 */ /* 0x000ea20008004c00 */
[----:B------:R-:W-:-:S02]  /*16dd0*/  MOV R228, R238 ;  /* 0x000000ee00e47202 */ /* 0x000fc40000000f00 */
[----:B------:R-:W-:Y:S01]  /*16de0*/  MOV R111, R237 ;  /* 0x000000ed006f7202 */ /* 0x000fe20000000f00 */
[C---:B------:R-:W-:Y:S01]  /*16df0*/  FFMA R183, R89.reuse, R57, R183 ;  /* 0x0000003959b77223 */ /* 0x040fe200000000b7 */
[----:B------:R-:W-:Y:S01]  /*16e00*/  MOV R220, R236 ;  /* 0x000000ec00dc7202 */ /* 0x000fe20000000f00 */
        /* <DEDUP_REMOVED lines=19> */
[----:B------:R-:W-:Y:S01]  /*16f40*/  MOV R89, R243 ;  /* 0x000000f300597202 */ /* 0x000fe20000000f00 */
        /* <DEDUP_REMOVED lines=8> */
[----:B------:R-:W-:Y:S01]  /*16fd0*/  MOV R84, R89 ;  /* 0x0000005900547202 */ /* 0x000fe20000000f00 */
[----:B------:R-:W1:Y:S01]  /*16fe0*/  LDS.128 R104, [R0.X4+UR5+0x1290] ;  /* 0x0012900500687984 */ /* 0x000e620008004c00 */
[C---:B------:R-:W-:Y:S01]  /*16ff0*/  FFMA R189, R67.reuse, R63, R189 ;  /* 0x0000003f43bd7223 */ /* 0x040fe200000000bd */
[C---:B------:R-:W-:Y:S01]  /*17000*/  FFMA R190, R67.reuse, R79, R190 ;  /* 0x0000004f43be7223 */ /* 0x040fe200000000be */
[C---:B------:R-:W-:Y:S01]  /*17010*/  FFMA R168, R67.reuse, R55, R168 ;  /* 0x0000003743a87223 */ /* 0x040fe200000000a8 */
[----:B------:R-:W-:Y:S01]  /*17020*/  FFMA R169, R67, R83, R169 ;  /* 0x0000005343a97223 */ /* 0x000fe200000000a9 */
[C---:B--2---:R-:W-:Y:S01]  /*17030*/  FFMA R209, R12.reuse, R28, R209 ;  /* 0x0000001c0cd17223 */ /* 0x044fe200000000d1 */
[C---:B------:R-:W-:Y:S01]  /*17040*/  FFMA R140, R12.reuse, R24, R140 ;  /* 0x000000180c8c7223 */ /* 0x040fe2000000008c */
[C---:B------:R-:W-:Y:S01]  /*17050*/  FFMA R165, R12.reuse, R40, R165 ;  /* 0x000000280ca57223 */ /* 0x040fe200000000a5 */
[----:B------:R-:W-:Y:S01]  /*17060*/  FFMA R211, R12, R36, R211 ;  /* 0x000000240cd37223 */ /* 0x000fe200000000d3 */
[----:B------:R-:W2:Y:S01]  /*17070*/  LDS.128 R16, [R0.X4+UR5+0x5390] ;  /* 0x0053900500107984 */ /* 0x000ea20008004c00 */
[C---:B---3--:R-:W-:Y:S01]  /*17080*/  FFMA R12, R236.reuse, R24, R219 ;  /* 0x00000018ec0c7223 */ /* 0x048fe200000000db */
[----:B------:R-:W-:Y:S01]  /*17090*/  MOV R219, R84 ;  /* 0x0000005400db7202 */ /* 0x000fe20000000f00 */
[----:B------:R-:W-:Y:S01]  /*170a0*/  FFMA R84, R236, R40, R218 ;  /* 0x00000028ec547223 */ /* 0x000fe200000000da */
[----:B------:R-:W3:Y:S04]  /*170b0*/  LDS.128 R64, [R0.X4+UR5+0x4390] ;  /* 0x0043900500407984 */ /* 0x000ee80008004c00 */
[----:B------:R-:W4:Y:S01]  /*170c0*/  LDL.LU R218, [R1+0x68] ;  /* 0x0000680001da7983 */ /* 0x000f220000300800 */
[C---:B------:R-:W-:Y:S01]  /*170d0*/  FFMA R180, R92.reuse, R68, R180 ;  /* 0x000000445cb47223 */ /* 0x040fe200000000b4 */
[C---:B------:R-:W-:Y:S01]  /*170e0*/  FFMA R157, R92.reuse, R48, R157 ;  /* 0x000000305c9d7223 */ /* 0x040fe2000000009d */
[----:B------:R-:W-:Y:S01]  /*170f0*/  FFMA R129, R92, R72, R129 ;  /* 0x000000485c817223 */ /* 0x000fe20000000081 */
[----:B------:R-:W-:Y:S01]  /*17100*/  FFMA R34, R161, R69, R34 ;  /* 0x00000045a1227223 */ /* 0x000fe20000000022 */
[----:B------:R-:W-:Y:S01]  /*17110*/  FFMA R92, R113, R57, R138 ;  /* 0x00000039715c7223 */ /* 0x000fe2000000008a */
[----:B------:R-:W-:Y:S01]  /*17120*/  LDS.128 R132, [R0.X4+UR5+0x3a0] ;  /* 0x0003a00500847984 */ /* 0x000fe20008004c00 */
[----:B------:R-:W-:Y:S01]  /*17130*/  FFMA R145, R125, R49, R145 ;  /* 0x000000317d917223 */ /* 0x000fe20000000091 */
[-C--:B------:R-:W-:Y:S01]  /*17140*/  FFMA R213, R57, R125.reuse, R213 ;  /* 0x0000007d39d57223 */ /* 0x080fe200000000d5 */
        /* <DEDUP_REMOVED lines=25> */
[----:B------:R-:W-:Y:S01]  /*172e0*/  FFMA R16, R161, R49, R139 ;  /* 0x00000031a1107223 */ /* 0x000fe2000000008b */
[C---:B------:R-:W-:Y:S01]  /*172f0*/  FFMA R161, R105.reuse, R57, R137 ;  /* 0x0000003969a17223 */ /* 0x040fe20000000089 */
[C---:B---3--:R-:W-:Y:S01]  /*17300*/  FFMA R189, R64.reuse, R56, R189 ;  /* 0x0000003840bd7223 */ /* 0x048fe200000000bd */
[C---:B------:R-:W-:Y:S01]  /*17310*/  FFMA R190, R64.reuse, R68, R190 ;  /* 0x0000004440be7223 */ /* 0x040fe200000000be */
[C---:B------:R-:W-:Y:S01]  /*17320*/  FFMA R168, R64.reuse, R48, R168 ;  /* 0x0000003040a87223 */ /* 0x040fe200000000a8 */
[----:B------:R-:W-:Y:S01]  /*17330*/  FFMA R169, R64, R72, R169 ;  /* 0x0000004840a97223 */ /* 0x000fe200000000a9 */
[----:B------:R-:W-:Y:S01]  /*17340*/  FFMA R64, R105, R73, R136 ;  /* 0x0000004969407223 */ /* 0x000fe20000000088 */
[----:B------:R-:W-:Y:S01]  /*17350*/  FFMA R214, R10, R74, R214 ;  /* 0x0000004a0ad67223 */ /* 0x000fe200000000d6 */
[----:B------:R-:W1:Y:S01]  /*17360*/  LDS.128 R136, [R0.X4+UR5+0xa0] ;  /* 0x0000a00500887984 */ /* 0x000e620008004c00 */
[C---:B------:R-:W-:Y:S01]  /*17370*/  FFMA R197, R17.reuse, R57, R197 ;  /* 0x0000003911c57223 */ /* 0x040fe200000000c5 */
[C---:B------:R-:W-:Y:S01]  /*17380*/  FFMA R198, R17.reuse, R69, R198 ;  /* 0x0000004511c67223 */ /* 0x040fe200000000c6 */
[C---:B------:R-:W-:Y:S01]  /*17390*/  FFMA R166, R17.reuse, R49, R166 ;  /* 0x0000003111a67223 */ /* 0x040fe200000000a6 */
[-C--:B------:R-:W-:Y:S01]  /*173a0*/  FFMA R229, R17, R73.reuse, R110 ;  /* 0x0000004911e57223 */ /* 0x080fe2000000006e */
[-C--:B------:R-:W-:Y:S01]  /*173b0*/  FFMA R101, R101, R73.reuse, R131 ;  /* 0x0000004965657223 */ /* 0x080fe20000000083 */
        /* <DEDUP_REMOVED lines=40> */
[----:B------:R-:W-:Y:S01]  /*17640*/  FFMA R179, R179, R75, R8 ;  /* 0x0000004bb3b37223 */ /* 0x000fe20000000008 */
[----:B------:R-:W3:Y:S01]  /*17650*/  LDS.128 R20, [R0.X4+UR5+0x1a0] ;  /* 0x0001a00500147984 */ /* 0x000ee20008004c00 */
        /* <DEDUP_REMOVED lines=8> */
[----:B------:R-:W2:Y:S01]  /*176e0*/  LDS.128 R8, [R0.X4+UR5+0x11a0] ;  /* 0x0011a00500087984 */ /* 0x000ea20008004c00 */
[----:B------:R-:W-:Y:S01]  /*176f0*/  FFMA R4, R117, R69, R222 ;  /* 0x0000004575047223 */ /* 0x000fe200000000de */
[----:B------:R-:W-:-:S02]  /*17700*/  FFMA R163, R163, R75, R17 ;  /* 0x0000004ba3a37223 */ /* 0x000fc40000000011 */
[----:B------:R-:W2:Y:S01]  /*17710*/  LDS.128 R124, [R0.X4+UR5+0x20a0] ;  /* 0x0020a005007c7984 */ /* 0x000ea20008004c00 */
[C---:B------:R-:W-:Y:S01]  /*17720*/  FFMA R197, R19.reuse, R59, R197 ;  /* 0x0000003b13c57223 */ /* 0x040fe200000000c5 */
[C---:B------:R-:W-:Y:S01]  /*17730*/  FFMA R198, R19.reuse, R71, R198 ;  /* 0x0000004713c67223 */ /* 0x040fe200000000c6 */
[C---:B------:R-:W-:Y:S01]  /*17740*/  FFMA R166, R19.reuse, R51, R166 ;  /* 0x0000003313a67223 */ /* 0x040fe200000000a6 */
[----:B------:R-:W-:Y:S01]  /*17750*/  FFMA R229, R19, R75, R229 ;  /* 0x0000004b13e57223 */ /* 0x000fe200000000e5 */
[----:B------:R-:W-:Y:S01]  /*17760*/  FFMA R121, R6, R58, R121 ;  /* 0x0000003a06797223 */ /* 0x000fe20000000079 */
[----:B------:R-:W2:Y:S01]  /*17770*/  LDS.128 R16, [R0.X4+UR5+0x23a0] ;  /* 0x0023a00500107984 */ /* 0x000ea20008004c00 */
[-C--:B------:R-:W-:Y:S01]  /*17780*/  FFMA R4, R118, R70.reuse, R4 ;  /* 0x0000004676047223 */ /* 0x080fe20000000004 */
[C---:B------:R-:W-:Y:S01]  /*17790*/  FFMA R120, R6.reuse, R70, R120 ;  /* 0x0000004606787223 */ /* 0x040fe20000000078 */
[C---:B------:R-:W-:Y:S01]  /*177a0*/  FFMA R99, R6.reuse, R50, R99 ;  /* 0x0000003206637223 */ /* 0x040fe20000000063 */
[----:B------:R-:W-:Y:S01]  /*177b0*/  FFMA R98, R6, R74, R98 ;  /* 0x0000004a06627223 */ /* 0x000fe20000000062 */
[----:B------:R-:W-:Y:S01]  /*177c0*/  FFMA R4, R119, R71, R4 ;  /* 0x0000004777047223 */ /* 0x000fe20000000004 */
[C---:B------:R-:W-:Y:S01]  /*177d0*/  FFMA R33, R105.reuse, R69, R33 ;  /* 0x0000004569217223 */ /* 0x040fe20000000021 */
[----:B------:R-:W-:Y:S01]  /*177e0*/  FFMA R204, R105, R49, R204 ;  /* 0x0000003169cc7223 */ /* 0x000fe200000000cc */
[----:B------:R-:W-:Y:S01]  /*177f0*/  MOV R105, R242 ;  /* 0x000000f200697202 */ /* 0x000fe20000000f00 */
[C---:B------:R-:W-:Y:S01]  /*17800*/  FFMA R193, R231.reuse, R59, R193 ;  /* 0x0000003be7c17223 */ /* 0x040fe200000000c1 */
[----:B------:R-:W-:Y:S01]  /*17810*/  MOV R225, R241 ;  /* 0x000000f100e17202 */ /* 0x000fe20000000f00 */
[C---:B------:R-:W-:Y:S01]  /*17820*/  FFMA R194, R231.reuse, R71, R194 ;  /* 0x00000047e7c27223 */ /* 0x040fe200000000c2 */
[----:B------:R-:W-:Y:S01]  /*17830*/  MOV R224, R240 ;  /* 0x000000f000e07202 */ /* 0x000fe20000000f00 */
[C---:B------:R-:W-:Y:S01]  /*17840*/  FFMA R167, R231.reuse, R51, R167 ;  /* 0x00000033e7a77223 */ /* 0x040fe200000000a7 */
[----:B-1----:R-:W-:Y:S01]  /*17850*/  FFMA R199, R136, R24, R199 ;  /* 0x0000001888c77223 */ /* 0x002fe200000000c7 */
        /* <DEDUP_REMOVED lines=8> */
[----:B------:R-:W-:Y:S01]  /*178e0*/  LDS.128 R240, [R0.X4+UR5+0x21a0] ;  /* 0x0021a00500f07984 */ /* 0x000fe20008004c00 */
[----:B------:R-:W-:-:S03]  /*178f0*/  FFMA R136, R132, R24, R4 ;  /* 0x0000001884887223 */ /* 0x000fc60000000004 */
[----:B------:R-:W1:Y:S01]  /*17900*/  LDS.128 R4, [R0.X4+UR5+0x30a0] ;  /* 0x0030a00500047984 */ /* 0x000e620008004c00 */
[C---:B------:R-:W-:Y:S01]  /*17910*/  FFMA R208, R117.reuse, R57, R208 ;  /* 0x0000003975d07223 */ /* 0x040fe200000000d0 */
[C---:B------:R-:W-:Y:S01]  /*17920*/  FFMA R164, R117.reuse, R49, R164 ;  /* 0x0000003175a47223 */ /* 0x040fe200000000a4 */
[----:B------:R-:W-:Y:S01]  /*17930*/  FFMA R252, R117, R73, R252 ;  /* 0x0000004975fc7223 */ /* 0x000fe200000000fc */
        /* <DEDUP_REMOVED lines=32> */
[----:B------:R-:W-:Y:S01]  /*17b40*/  MOV R110, R235 ;  /* 0x000000eb006e7202 */ /* 0x000fe20000000f00 */
[C---:B------:R-:W-:Y:S01]  /*17b50*/  FFMA R210, R115.reuse, R59, R210 ;  /* 0x0000003b73d27223 */ /* 0x040fe200000000d2 */
[----:B------:R-:W-:Y:S01]  /*17b60*/  MOV R109, R232 ;  /* 0x000000e8006d7202 */ /* 0x000fe20000000f00 */
        /* <DEDUP_REMOVED lines=13> */
[----:B--2---:R-:W-:Y:S01]  /*17c40*/  FFMA R248, R128, R36, R64 ;  /* 0x0000002480f87223 */ /* 0x004fe20000000040 */
[----:B------:R-:W-:Y:S01]  /*17c50*/  MOV R222, R234 ;  /* 0x000000ea00de7202 */ /* 0x000fe20000000f00 */
[----:B------:R-:W2:Y:S01]  /*17c60*/  LDS.128 R64, [R0.X4+UR5+0x40a0] ;  /* 0x0040a00500407984 */ /* 0x000ea20008004c00 */
[----:B------:R-:W-:Y:S01]  /*17c70*/  MOV R221, R233 ;  /* 0x000000e900dd7202 */ /* 0x000fe20000000f00 */
[C---:B---3--:R-:W-:Y:S01]  /*17c80*/  FFMA R212, R20.reuse, R28, R212 ;  /* 0x0000001c14d47223 */ /* 0x048fe200000000d4 */
        /* <DEDUP_REMOVED lines=33> */
[----:B------:R-:W-:Y:S01]  /*17ea0*/  MOV R128, R105 ;  /* 0x0000006900807202 */ /* 0x000fe20000000f00 */
[----:B------:R-:W3:Y:S01]  /*17eb0*/  LDS.128 R108, [R0.X4+UR5+0x42a0] ;  /* 0x0042a005006c7984 */ /* 0x000ee20008004c00 */
[----:B------:R-:W-:Y:S01]  /*17ec0*/  FFMA R179, R16, R36, R179 ;  /* 0x0000002410b37223 */ /* 0x000fe200000000b3 */
[----:B------:R-:W-:-:S02]  /*17ed0*/  FFMA R202, R95, R59, R202 ;  /* 0x0000003b5fca7223 */ /* 0x000fc400000000ca */
[----:B------:R-:W3:Y:S01]  /*17ee0*/  LDS.128 R104, [R0.X4+UR5+0x43a0] ;  /* 0x0043a00500687984 */ /* 0x000ee20008004c00 */
[C---:B------:R-:W-:Y:S01]  /*17ef0*/  FFMA R180, R95.reuse, R71, R180 ;  /* 0x000000475fb47223 */ /* 0x040fe200000000b4 */
[C---:B------:R-:W-:Y:S01]  /*17f00*/  FFMA R157, R95.reuse, R51, R157 ;  /* 0x000000335f9d7223 */ /* 0x040fe2000000009d */
[----:B------:R-:W-:Y:S01]  /*17f10*/  FFMA R201, R95, R75, R201 ;  /* 0x0000004b5fc97223 */ /* 0x000fe200000000c9 */
[----:B------:R-:W-:Y:S01]  /*17f20*/  MOV R16, R93 ;  /* 0x0000005d00107202 */ /* 0x000fe20000000f00 */
[-C--:B-1----:R-:W-:Y:S01]  /*17f30*/  FFMA R178, R4, R28.reuse, R178 ;  /* 0x0000001c04b27223 */ /* 0x082fe200000000b2 */
        /* <DEDUP_REMOVED lines=9> */
[----:B------:R-:W-:Y:S04]  /*17fd0*/  LDS.128 R112, [R0.X4+UR5+0x33a0] ;  /* 0x0033a00500707984 */ /* 0x000fe80008004c00 */
[----:B------:R-:W1:Y:S01]  /*17fe0*/  LDS.128 R44, [R0.X4+UR5+0x53a0] ;  /* 0x0053a005002c7984 */ /* 0x000e620008004c00 */
[C---:B------:R-:W-:Y:S01]  /*17ff0*/  FFMA R186, R116.reuse, R28, R186 ;  /* 0x0000001c74ba7223 */ /* 0x040fe200000000ba */
[C---:B------:R-:W-:Y:S01]  /*18000*/  FFMA R175, R116.reuse, R24, R175 ;  /* 0x0000001874af7223 */ /* 0x040fe200000000af */
[C---:B------:R-:W-:Y:S01]  /*18010*/  FFMA R152, R116.reuse, R40, R152 ;  /* 0x0000002874987223 */ /* 0x040fe20000000098 */
[----:B------:R-:W-:Y:S01]  /*18020*/  FFMA R174, R116, R36, R174 ;  /* 0x0000002474ae7223 */ /* 0x000fe200000000ae */
[C---:B------:R-:W-:Y:S01]  /*18030*/  FFMA R153, R236.reuse, R28, R153 ;  /* 0x0000001cec997223 */ /* 0x040fe20000000099 */
[----:B------:R-:W-:Y:S01]  /*18040*/  FFMA R176, R236, R36, R176 ;  /* 0x00000024ecb07223 */ /* 0x000fe200000000b0 */
[----:B------:R-:W-:Y:S01]  /*18050*/  MOV R116, R8 ;  /* 0x0000000800747202 */ /* 0x000fe20000000f00 */
[C---:B--2---:R-:W-:Y:S01]  /*18060*/  FFMA R8, R64.reuse, R28, R217 ;  /* 0x0000001c40087223 */ /* 0x044fe200000000d9 */
[C---:B------:R-:W-:Y:S01]  /*18070*/  FFMA R172, R64.reuse, R24, R172 ;  /* 0x0000001840ac7223 */ /* 0x040fe200000000ac */
[C---:B------:R-:W-:Y:S01]  /*18080*/  FFMA R171, R64.reuse, R40, R171 ;  /* 0x0000002840ab7223 */ /* 0x040fe200000000ab */
[----:B------:R-:W-:Y:S01]  /*18090*/  FFMA R236, R64, R36, R216 ;  /* 0x0000002440ec7223 */ /* 0x000fe200000000d8 */
[C---:B---3--:R-:W-:Y:S01]  /*180a0*/  FFMA R3, R232.reuse, R28, R3 ;  /* 0x0000001ce8037223 */ /* 0x048fe20000000003 */
[C---:B------:R-:W-:Y:S01]  /*180b0*/  FFMA R150, R232.reuse, R24, R150 ;  /* 0x00000018e8967223 */ /* 0x040fe20000000096 */
[C---:B------:R-:W-:Y:S01]  /*180c0*/  FFMA R64, R232.reuse, R40, R215 ;  /* 0x00000028e8407223 */ /* 0x040fe200000000d7 */
        /* <DEDUP_REMOVED lines=34> */
[----:B------:R-:W-:Y:S01]  /*182f0*/  FFMA R182, R85, R25, R182 ;  /* 0x0000001955b67223 */ /* 0x000fe200000000b6 */
[----:B------:R-:W2:Y:S01]  /*18300*/  LDS.128 R88, [R0.X4+UR5+0x51a0] ;  /* 0x0051a00500587984 */ /* 0x000ea20008004c00 */
[----:B----4-:R-:W-:-:S02]  /*18310*/  MOV R214, R218 ;  /* 0x000000da00d67202 */ /* 0x010fc40000000f00 */
[----:B------:R-:W-:Y:S01]  /*18320*/  MOV R218, R128 ;  /* 0x0000008000da7202 */ /* 0x000fe20000000f00 */
[----:B------:R-:W-:Y:S01]  /*18330*/  FFMA R128, R9, R41, R205 ;  /* 0x0000002909807223 */ /* 0x000fe200000000cd */
[----:B------:R-:W-:Y:S01]  /*18340*/  FFMA R9, R5, R29, R178 ;  /* 0x0000001d05097223 */ /* 0x000fe200000000b2 */
        /* <DEDUP_REMOVED lines=21> */
[----:B------:R-:W-:Y:S01]  /*184a0*/  FFMA R6, R135, R43, R133 ;  /* 0x0000002b87067223 */ /* 0x000fe20000000085 */
[C---:B------:R-:W-:Y:S01]  /*184b0*/  FFMA R161, R129.reuse, R29, R161 ;  /* 0x0000001d81a17223 */ /* 0x040fe200000000a1 */
[C---:B------:R-:W-:Y:S01]  /*184c0*/  FFMA R33, R129.reuse, R25, R33 ;  /* 0x0000001981217223 */ /* 0x040fe20000000021 */
[C---:B------:R-:W-:Y:S01]  /*184d0*/  FFMA R124, R129.reuse, R41, R204 ;  /* 0x00000029817c7223 */ /* 0x040fe200000000cc */
[----:B------:R-:W-:Y:S01]  /*184e0*/  FFMA R248, R129, R37, R248 ;  /* 0x0000002581f87223 */ /* 0x000fe200000000f8 */
[-C--:B------:R-:W-:Y:S01]  /*184f0*/  FFMA R129, R250, R42.reuse, R162 ;  /* 0x0000002afa817223 */ /* 0x080fe200000000a2 */
[----:B------:R1:W-:Y:S01]  /*18500*/  STL [R1+0xec], R6 ;  /* 0x0000ec0601007387 */ /* 0x0003e20000100800 */
[----:B------:R-:W-:Y:S01]  /*18510*/  FFMA R128, R10, R42, R128 ;  /* 0x0000002a0a807223 */ /* 0x000fe20000000080 */
[C---:B------:R-:W-:Y:S01]  /*18520*/  FFMA R197, R44.reuse, R28, R197 ;  /* 0x0000001c2cc57223 */ /* 0x040fe200000000c5 */
[C---:B------:R-:W-:Y:S01]  /*18530*/  FFMA R198, R44.reuse, R24, R198 ;  /* 0x000000182cc67223 */ /* 0x040fe200000000c6 */
[C---:B------:R-:W-:Y:S01]  /*18540*/  FFMA R166, R44.reuse, R40, R166 ;  /* 0x000000282ca67223 */ /* 0x040fe200000000a6 */
[----:B------:R-:W-:Y:S01]  /*18550*/  FFMA R229, R44, R36, R229 ;  /* 0x000000242ce57223 */ /* 0x000fe200000000e5 */
[-C--:B------:R-:W-:Y:S01]  /*18560*/  FFMA R123, R245, R41.reuse, R123 ;  /* 0x00000029f57b7223 */ /* 0x080fe2000000007b */
[----:B------:R-:W-:Y:S01]  /*18570*/  FFMA R145, R137, R41, R145 ;  /* 0x0000002989917223 */ /* 0x000fe20000000091 */
[-C--:B------:R-:W-:Y:S01]  /*18580*/  FFMA R213, R29, R137.reuse, R213 ;  /* 0x000000891dd57223 */ /* 0x080fe200000000d5 */
[----:B------:R-:W-:Y:S01]  /*18590*/  FFMA R199, R25, R137, R199 ;  /* 0x0000008919c77223 */ /* 0x000fe200000000c7 */
[----:B-1----:R-:W-:Y:S01]  /*185a0*/  FFMA R6, R251, R43, R129 ;  /* 0x0000002bfb067223 */ /* 0x002fe20000000081 */
[C---:B------:R-:W-:Y:S01]  /*185b0*/  FFMA R197, R45.reuse, R29, R197 ;  /* 0x0000001d2dc57223 */ /* 0x040fe200000000c5 */
[----:B------:R-:W-:Y:S01]  /*185c0*/  FFMA R198, R45, R25, R198 ;  /* 0x000000192dc67223 */ /* 0x000fe200000000c6 */
[----:B------:R-:W-:Y:S01]  /*185d0*/  FFMA R144, R37, R137, R144 ;  /* 0x0000008925907223 */ /* 0x000fe20000000090 */
[-C--:B------:R-:W-:Y:S01]  /*185e0*/  FFMA R158, R125, R41.reuse, R158 ;  /* 0x000000297d9e7223 */ /* 0x080fe2000000009e */
[----:B------:R1:W-:Y:S01]  /*185f0*/  STL [R1+0xf0], R6 ;  /* 0x0000f00601007387 */ /* 0x0003e20000100800 */
[C---:B------:R-:W-:Y:S01]  /*18600*/  FFMA R44, R45.reuse, R41, R166 ;  /* 0x000000292d2c7223 */ /* 0x040fe200000000a6 */
[----:B------:R-:W-:Y:S01]  /*18610*/  FFMA R229, R45, R37, R229 ;  /* 0x000000252de57223 */ /* 0x000fe200000000e5 */
[-C--:B------:R-:W-:Y:S01]  /*18620*/  FFMA R124, R130, R42.reuse, R124 ;  /* 0x0000002a827c7223 */ /* 0x080fe2000000007c */
[----:B------:R-:W-:Y:S01]  /*18630*/  FFMA R123, R246, R42, R123 ;  /* 0x0000002af67b7223 */ /* 0x000fe2000000007b */
[C---:B------:R-:W-:Y:S01]  /*18640*/  FFMA R209, R13.reuse, R29, R209 ;  /* 0x0000001d0dd17223 */ /* 0x040fe200000000d1 */
[----:B------:R-:W-:Y:S01]  /*18650*/  FFMA R140, R13, R25, R140 ;  /* 0x000000190d8c7223 */ /* 0x000fe2000000008c */
[C---:B------:R-:W-:Y:S01]  /*18660*/  FFMA R104, R117.reuse, R41, R152 ;  /* 0x0000002975687223 */ /* 0x040fe20000000098 */
[----:B------:R-:W-:Y:S01]  /*18670*/  FFMA R186, R117, R29, R186 ;  /* 0x0000001d75ba7223 */ /* 0x000fe200000000ba */
[----:B------:R-:W-:Y:S01]  /*18680*/  FFMA R181, R112, R28, R181 ;  /* 0x0000001c70b57223 */ /* 0x000fe200000000b5 */
[----:B-1----:R-:W-:Y:S01]  /*18690*/  FFMA R6, R11, R43, R128 ;  /* 0x0000002b0b067223 */ /* 0x002fe20000000080 */
[C---:B------:R-:W-:Y:S01]  /*186a0*/  FFMA R137, R13.reuse, R41, R165 ;  /* 0x000000290d897223 */ /* 0x040fe200000000a5 */
[C---:B------:R-:W-:Y:S01]  /*186b0*/  FFMA R197, R46.reuse, R30, R197 ;  /* 0x0000001e2ec57223 */ /* 0x040fe200000000c5 */
[C---:B------:R-:W-:Y:S01]  /*186c0*/  FFMA R198, R46.reuse, R26, R198 ;  /* 0x0000001a2ec67223 */ /* 0x040fe200000000c6 */
[C---:B------:R-:W-:Y:S01]  /*186d0*/  FFMA R44, R46.reuse, R42, R44 ;  /* 0x0000002a2e2c7223 */ /* 0x040fe2000000002c */
[----:B------:R1:W-:Y:S01]  /*186e0*/  STL [R1+0x108], R6 ;  /* 0x0001080601007387 */ /* 0x0003e20000100800 */
[----:B------:R-:W-:Y:S01]  /*186f0*/  FFMA R229, R46, R38, R229 ;  /* 0x000000262ee57223 */ /* 0x000fe200000000e5 */
        /* <DEDUP_REMOVED lines=8> */
[----:B-1----:R-:W-:Y:S01]  /*18780*/  FFMA R6, R131, R43, R124 ;  /* 0x0000002b83067223 */ /* 0x002fe2000000007c */
[----:B------:R-:W-:Y:S01]  /*18790*/  MOV R215, R116 ;  /* 0x0000007400d77202 */ /* 0x000fe20000000f00 */
[-C--:B------:R-:W-:Y:S01]  /*187a0*/  FFMA R116, R241, R41.reuse, R157 ;  /* 0x00000029f1747223 */ /* 0x080fe2000000009d */
[C---:B------:R-:W-:Y:S01]  /*187b0*/  FFMA R112, R85.reuse, R41, R156 ;  /* 0x0000002955707223 */ /* 0x040fe2000000009c */
[----:B------:R-:W-:Y:S01]  /*187c0*/  FFMA R156, R85, R37, R200 ;  /* 0x00000025559c7223 */ /* 0x000fe200000000c8 */
[----:B------:R-:W-:Y:S01]  /*187d0*/  STL [R1+0x104], R6 ;  /* 0x0001040601007387 */ /* 0x000fe20000100800 */
[C---:B------:R-:W-:Y:S01]  /*187e0*/  FFMA R153, R237.reuse, R29, R153 ;  /* 0x0000001ded997223 */ /* 0x040fe20000000099 */
[C---:B------:R-:W-:Y:S01]  /*187f0*/  FFMA R12, R237.reuse, R25, R12 ;  /* 0x00000019ed0c7223 */ /* 0x040fe2000000000c */
[C---:B------:R-:W-:Y:S01]  /*18800*/  FFMA R84, R237.reuse, R41, R84 ;  /* 0x00000029ed547223 */ /* 0x040fe20000000054 */
        /* <DEDUP_REMOVED lines=9> */
[----:B------:R-:W-:Y:S01]  /*188a0*/  FFMA R188, R109, R25, R188 ;  /* 0x000000196dbc7223 */ /* 0x000fe200000000bc */
[----:B-1----:R-:W-:Y:S01]  /*188b0*/  FFMA R46, R127, R43, R117 ;  /* 0x0000002b7f2e7223 */ /* 0x002fe20000000075 */
[-C--:B------:R-:W-:Y:S01]  /*188c0*/  FFMA R112, R86, R42.reuse, R112 ;  /* 0x0000002a56707223 */ /* 0x080fe20000000070 */
[C---:B------:R-:W-:Y:S01]  /*188d0*/  FFMA R148, R109.reuse, R41, R148 ;  /* 0x000000296d947223 */ /* 0x040fe20000000094 */
[----:B------:R-:W-:Y:S01]  /*188e0*/  FFMA R149, R109, R37, R149 ;  /* 0x000000256d957223 */ /* 0x000fe20000000095 */
[C---:B------:R-:W-:Y:S01]  /*188f0*/  FFMA R191, R101.reuse, R29, R191 ;  /* 0x0000001d65bf7223 */ /* 0x040fe200000000bf */
[----:B------:R1:W-:Y:S01]  /*18900*/  STL [R1+0xfc], R46 ;  /* 0x0000fc2e01007387 */ /* 0x0003e20000100800 */
[-C--:B------:R-:W-:Y:S01]  /*18910*/  FFMA R109, R18, R42.reuse, R155 ;  /* 0x0000002a126d7223 */ /* 0x080fe2000000009b */
        /* <DEDUP_REMOVED lines=8> */
[----:B-1----:R-:W-:Y:S01]  /*189a0*/  FFMA R46, R243, R43, R113 ;  /* 0x0000002bf32e7223 */ /* 0x002fe20000000071 */
[C---:B------:R-:W-:Y:S01]  /*189b0*/  FFMA R64, R234.reuse, R42, R64 ;  /* 0x0000002aea407223 */ /* 0x040fe20000000040 */
[----:B------:R-:W-:Y:S01]  /*189c0*/  FFMA R65, R234, R38, R65 ;  /* 0x00000026ea417223 */ /* 0x000fe20000000041 */
        /* <DEDUP_REMOVED lines=12> */
[----:B-1----:R-:W-:Y:S01]  /*18a90*/  FFMA R46, R87, R43, R112 ;  /* 0x0000002b572e7223 */ /* 0x002fe20000000070 */
[----:B------:R-:W-:Y:S01]  /*18aa0*/  FFMA R231, R88, R36, R231 ;  /* 0x0000002458e77223 */ /* 0x000fe200000000e7 */
[C---:B------:R-:W-:Y:S01]  /*18ab0*/  FFMA R189, R106.reuse, R30, R189 ;  /* 0x0000001e6abd7223 */ /* 0x040fe200000000bd */
[----:B------:R-:W-:Y:S01]  /*18ac0*/  FFMA R190, R106, R26, R190 ;  /* 0x0000001a6abe7223 */ /* 0x000fe200000000be */
[----:B------:R-:W-:Y:S01]  /*18ad0*/  FFMA R180, R241, R25, R180 ;  /* 0x00000019f1b47223 */ /* 0x000fe200000000b4 */
[----:B------:R1:W-:Y:S01]  /*18ae0*/  STL [R1+0xf4], R46 ;  /* 0x0000f42e01007387 */ /* 0x0003e20000100800 */
        /* <DEDUP_REMOVED lines=8> */
[----:B------:R-:W-:Y:S01]  /*18b70*/  FFMA R160, R245, R29, R160 ;  /* 0x0000001df5a07223 */ /* 0x000fe200000000a0 */
[----:B-1----:R-:W-:Y:S01]  /*18b80*/  FFMA R46, R19, R43, R109 ;  /* 0x0000002b132e7223 */ /* 0x002fe2000000006d */
[----:B------:R-:W-:Y:S01]  /*18b90*/  FFMA R159, R245, R25, R159 ;  /* 0x00000019f59f7223 */ /* 0x000fe2000000009f */
[C---:B------:R-:W-:Y:S01]  /*18ba0*/  FFMA R212, R22.reuse, R30, R212 ;  /* 0x0000001e16d47223 */ /* 0x040fe200000000d4 */
[C---:B------:R-:W-:Y:S01]  /*18bb0*/  FFMA R143, R22.reuse, R26, R143 ;  /* 0x0000001a168f7223 */ /* 0x040fe2000000008f */
[-C--:B------:R-:W-:Y:S01]  /*18bc0*/  FFMA R141, R22, R42.reuse, R141 ;  /* 0x0000002a168d7223 */ /* 0x080fe2000000008d */
[----:B------:R1:W-:Y:S01]  /*18bd0*/  STL [R1+0xdc], R46 ;  /* 0x0000dc2e01007387 */ /* 0x0003e20000100800 */
[----:B------:R-:W-:Y:S01]  /*18be0*/  FFMA R104, R118, R42, R104 ;  /* 0x0000002a76687223 */ /* 0x000fe20000000068 */
[----:B------:R-:W-:Y:S01]  /*18bf0*/  FFMA R142, R22, R38, R142 ;  /* 0x00000026168e7223 */ /* 0x000fe2000000008e */
[C---:B------:R-:W-:Y:S01]  /*18c00*/  FFMA R132, R250.reuse, R30, R132 ;  /* 0x0000001efa847223 */ /* 0x040fe20000000084 */
[----:B------:R-:W-:Y:S01]  /*18c10*/  FFMA R34, R250, R26, R34 ;  /* 0x0000001afa227223 */ /* 0x000fe20000000022 */
[C---:B------:R-:W-:Y:S01]  /*18c20*/  FFMA R208, R134.reuse, R30, R208 ;  /* 0x0000001e86d07223 */ /* 0x040fe200000000d0 */
[C---:B------:R-:W-:Y:S01]  /*18c30*/  FFMA R136, R134.reuse, R26, R136 ;  /* 0x0000001a86887223 */ /* 0x040fe20000000088 */
[----:B------:R-:W-:Y:S01]  /*18c40*/  FFMA R252, R134, R38, R252 ;  /* 0x0000002686fc7223 */ /* 0x000fe200000000fc */
[----:B------:R-:W-:Y:S01]  /*18c50*/  LDS.128 R168, [R0.X4+UR5+0x71b0] ;  /* 0x0071b00500a87984 */ /* 0x000fe20008004c00 */
[----:B-1----:R-:W-:-:S05]  /*18c60*/  FFMA R46, R7, R43, R105 ;  /* 0x0000002b072e7223 */ /* 0x002fca0000000069 */
[----:B------:R1:W-:Y:S01]  /*18c70*/  STL [R1+0xd8], R46 ;  /* 0x0000d82e01007387 */ /* 0x0003e20000100800 */
[----:B------:R-:W-:Y:S01]  /*18c80*/  FFMA R101, R114, R42, R151 ;  /* 0x0000002a72657223 */ /* 0x000fe20000000097 */
[----:B-1----:R-:W-:-:S05]  /*18c90*/  FFMA R46, R239, R43, R84 ;  /* 0x0000002bef2e7223 */ /* 0x002fca0000000054 */
[----:B------:R1:W-:Y:S02]  /*18ca0*/  STL [R1+0xd4], R46 ;  /* 0x0000d42e01007387 */ /* 0x0003e40000100800 */
[----:B-1----:R-:W-:-:S05]  /*18cb0*/  FFMA R46, R119, R43, R104 ;  /* 0x0000002b772e7223 */ /* 0x002fca0000000068 */
[----:B------:R1:W-:Y:S01]  /*18cc0*/  STL [R1+0xd0], R46 ;  /* 0x0000d02e01007387 */ /* 0x0003e20000100800 */
[----:B------:R-:W-:Y:S01]  /*18cd0*/  FFMA R10, R234, R26, R150 ;  /* 0x0000001aea0a7223 */ /* 0x000fe20000000096 */
[----:B-1----:R-:W-:-:S05]  /*18ce0*/  FFMA R46, R115, R43, R101 ;  /* 0x0000002b732e7223 */ /* 0x002fca0000000065 */
[----:B------:R1:W-:Y:S01]  /*18cf0*/  STL [R1+0xcc], R46 ;  /* 0x0000cc2e01007387 */ /* 0x0003e20000100800 */
[C---:B------:R-:W-:Y:S01]  /*18d00*/  FFMA R3, R235.reuse, R31, R3 ;  /* 0x0000001feb037223 */ /* 0x040fe20000000003 */
[----:B------:R-:W-:Y:S01]  /*18d10*/  FFMA R10, R235, R27, R10 ;  /* 0x0000001beb0a7223 */ /* 0x000fe2000000000a */
[C---:B------:R-:W-:Y:S01]  /*18d20*/  FFMA R8, R67.reuse, R31, R8 ;  /* 0x0000001f43087223 */ /* 0x040fe20000000008 */
[C---:B-1----:R-:W-:Y:S01]  /*18d30*/  FFMA R46, R67.reuse, R43, R100 ;  /* 0x0000002b432e7223 */ /* 0x042fe20000000064 */
[C---:B------:R-:W-:Y:S01]  /*18d40*/  FFMA R5, R67.reuse, R27, R5 ;  /* 0x0000001b43057223 */ /* 0x040fe20000000005 */
[----:B------:R-:W-:-:S03]  /*18d50*/  FFMA R236, R67, R39, R236 ;  /* 0x0000002743ec7223 */ /* 0x000fc600000000ec */
[----:B------:R1:W-:Y:S02]  /*18d60*/  STL [R1+0xc8], R46 ;  /* 0x0000c82e01007387 */ /* 0x0003e40000100800 */
[C---:B-1----:R-:W-:Y:S01]  /*18d70*/  FFMA R46, R235.reuse, R43, R64 ;  /* 0x0000002beb2e7223 */ /* 0x042fe20000000040 */
[----:B------:R-:W-:Y:S02]  /*18d80*/  FFMA R235, R235, R39, R65 ;  /* 0x00000027ebeb7223 */ /* 0x000fe40000000041 */
[----:B------:R-:W1:Y:S01]  /*18d90*/  LDS.128 R64, [R0.X4+UR5+0x6280] ;  /* 0x0062800500407984 */ /* 0x000e620008004c00 */
[----:B------:R-:W-:-:S03]  /*18da0*/  FFMA R93, R110, R42, R148 ;  /* 0x0000002a6e5d7223 */ /* 0x000fc60000000094 */
[----:B------:R2:W-:Y:S01]  /*18db0*/  STL [R1+0xc4], R46 ;  /* 0x0000c42e01007387 */ /* 0x0005e20000100800 */
[----:B------:R-:W-:Y:S01]  /*18dc0*/  MOV R211, R219 ;  /* 0x000000db00d37202 */ /* 0x000fe20000000f00 */
[C---:B------:R-:W-:Y:S01]  /*18dd0*/  FFMA R193, R89.reuse, R29, R193 ;  /* 0x0000001d59c17223 */ /* 0x040fe200000000c1 */
[----:B------:R-:W-:Y:S01]  /*18de0*/  FFMA R194, R89, R25, R194 ;  /* 0x0000001959c27223 */ /* 0x000fe200000000c2 */
[----:B--2---:R-:W-:Y:S01]  /*18df0*/  FFMA R46, R111, R43, R93 ;  /* 0x0000002b6f2e7223 */ /* 0x004fe2000000005d */
[C---:B------:R-:W-:Y:S01]  /*18e00*/  FFMA R88, R89.reuse, R41, R167 ;  /* 0x0000002959587223 */ /* 0x040fe200000000a7 */
[----:B------:R-:W-:-:S03]  /*18e10*/  FFMA R231, R89, R37, R231 ;  /* 0x0000002559e77223 */ /* 0x000fc600000000e7 */
[----:B------:R2:W-:Y:S01]  /*18e20*/  STL [R1+0xc0], R46 ;  /* 0x0000c02e01007387 */ /* 0x0005e20000100800 */
[----:B------:R-:W-:Y:S01]  /*18e30*/  FFMA R89, R102, R42, R147 ;  /* 0x0000002a66597223 */ /* 0x000fe20000000093 */
[----:B------:R-:W-:Y:S02]  /*18e40*/  MOV R210, R211 ;  /* 0x000000d300d27202 */ /* 0x000fe40000000f00 */
[----:B------:R-:W-:Y:S01]  /*18e50*/  MOV R211, R214 ;  /* 0x000000d600d37202 */ /* 0x000fe20000000f00 */
[----:B--2---:R-:W-:Y:S01]  /*18e60*/  FFMA R46, R107, R43, R92 ;  /* 0x0000002b6b2e7223 */ /* 0x004fe2000000005c */
[----:B------:R-:W-:Y:S01]  /*18e70*/  MOV R214, R215 ;  /* 0x000000d700d67202 */ /* 0x000fe20000000f00 */
[----:B------:R-:W-:-:S03]  /*18e80*/  FFMA R88, R90, R42, R88 ;  /* 0x0000002a5a587223 */ /* 0x000fc60000000058 */
[----:B------:R2:W-:Y:S01]  /*18e90*/  STL [R1+0xbc], R46 ;  /* 0x0000bc2e01007387 */ /* 0x0005e20000100800 */
[----:B------:R-:W-:Y:S01]  /*18ea0*/  MOV R215, R216 ;  /* 0x000000d800d77202 */ /* 0x000fe20000000f00 */
[----:B------:R-:W-:Y:S01]  /*18eb0*/  FFMA R45, R94, R42, R146 ;  /* 0x0000002a5e2d7223 */ /* 0x000fe20000000092 */
[----:B------:R-:W-:Y:S02]  /*18ec0*/  MOV R216, R217 ;  /* 0x000000d900d87202 */ /* 0x000fe40000000f00 */
[----:B------:R-:W-:Y:S01]  /*18ed0*/  MOV R217, R218 ;  /* 0x000000da00d97202 */ /* 0x000fe20000000f00 */
[----:B--2---:R-:W-:Y:S01]  /*18ee0*/  FFMA R46, R103, R43, R89 ;  /* 0x0000002b672e7223 */ /* 0x004fe20000000059 */
[----:B------:R-:W-:Y:S01]  /*18ef0*/  MOV R218, R223 ;  /* 0x000000df00da7202 */ /* 0x000fe20000000f00 */
[C---:B------:R-:W-:Y:S01]  /*18f00*/  FFMA R191, R102.reuse, R30, R191 ;  /* 0x0000001e66bf7223 */ /* 0x040fe200000000bf */
[C---:B------:R-:W-:Y:S01]  /*18f10*/  FFMA R192, R102.reuse, R26, R192 ;  /* 0x0000001a66c07223 */ /* 0x040fe200000000c0 */
[----:B------:R-:W-:Y:S01]  /*18f20*/  FFMA R232, R102, R38, R232 ;  /* 0x0000002666e87223 */ /* 0x000fe200000000e8 */
[----:B------:R2:W-:Y:S01]  /*18f30*/  STL [R1+0xb8], R46 ;  /* 0x0000b82e01007387 */ /* 0x0005e20000100800 */
[----:B------:R-:W-:Y:S01]  /*18f40*/  MOV R223, R228 ;  /* 0x000000e400df7202 */ /* 0x000fe20000000f00 */
[----:B------:R-:W-:Y:S01]  /*18f50*/  FFMA R45, R95, R43, R45 ;  /* 0x0000002b5f2d7223 */ /* 0x000fe2000000002d */
[C---:B------:R-:W-:Y:S01]  /*18f60*/  FFMA R191, R103.reuse, R31, R191 ;  /* 0x0000001f67bf7223 */ /* 0x040fe200000000bf */
[C---:B------:R-:W-:Y:S01]  /*18f70*/  FFMA R192, R103.reuse, R27, R192 ;  /* 0x0000001b67c07223 */ /* 0x040fe200000000c0 */
[----:B------:R-:W-:Y:S01]  /*18f80*/  FFMA R232, R103, R39, R232 ;  /* 0x0000002767e87223 */ /* 0x000fe200000000e8 */
[----:B--2---:R-:W-:Y:S01]  /*18f90*/  FFMA R46, R91, R43, R88 ;  /* 0x0000002b5b2e7223 */ /* 0x004fe20000000058 */
[----:B-1----:R-:W-:Y:S01]  /*18fa0*/  FFMA R103, R64, R76, R223 ;  /* 0x0000004c40677223 */ /* 0x002fe200000000df */
[----:B------:R-:W-:-:S03]  /*18fb0*/  MOV R223, R225 ;  /* 0x000000e100df7202 */ /* 0x000fc60000000f00 */
[----:B------:R-:W-:Y:S04]  /*18fc0*/  STL [R1+0xb4], R46 ;  /* 0x0000b42e01007387 */ /* 0x000fe80000100800 */
[----:B------:R-:W-:Y:S04]  /*18fd0*/  STL [R1+0xb0], R45 ;  /* 0x0000b02d01007387 */ /* 0x000fe80000100800 */
[----:B------:R-:W2:Y:S01]  /*18fe0*/  LDL.LU R225, [R1+0xc] ;  /* 0x00000c0001e17983 */ /* 0x000ea20000300800 */
[C---:B------:R-:W-:Y:S01]  /*18ff0*/  FFMA R193, R90.reuse, R30, R193 ;  /* 0x0000001e5ac17223 */ /* 0x040fe200000000c1 */
[C---:B------:R-:W-:Y:S01]  /*19000*/  FFMA R194, R90.reuse, R26, R194 ;  /* 0x0000001a5ac27223 */ /* 0x040fe200000000c2 */
[----:B------:R-:W-:-:S02]  /*19010*/  FFMA R231, R90, R38, R231 ;  /* 0x000000265ae77223 */ /* 0x000fc400000000e7 */
[C---:B------:R-:W-:Y:S01]  /*19020*/  FFMA R193, R91.reuse, R31, R193 ;  /* 0x0000001f5bc17223 */ /* 0x040fe200000000c1 */
[C---:B------:R-:W-:Y:S01]  /*19030*/  FFMA R194, R91.reuse, R27, R194 ;  /* 0x0000001b5bc27223 */ /* 0x040fe200000000c2 */
[----:B------:R-:W-:Y:S02]  /*19040*/  FFMA R231, R91, R39, R231 ;  /* 0x000000275be77223 */ /* 0x000fe400000000e7 */
[----:B------:R-:W1:Y:S01]  /*19050*/  LDS.128 R88, [R0.X4+UR5+0x6380] ;  /* 0x0063800500587984 */ /* 0x000e620008004c00 */
[----:B------:R-:W-:Y:S01]  /*19060*/  MOV R228, R2 ;  /* 0x0000000200e47202 */ /* 0x000fe20000000f00 */
[C---:B------:R-:W-:Y:S01]  /*19070*/  FFMA R197, R47.reuse, R31, R197 ;  /* 0x0000001f2fc57223 */ /* 0x040fe200000000c5 */
[C---:B------:R-:W-:Y:S01]  /*19080*/  FFMA R198, R47.reuse, R27, R198 ;  /* 0x0000001b2fc67223 */ /* 0x040fe200000000c6 */
[C---:B------:R-:W-:Y:S01]  /*19090*/  FFMA R2, R47.reuse, R43, R44 ;  /* 0x0000002b2f027223 */ /* 0x040fe2000000002c */
[----:B------:R-:W-:Y:S02]  /*190a0*/  FFMA R229, R47, R39, R229 ;  /* 0x000000272fe57223 */ /* 0x000fe400000000e5 */
[----:B------:R-:W3:Y:S01]  /*190b0*/  LDS.128 R44, [R0.X4+UR5+0x7080] ;  /* 0x00708005002c7984 */ /* 0x000ee20008004c00 */
[----:B------:R-:W-:Y:S01]  /*190c0*/  MOV R219, R4 ;  /* 0x0000000400db7202 */ /* 0x000fe20000000f00 */
[----:B------:R-:W-:Y:S01]  /*190d0*/  FFMA R233, R106, R38, R233 ;  /* 0x000000266ae97223 */ /* 0x000fe200000000e9 */
[C---:B------:R-:W-:Y:S01]  /*190e0*/  FFMA R189, R107.reuse, R31, R189 ;  /* 0x0000001f6bbd7223 */ /* 0x040fe200000000bd */
[----:B------:R-:W-:-:S02]  /*190f0*/  FFMA R190, R107, R27, R190 ;  /* 0x0000001b6bbe7223 */ /* 0x000fc400000000be */
[----:B------:R-:W-:Y:S01]  /*19100*/  FFMA R233, R107, R39, R233 ;  /* 0x000000276be97223 */ /* 0x000fe200000000e9 */
[C---:B------:R-:W-:Y:S01]  /*19110*/  FFMA R4, R241.reuse, R29, R202 ;  /* 0x0000001df1047223 */ /* 0x040fe200000000ca */
[-C--:B------:R-:W-:Y:S01]  /*19120*/  FFMA R157, R241, R37.reuse, R201 ;  /* 0x00000025f19d7223 */ /* 0x080fe200000000c9 */
[----:B------:R-:W-:Y:S01]  /*19130*/  FFMA R241, R17, R37, R179 ;  /* 0x0000002511f17223 */ /* 0x000fe200000000b3 */
[C---:B------:R-:W-:Y:S01]  /*19140*/  FFMA R184, R18.reuse, R30, R184 ;  /* 0x0000001e12b87223 */ /* 0x040fe200000000b8 */
[C---:B------:R-:W-:Y:S02]  /*19150*/  FFMA R185, R18.reuse, R26, R185 ;  /* 0x0000001a12b97223 */ /* 0x040fe400000000b9 */
        /* <DEDUP_REMOVED lines=9> */
[----:B------:R-:W4:Y:S01]  /*191f0*/  LDL.LU R219, [R1+0x30] ;  /* 0x0000300001db7983 */ /* 0x000f220000300800 */
[C---:B------:R-:W-:Y:S01]  /*19200*/  FFMA R106, R88.reuse, R60, R221 ;  /* 0x0000003c586a7223 */ /* 0x040fe200000000dd */
[----:B------:R-:W-:-:S02]  /*19210*/  FFMA R107, R88, R76, R222 ;  /* 0x0000004c586b7223 */ /* 0x000fc400000000de */
[----:B------:R-:W4:Y:S04]  /*19220*/  LDL.LU R220, [R1+0x2c] ;  /* 0x00002c0001dc7983 */ /* 0x000f280000300800 */
[----:B------:R-:W4:Y:S04]  /*19230*/  LDL.LU R221, [R1+0x28] ;  /* 0x0000280001dd7983 */ /* 0x000f280000300800 */
[----:B------:R-:W4:Y:S01]  /*19240*/  LDL.LU R222, [R1+0x8] ;  /* 0x0000080001de7983 */ /* 0x000f220000300800 */
[----:B------:R-:W-:Y:S01]  /*19250*/  FFMA R19, R7, R27, R108 ;  /* 0x0000001b07137223 */ /* 0x000fe2000000006c */
[C---:B---3--:R-:W-:Y:S01]  /*19260*/  FFMA R109, R44.reuse, R52, R223 ;  /* 0x000000342c6d7223 */ /* 0x048fe200000000df */
[C---:B------:R-:W-:Y:S01]  /*19270*/  FFMA R108, R44.reuse, R80, R224 ;  /* 0x000000502c6c7223 */ /* 0x040fe200000000e0 */
[----:B------:R-:W3:Y:S01]  /*19280*/  LDL.LU R223, [R1+0x24] ;  /* 0x0000240001df7983 */ /* 0x000ee20000300800 */
[C---:B------:R-:W-:Y:S01]  /*19290*/  FFMA R187, R111.reuse, R31, R187 ;  /* 0x0000001f6fbb7223 */ /* 0x040fe200000000bb */
[C---:B------:R-:W-:Y:S01]  /*192a0*/  FFMA R188, R111.reuse, R27, R188 ;  /* 0x0000001b6fbc7223 */ /* 0x040fe200000000bc */
[----:B------:R-:W-:Y:S01]  /*192b0*/  FFMA R234, R111, R39, R234 ;  /* 0x000000276fea7223 */ /* 0x000fe200000000ea */
[----:B------:R-:W-:Y:S01]  /*192c0*/  FFMA R110, R44, R60, R228 ;  /* 0x0000003c2c6e7223 */ /* 0x000fe200000000e4 */
[----:B------:R-:W3:Y:S04]  /*192d0*/  LDL.LU R224, [R1+0x20] ;  /* 0x0000200001e07983 */ /* 0x000ee80000300800 */
[----:B------:R-:W3:Y:S01]  /*192e0*/  LDL.LU R228, [R1+0x1c] ;  /* 0x00001c0001e47983 */ /* 0x000ee20000300800 */
        /* <DEDUP_REMOVED lines=13> */
[-C--:B------:R-:W-:Y:S01]  /*193c0*/  FFMA R242, R87, R39.reuse, R242 ;  /* 0x0000002757f27223 */ /* 0x080fe200000000f2 */
[----:B------:R-:W-:Y:S01]  /*193d0*/  FFMA R239, R239, R39, R85 ;  /* 0x00000027efef7223 */ /* 0x000fe20000000055 */
[C---:B------:R-:W-:Y:S01]  /*193e0*/  FFMA R195, R94.reuse, R30, R195 ;  /* 0x0000001e5ec37223 */ /* 0x040fe200000000c3 */
[----:B------:R-:W1:Y:S01]  /*193f0*/  LDS.128 R84, [R0.X4+UR5+0x6180] ;  /* 0x0061800500547984 */ /* 0x000e620008004c00 */
        /* <DEDUP_REMOVED lines=13> */
[C---:B------:R-:W-:Y:S01]  /*194d0*/  FFMA R21, R11.reuse, R31, R21 ;  /* 0x0000001f0b157223 */ /* 0x040fe20000000015 */
[C---:B------:R-:W-:Y:S01]  /*194e0*/  FFMA R16, R11.reuse, R27, R16 ;  /* 0x0000001b0b107223 */ /* 0x040fe20000000010 */
[----:B------:R-:W-:Y:S01]  /*194f0*/  FFMA R249, R11, R39, R249 ;  /* 0x000000270bf97223 */ /* 0x000fe200000000f9 */
        /* <DEDUP_REMOVED lines=22> */
[----:B------:R-:W-:Y:S01]  /*19660*/  LDS.128 R148, [R0.X4+UR5+0x60b0] ;  /* 0x0060b00500947984 */ /* 0x000fe20008004c00 */
[----:B--2---:R-:W-:Y:S01]  /*19670*/  FFMA R111, R44, R76, R225 ;  /* 0x0000004c2c6f7223 */ /* 0x004fe200000000e1 */
[----:B------:R-:W-:-:S02]  /*19680*/  FFMA R195, R95, R31, R195 ;  /* 0x0000001f5fc37223 */ /* 0x000fc400000000c3 */
[----:B------:R-:W2:Y:S01]  /*19690*/  LDL.LU R225, [R1+0x4] ;  /* 0x0000040001e17983 */ /* 0x000ea20000300800 */
        /* <DEDUP_REMOVED lines=19> */
[----:B------:R-:W4:Y:S01]  /*197d0*/  LDS.128 R84, [R0.X4+UR5+0x7180] ;  /* 0x0071800500547984 */ /* 0x000f220008004c00 */
        /* <DEDUP_REMOVED lines=11> */
[----:B------:R-:W3:Y:S01]  /*19890*/  LDS.128 R64, [R0.X4+UR5+0x7280] ;  /* 0x0072800500407984 */ /* 0x000ee20008004c00 */
        /* <DEDUP_REMOVED lines=24> */
[C---:B------:R-:W-:Y:S01]  /*19a20*/  FFMA R4, R243.reuse, R31, R4 ;  /* 0x0000001ff3047223 */ /* 0x040fe20000000004 */
[----:B------:R-:W-:Y:S01]  /*19a30*/  FFMA R180, R243, R27, R180 ;  /* 0x0000001bf3b47223 */ /* 0x000fe200000000b4 */
[----:B------:R-:W-:Y:S01]  /*19a40*/  FFMA R186, R119, R31, R186 ;  /* 0x0000001f77ba7223 */ /* 0x000fe200000000ba */
[C---:B----4-:R-:W-:Y:S01]  /*19a50*/  FFMA R112, R84.reuse, R52, R219 ;  /* 0x0000003454707223 */ /* 0x050fe200000000db */
        /* <DEDUP_REMOVED lines=11> */
[----:B------:R-:W-:Y:S01]  /*19b10*/  FFMA R13, R119, R27, R13 ;  /* 0x0000001b770d7223 */ /* 0x000fe2000000000d */
[----:B------:R-:W4:Y:S01]  /*19b20*/  LDS.128 R44, [R0.X4+UR5+0x6190] ;  /* 0x00619005002c7984 */ /* 0x000f220008004c00 */
        /* <DEDUP_REMOVED lines=9> */
[----:B------:R-:W-:Y:S01]  /*19bc0*/  FFMA R238, R119, R39, R238 ;  /* 0x0000002777ee7223 */ /* 0x000fe200000000ee */
[----:B------:R-:W4:Y:S01]  /*19bd0*/  LDS.128 R84, [R0.X4+UR5+0x6290] ;  /* 0x0062900500547984 */ /* 0x000f220008004c00 */
[C---:B---3--:R-:W-:Y:S01]  /*19be0*/  FFMA R117, R64.reuse, R52, R223 ;  /* 0x0000003440757223 */ /* 0x048fe200000000df */
[C---:B------:R-:W-:Y:S01]  /*19bf0*/  FFMA R116, R64.reuse, R80, R224 ;  /* 0x0000005040747223 */ /* 0x040fe200000000e0 */
[-C--:B------:R-:W-:Y:S01]  /*19c00*/  FFMA R118, R64, R60.reuse, R228 ;  /* 0x0000003c40767223 */ /* 0x080fe200000000e4 */
[C---:B-1----:R-:W-:Y:S01]  /*19c10*/  FFMA R96, R88.reuse, R60, R96 ;  /* 0x0000003c58607223 */ /* 0x042fe20000000060 */
        /* <DEDUP_REMOVED lines=8> */
[-C--:B------:R-:W-:Y:S01]  /*19ca0*/  FFMA R117, R55, R67.reuse, R117 ;  /* 0x0000004337757223 */ /* 0x080fe20000000075 */
[-C--:B------:R-:W-:Y:S01]  /*19cb0*/  FFMA R116, R83, R67.reuse, R116 ;  /* 0x0000004353747223 */ /* 0x080fe20000000074 */
[----:B------:R-:W-:Y:S01]  /*19cc0*/  FFMA R118, R63, R67, R118 ;  /* 0x000000433f767223 */ /* 0x000fe20000000076 */
        /* <DEDUP_REMOVED lines=10> */
[----:B------:R-:W-:Y:S01]  /*19d70*/  FFMA R96, R55, R91, R96 ;  /* 0x0000005b37607223 */ /* 0x000fe20000000060 */
[----:B------:R-:W-:Y:S01]  /*19d80*/  FFMA R11, R131, R31, R125 ;  /* 0x0000001f830b7223 */ /* 0x000fe2000000007d */
[----:B------:R-:W1:Y:S01]  /*19d90*/  LDS.128 R52, [R0.X4+UR5+0x7090] ;  /* 0x0070900500347984 */ /* 0x000e620008004c00 */
        /* <DEDUP_REMOVED lines=27> */
[----:B------:R-:W3:Y:S01]  /*19f50*/  LDS.128 R44, [R0.X4+UR5+0x7190] ;  /* 0x00719005002c7984 */ /* 0x000ee20008004c00 */
        /* <DEDUP_REMOVED lines=27> */
[C---:B------:R-:W-:Y:S01]  /*1a110*/  FFMA R22, R247.reuse, R31, R22 ;  /* 0x0000001ff7167223 */ /* 0x040fe20000000016 */
[----:B------:R-:W-:Y:S01]  /*1a120*/  FFMA R17, R247, R27, R17 ;  /* 0x0000001bf7117223 */ /* 0x000fe20000000011 */
        /* <DEDUP_REMOVED lines=27> */
[----:B------:R-:W-:Y:S04]  /*1a2e0*/  LDS.128 R152, [R0.X4+UR5+0x61b0] ;  /* 0x0061b00500987984 */ /* 0x000fe80008004c00 */
[----:B------:R-:W-:Y:S04]  /*1a2f0*/  LDS.128 R156, [R0.X4+UR5+0x62b0] ;  /* 0x0062b005009c7984 */ /* 0x000fe80008004c00 */
[----:B------:R-:W-:Y:S01]  /*1a300*/  LDS.128 R160, [R0.X4+UR5+0x63b0] ;  /* 0x0063b00500a07984 */ /* 0x000fe20008004c00 */
[----:B--2---:R-:W-:Y:S01]  /*1a310*/  FFMA R119, R64, R76, R225 ;  /* 0x0000004c40777223 */ /* 0x004fe200000000e1 */
[-C--:B------:R-:W-:Y:S01]  /*1a320*/  FFMA R81, R59, R47.reuse, R81 ;  /* 0x0000002f3b517223 */ /* 0x080fe20000000051 */
[----:B------:R-:W-:Y:S01]  /*1a330*/  FFMA R97, R71, R47, R97 ;  /* 0x0000002f47617223 */ /* 0x000fe20000000061 */
[C---:B----4-:R-:W-:Y:S01]  /*1a340*/  FFMA R98, R60.reuse, R36, R98 ;  /* 0x000000243c627223 */ /* 0x050fe20000000062 */
[----:B------:R-:W-:Y:S01]  /*1a350*/  FFMA R119, R77, R65, R119 ;  /* 0x000000414d777223 */ /* 0x000fe20000000077 */
[----:B------:R-:W-:Y:S01]  /*1a360*/  FFMA R120, R60, R24, R120 ;  /* 0x000000183c787223 */ /* 0x000fe20000000078 */
[C---:B-1----:R-:W-:Y:S01]  /*1a370*/  FFMA R88, R52.reuse, R40, R88 ;  /* 0x0000002834587223 */ /* 0x042fe20000000058 */
[----:B------:R-:W-:Y:S01]  /*1a380*/  FFMA R90, R52, R36, R90 ;  /* 0x00000024345a7223 */ /* 0x000fe2000000005a */
[----:B------:R-:W-:Y:S01]  /*1a390*/  FFMA R119, R78, R66, R119 ;  /* 0x000000424e777223 */ /* 0x000fe20000000077 */
[----:B------:R-:W-:Y:S01]  /*1a3a0*/  FFMA R122, R52, R24, R122 ;  /* 0x00000018347a7223 */ /* 0x000fe2000000007a */
[----:B------:R-:W-:Y:S01]  /*1a3b0*/  FFMA R247, R247, R39, R246 ;  /* 0x00000027f7f77223 */ /* 0x000fe200000000f6 */
[----:B------:R-:W-:Y:S01]  /*1a3c0*/  LDS.128 R112, [R0.X4+UR5+0x33b0] ;  /* 0x0033b00500707984 */ /* 0x000fe20008004c00 */
[----:B------:R-:W-:-:S03]  /*1a3d0*/  FFMA R119, R79, R67, R119 ;  /* 0x000000434f777223 */ /* 0x000fc60000000077 */
[----:B------:R-:W1:Y:S04]  /*1a3e0*/  LDS.128 R64, [R0.X4+UR5+0x6390] ;  /* 0x0063900500407984 */ /* 0x000e680008004c00 */
[----:B------:R-:W2:Y:S01]  /*1a3f0*/  LDS.128 R76, [R0.X4+UR5+0x7290] ;  /* 0x00729005004c7984 */ /* 0x000ea20008004c00 */
[----:B------:R-:W-:Y:S01]  /*1a400*/  FFMA R14, R23, R27, R143 ;  /* 0x0000001b170e7223 */ /* 0x000fe2000000008f */
[----:B------:R-:W-:Y:S02]  /*1a410*/  FFMA R177, R15, R39, R138 ;  /* 0x000000270fb17223 */ /* 0x000fe4000000008a */
[----:B------:R-:W-:Y:S04]  /*1a420*/  LDS.128 R128, [R0.X4+UR5+0x43b0] ;  /* 0x0043b00500807984 */ /* 0x000fe80008004c00 */
[----:B------:R-:W-:Y:S04]  /*1a430*/  LDS.128 R144, [R0.X4+UR5+0x53b0] ;  /* 0x0053b00500907984 */ /* 0x000fe80008004c00 */
[----:B------:R-:W-:Y:S01]  /*1a440*/  LDS.128 R164, [R0.X4+UR5+0x70b0] ;  /* 0x0070b00500a47984 */ /* 0x000fe20008004c00 */
        /* <DEDUP_REMOVED lines=45> */
[-C--:B------:R-:W-:Y:S01]  /*1a720*/  FFMA R65, R58, R66.reuse, R124 ;  /* 0x000000423a417223 */ /* 0x080fe2000000007c */
[----:B------:R-:W-:-:S02]  /*1a730*/  FFMA R64, R50, R66, R96 ;  /* 0x0000004232407223 */ /* 0x000fc40000000060 */
[----:B------:R-:W-:Y:S01]  /*1a740*/  FFMA R69, R29, R61, R48 ;  /* 0x0000003d1d457223 */ /* 0x000fe20000000030 */
[-C--:B------:R-:W-:Y:S02]  /*1a750*/  FFMA R65, R59, R67.reuse, R65 ;  /* 0x000000433b417223 */ /* 0x080fe40000000041 */
[----:B------:R-:W1:Y:S01]  /*1a760*/  LDS.128 R56, [R0.X4+UR5+0x63a0] ;  /* 0x0063a00500387984 */ /* 0x000e620008004c00 */
[----:B------:R-:W-:Y:S01]  /*1a770*/  FFMA R64, R51, R67, R64 ;  /* 0x0000004333407223 */ /* 0x000fe20000000040 */
[----:B------:R-:W-:Y:S01]  /*1a780*/  FFMA R50, R60, R40, R99 ;  /* 0x000000283c327223 */ /* 0x000fe20000000063 */
[C---:B------:R-:W-:Y:S01]  /*1a790*/  FFMA R48, R62.reuse, R30, R69 ;  /* 0x0000001e3e307223 */ /* 0x040fe20000000045 */
[-C--:B------:R-:W-:Y:S02]  /*1a7a0*/  FFMA R51, R37, R61.reuse, R98 ;  /* 0x0000003d25337223 */ /* 0x080fe40000000062 */
[----:B------:R-:W-:Y:S01]  /*1a7b0*/  FFMA R49, R41, R61, R50 ;  /* 0x0000003d29317223 */ /* 0x000fe20000000032 */
[----:B------:R-:W-:Y:S01]  /*1a7c0*/  FFMA R215, R63, R31, R48 ;  /* 0x0000001f3fd77223 */ /* 0x000fe20000000030 */
[----:B------:R-:W-:Y:S01]  /*1a7d0*/  FFMA R50, R62, R38, R51 ;  /* 0x000000263e327223 */ /* 0x000fe20000000033 */
[----:B------:R-:W-:Y:S01]  /*1a7e0*/  FFMA R48, R52, R28, R93 ;  /* 0x0000001c34307223 */ /* 0x000fe2000000005d */
[----:B------:R-:W-:-:S02]  /*1a7f0*/  FFMA R200, R62, R42, R49 ;  /* 0x0000002a3ec87223 */ /* 0x000fc40000000031 */
[----:B------:R-:W-:Y:S01]  /*1a800*/  FFMA R205, R63, R39, R50 ;  /* 0x000000273fcd7223 */ /* 0x000fe20000000032 */
[----:B------:R-:W-:Y:S01]  /*1a810*/  FFMA R69, R29, R53, R48 ;  /* 0x000000351d457223 */ /* 0x000fe20000000030 */
[----:B------:R-:W-:Y:S01]  /*1a820*/  FFMA R61, R25, R61, R120 ;  /* 0x0000003d193d7223 */ /* 0x000fe20000000078 */
[----:B------:R-:W3:Y:S03]  /*1a830*/  LDS.128 R48, [R0.X4+UR5+0x70a0] ;  /* 0x0070a00500307984 */ /* 0x000ee60008004c00 */
[----:B------:R-:W-:Y:S01]  /*1a840*/  FFMA R62, R62, R26, R61 ;  /* 0x0000001a3e3e7223 */ /* 0x000fe2000000003d */
[----:B------:R-:W-:Y:S01]  /*1a850*/  FFMA R61, R41, R53, R88 ;  /* 0x00000035293d7223 */ /* 0x000fe20000000058 */
[C---:B------:R-:W-:Y:S02]  /*1a860*/  FFMA R200, R63.reuse, R43, R200 ;  /* 0x0000002b3fc87223 */ /* 0x040fe400000000c8 */
[----:B------:R-:W-:Y:S01]  /*1a870*/  FFMA R217, R63, R27, R62 ;  /* 0x0000001b3fd97223 */ /* 0x000fe2000000003e */
[-C--:B------:R-:W-:Y:S01]  /*1a880*/  FFMA R63, R37, R53.reuse, R90 ;  /* 0x00000035253f7223 */ /* 0x080fe2000000005a */
        /* <DEDUP_REMOVED lines=16> */
[----:B------:R-:W2:Y:S01]  /*1a990*/  LDS.128 R52, [R0.X4+UR5+0x71a0] ;  /* 0x0071a00500347984 */ /* 0x000ea20008004c00 */
[----:B------:R-:W-:Y:S01]  /*1a9a0*/  FFMA R45, R25, R45, R44 ;  /* 0x0000002d192d7223 */ /* 0x000fe2000000002c */
[----:B------:R-:W-:Y:S01]  /*1a9b0*/  FFMA R44, R46, R30, R69 ;  /* 0x0000001e2e2c7223 */ /* 0x000fe20000000045 */
[----:B-1----:R-:W-:Y:S01]  /*1a9c0*/  FFMA R94, R56, R28, R94 ;  /* 0x0000001c385e7223 */ /* 0x002fe2000000005e */
[C---:B------:R-:W-:Y:S01]  /*1a9d0*/  FFMA R202, R46.reuse, R42, R61 ;  /* 0x0000002a2eca7223 */ /* 0x040fe2000000003d */
        /* <DEDUP_REMOVED lines=12> */
[----:B------:R-:W1:Y:S01]  /*1aaa0*/  LDS.128 R60, [R0.X4+UR5+0x72a0] ;  /* 0x0072a005003c7984 */ /* 0x000e620008004c00 */
        /* <DEDUP_REMOVED lines=11> */
[C---:B------:R-:W-:Y:S01]  /*1ab60*/  FFMA R92, R48.reuse, R28, R92 ;  /* 0x0000001c305c7223 */ /* 0x040fe2000000005c */
[----:B------:R-:W3:Y:S01]  /*1ab70*/  LDS.128 R44, [R0.X4+UR5+0x73a0] ;  /* 0x0073a005002c7984 */ /* 0x000ee20008004c00 */
[C---:B------:R-:W-:Y:S01]  /*1ab80*/  FFMA R80, R48.reuse, R40, R80 ;  /* 0x0000002830507223 */ /* 0x040fe20000000050 */
[----:B------:R-:W-:Y:S01]  /*1ab90*/  FFMA R48, R48, R24, R95 ;  /* 0x0000001830307223 */ /* 0x000fe2000000005f */
[-C--:B------:R-:W-:Y:S01]  /*1aba0*/  FFMA R69, R29, R49.reuse, R92 ;  /* 0x000000311d457223 */ /* 0x080fe2000000005c */
[----:B------:R-:W-:Y:S01]  /*1abb0*/  FFMA R74, R74, R66, R123 ;  /* 0x000000424a4a7223 */ /* 0x000fe2000000007b */
[-C--:B------:R-:W-:Y:S01]  /*1abc0*/  FFMA R57, R41, R49.reuse, R80 ;  /* 0x0000003129397223 */ /* 0x080fe20000000050 */
[----:B------:R-:W-:Y:S01]  /*1abd0*/  FFMA R49, R25, R49, R48 ;  /* 0x0000003119317223 */ /* 0x000fe20000000030 */
[C---:B------:R-:W-:Y:S01]  /*1abe0*/  FFMA R48, R50.reuse, R30, R69 ;  /* 0x0000001e32307223 */ /* 0x040fe20000000045 */
[----:B------:R-:W-:Y:S01]  /*1abf0*/  FFMA R218, R50, R38, R59 ;  /* 0x0000002632da7223 */ /* 0x000fe2000000003b */
[----:B------:R-:W-:Y:S02]  /*1ac00*/  LDS.128 R88, [R0.X4+UR5+0x21b0] ;  /* 0x0021b00500587984 */ /* 0x000fe40008004c00 */
[----:B------:R-:W-:Y:S01]  /*1ac10*/  FFMA R225, R51, R31, R48 ;  /* 0x0000001f33e17223 */ /* 0x000fe20000000030 */
[----:B--2---:R-:W-:Y:S01]  /*1ac20*/  FFMA R48, R52, R28, R81 ;  /* 0x0000001c34307223 */ /* 0x004fe20000000051 */
[C---:B------:R-:W-:Y:S01]  /*1ac30*/  FFMA R204, R50.reuse, R42, R57 ;  /* 0x0000002a32cc7223 */ /* 0x040fe20000000039 */
[----:B------:R-:W-:Y:S01]  /*1ac40*/  FFMA R228, R50, R26, R49 ;  /* 0x0000001a32e47223 */ /* 0x000fe20000000031 */
        /* <DEDUP_REMOVED lines=8> */
[-C--:B------:R-:W-:Y:S01]  /*1acd0*/  FFMA R49, R41, R53.reuse, R50 ;  /* 0x0000003529317223 */ /* 0x080fe20000000032 */
[-C--:B------:R-:W-:Y:S01]  /*1ace0*/  FFMA R51, R37, R53.reuse, R84 ;  /* 0x0000003525337223 */ /* 0x080fe20000000054 */
        /* <DEDUP_REMOVED lines=18> */
[-C--:B------:R-:W-:Y:S01]  /*1ae10*/  FFMA R75, R75, R67.reuse, R74 ;  /* 0x000000434b4b7223 */ /* 0x080fe2000000004a */
[----:B------:R-:W-:Y:S01]  /*1ae20*/  FFMA R67, R71, R67, R66 ;  /* 0x0000004347437223 */ /* 0x000fe20000000042 */
[----:B------:R-:W-:Y:S01]  /*1ae30*/  FFMA R250, R62, R26, R61 ;  /* 0x0000001a3efa7223 */ /* 0x000fe2000000003d */
[C---:B---3--:R-:W-:Y:S01]  /*1ae40*/  FFMA R64, R44.reuse, R40, R64 ;  /* 0x000000282c407223 */ /* 0x048fe20000000040 */
        /* <DEDUP_REMOVED lines=9> */
[C---:B------:R-:W-:Y:S01]  /*1aee0*/  FFMA R24, R44.reuse, R24, R67 ;  /* 0x000000182c187223 */ /* 0x040fe20000000043 */
[----:B------:R-:W-:Y:S02]  /*1aef0*/  FFMA R41, R41, R45, R64 ;  /* 0x0000002d29297223 */ /* 0x000fe40000000040 */
[----:B------:R-:W2:Y:S04]  /*1af00*/  LDS.128 R56, [R0.X4+UR5+0x1b0] ;  /* 0x0001b00500387984 */ /* 0x000ea80008004c00 */
[----:B------:R-:W3:Y:S04]  /*1af10*/  LDS.128 R60, [R0.X4+UR5+0x2b0] ;  /* 0x0002b005003c7984 */ /* 0x000ee80008004c00 */
[----:B------:R-:W4:Y:S04]  /*1af20*/  LDS.128 R64, [R0.X4+UR5+0x3b0] ;  /* 0x0003b00500407984 */ /* 0x000f280008004c00 */
[----:B------:R-:W1:Y:S01]  /*1af30*/  LDS.128 R68, [R0.X4+UR5+0x10b0] ;  /* 0x0010b00500447984 */ /* 0x000e620008004c00 */
[----:B------:R-:W-:-:S03]  /*1af40*/  FFMA R36, R44, R36, R75 ;  /* 0x000000242c247223 */ /* 0x000fc6000000004b */
[----:B------:R-:W3:Y:S04]  /*1af50*/  LDS.128 R72, [R0.X4+UR5+0x11b0] ;  /* 0x0011b00500487984 */ /* 0x000ee80008004c00 */
[----:B------:R-:W4:Y:S04]  /*1af60*/  LDS.128 R76, [R0.X4+UR5+0x12b0] ;  /* 0x0012b005004c7984 */ /* 0x000f280008004c00 */
[----:B------:R-:W4:Y:S04]  /*1af70*/  LDS.128 R80, [R0.X4+UR5+0x13b0] ;  /* 0x0013b00500507984 */ /* 0x000f280008004c00 */
[----:B------:R-:W4:Y:S04]  /*1af80*/  LDS.128 R84, [R0.X4+UR5+0x20b0] ;  /* 0x0020b00500547984 */ /* 0x000f280008004c00 */
[----:B------:R-:W4:Y:S04]  /*1af90*/  LDS.128 R92, [R0.X4+UR5+0x22b0] ;  /* 0x0022b005005c7984 */ /* 0x000f280008004c00 */
[----:B------:R-:W4:Y:S04]  /*1afa0*/  LDS.128 R96, [R0.X4+UR5+0x23b0] ;  /* 0x0023b00500607984 */ /* 0x000f280008004c00 */
[----:B------:R-:W4:Y:S04]  /*1afb0*/  LDS.128 R100, [R0.X4+UR5+0x30b0] ;  /* 0x0030b00500647984 */ /* 0x000f280008004c00 */
[----:B------:R-:W4:Y:S01]  /*1afc0*/  LDS.128 R120, [R0.X4+UR5+0x41b0] ;  /* 0x0041b00500787984 */ /* 0x000f220008004c00 */
[-C--:B------:R-:W-:Y:S01]  /*1afd0*/  FFMA R23, R15, R27.reuse, R140 ;  /* 0x0000001b0f177223 */ /* 0x080fe2000000008c */
[----:B------:R-:W-:-:S02]  /*1afe0*/  FFMA R15, R135, R27, R136 ;  /* 0x0000001b870f7223 */ /* 0x000fc40000000088 */
[----:B------:R-:W4:Y:S01]  /*1aff0*/  LDS.128 R124, [R0.X4+UR5+0x42b0] ;  /* 0x0042b005007c7984 */ /* 0x000f220008004c00 */
[----:B------:R-:W-:-:S03]  /*1b000*/  FFMA R25, R25, R45, R24 ;  /* 0x0000002d19197223 */ /* 0x000fc60000000018 */
[----:B------:R-:W4:Y:S01]  /*1b010*/  LDS.128 R132, [R0.X4+UR5+0x50b0] ;  /* 0x0050b00500847984 */ /* 0x000f220008004c00 */
[----:B------:R-:W-:Y:S01]  /*1b020*/  MOV R24, R177 ;  /* 0x000000b100187202 */ /* 0x000fe20000000f00 */
[-C--:B-1----:R-:W-:Y:S01]  /*1b030*/  FFMA R199, R48, R52.reuse, R199 ;  /* 0x0000003430c77223 */ /* 0x082fe200000000c7 */
[----:B--2---:R-:W-:Y:S01]  /*1b040*/  FFMA R14, R56, R52, R14 ;  /* 0x00000034380e7223 */ /* 0x004fe2000000000e */
[----:B------:R-:W1:Y:S01]  /*1b050*/  LDS.128 R136, [R0.X4+UR5+0x51b0] ;  /* 0x0051b00500887984 */ /* 0x000e620008004c00 */
[----:B------:R-:W-:Y:S01]  /*1b060*/  FFMA R25, R46, R26, R25 ;  /* 0x0000001a2e197223 */ /* 0x000fe20000000019 */
[----:B---3--:R-:W-:Y:S01]  /*1b070*/  FFMA R23, R60, R52, R23 ;  /* 0x000000343c177223 */ /* 0x008fe20000000017 */
[----:B------:R-:W-:Y:S01]  /*1b080*/  FFMA R37, R37, R45, R36 ;  /* 0x0000002d25257223 */ /* 0x000fe20000000024 */
[----:B------:R-:W2:Y:S01]  /*1b090*/  LDS.128 R140, [R0.X4+UR5+0x52b0] ;  /* 0x0052b005008c7984 */ /* 0x000ea20008004c00 */
[----:B------:R-:W-:Y:S01]  /*1b0a0*/  FFMA R41, R46, R42, R41 ;  /* 0x0000002a2e297223 */ /* 0x000fe20000000029 */
[----:B----4-:R-:W-:Y:S01]  /*1b0b0*/  FFMA R15, R64, R52, R15 ;  /* 0x00000034400f7223 */ /* 0x010fe2000000000f */
[----:B------:R-:W-:Y:S01]  /*1b0c0*/  MOV R42, R24 ;  /* 0x00000018002a7202 */ /* 0x000fe20000000f00 */
[----:B------:R-:W-:Y:S01]  /*1b0d0*/  FFMA R34, R68, R52, R34 ;  /* 0x0000003444227223 */ /* 0x000fe20000000022 */
[----:B------:R-:W-:Y:S01]  /*1b0e0*/  FFMA R199, R49, R53, R199 ;  /* 0x0000003531c77223 */ /* 0x000fe200000000c7 */
[----:B------:R-:W-:Y:S01]  /*1b0f0*/  FFMA R29, R29, R45, R28 ;  /* 0x0000002d1d1d7223 */ /* 0x000fe2000000001c */
[----:B------:R-:W-:Y:S01]  /*1b100*/  FFMA R24, R57, R53, R14 ;  /* 0x0000003539187223 */ /* 0x000fe2000000000e */
[----:B------:R-:W-:Y:S01]  /*1b110*/  FFMA R27, R47, R27, R25 ;  /* 0x0000001b2f1b7223 */ /* 0x000fe20000000019 */
[-C--:B------:R-:W-:Y:S01]  /*1b120*/  FFMA R23, R61, R53.reuse, R23 ;  /* 0x000000353d177223 */ /* 0x080fe20000000017 */
        /* <DEDUP_REMOVED lines=16> */
[----:B------:R-:W-:Y:S01]  /*1b230*/  MOV R28, R176 ;  /* 0x000000b0001c7202 */ /* 0x000fe20000000f00 */
[----:B------:R-:W-:Y:S01]  /*1b240*/  FFMA R16, R73, R53, R16 ;  /* 0x0000003549107223 */ /* 0x000fe20000000010 */
[----:B------:R-:W-:Y:S01]  /*1b250*/  MOV R40, R178 ;  /* 0x000000b200287202 */ /* 0x000fe20000000f00 */
[----:B------:R-:W-:Y:S01]  /*1b260*/  FFMA R29, R63, R55, R23 ;  /* 0x000000373f1d7223 */ /* 0x000fe20000000017 */
[----:B------:R-:W-:Y:S01]  /*1b270*/  MOV R45, R179 ;  /* 0x000000b3002d7202 */ /* 0x000fe20000000f00 */
[----:B------:R-:W-:Y:S01]  /*1b280*/  FFMA R33, R77, R53, R33 ;  /* 0x000000354d217223 */ /* 0x000fe20000000021 */
[----:B------:R-:W3:Y:S01]  /*1b290*/  LDS.128 R176, [R0.X4+UR5+0x73b0] ;  /* 0x0073b00500b07984 */ /* 0x000ee20008004c00 */
[----:B------:R-:W-:Y:S01]  /*1b2a0*/  FFMA R24, R67, R55, R25 ;  /* 0x0000003743187223 */ /* 0x000fe20000000019 */
[-C--:B------:R-:W-:Y:S01]  /*1b2b0*/  FFMA R20, R84, R52.reuse, R20 ;  /* 0x0000003454147223 */ /* 0x080fe20000000014 */
[----:B------:R-:W-:Y:S01]  /*1b2c0*/  FFMA R17, R81, R53, R17 ;  /* 0x0000003551117223 */ /* 0x000fe20000000011 */
[----:B------:R-:W-:Y:S01]  /*1b2d0*/  FFMA R23, R71, R55, R34 ;  /* 0x0000003747177223 */ /* 0x000fe20000000022 */
[-C--:B------:R-:W-:Y:S01]  /*1b2e0*/  FFMA R180, R88, R52.reuse, R180 ;  /* 0x0000003458b47223 */ /* 0x080fe200000000b4 */
[----:B------:R-:W-:Y:S01]  /*1b2f0*/  STL [R1+0xac], R37 ;  /* 0x0000ac2501007387 */ /* 0x000fe20000100800 */
[----:B------:R-:W-:Y:S01]  /*1b300*/  FFMA R182, R92, R52, R182 ;  /* 0x000000345cb67223 */ /* 0x000fe200000000b6 */
[-C--:B------:R-:W-:Y:S01]  /*1b310*/  FFMA R16, R74, R54.reuse, R16 ;  /* 0x000000364a107223 */ /* 0x080fe20000000010 */
[-C--:B------:R-:W-:Y:S01]  /*1b320*/  FFMA R33, R78, R54.reuse, R33 ;  /* 0x000000364e217223 */ /* 0x080fe20000000021 */
[----:B------:R-:W-:Y:S01]  /*1b330*/  STL [R1+0xa8], R30 ;  /* 0x0000a81e01007387 */ /* 0x000fe20000100800 */
[----:B------:R-:W-:Y:S01]  /*1b340*/  FFMA R20, R85, R53, R20 ;  /* 0x0000003555147223 */ /* 0x000fe20000000014 */
[----:B------:R-:W-:-:S02]  /*1b350*/  FFMA R17, R82, R54, R17 ;  /* 0x0000003652117223 */ /* 0x000fc40000000011 */
[----:B------:R-:W-:Y:S01]  /*1b360*/  STL [R1+0xa4], R29 ;  /* 0x0000a41d01007387 */ /* 0x000fe20000100800 */
[-C--:B------:R-:W-:Y:S01]  /*1b370*/  FFMA R180, R89, R53.reuse, R180 ;  /* 0x0000003559b47223 */ /* 0x080fe200000000b4 */
[-C--:B------:R-:W-:Y:S02]  /*1b380*/  FFMA R185, R96, R52.reuse, R185 ;  /* 0x0000003460b97223 */ /* 0x080fe400000000b9 */
[----:B------:R-:W-:Y:S01]  /*1b390*/  STL [R1+0xa0], R24 ;  /* 0x0000a01801007387 */ /* 0x000fe20000100800 */
[----:B------:R-:W-:Y:S01]  /*1b3a0*/  FFMA R182, R93, R53, R182 ;  /* 0x000000355db67223 */ /* 0x000fe200000000b6 */
[-C--:B------:R-:W-:Y:S02]  /*1b3b0*/  FFMA R19, R100, R52.reuse, R19 ;  /* 0x0000003464137223 */ /* 0x080fe40000000013 */
[----:B------:R4:W-:Y:S01]  /*1b3c0*/  STL [R1+0x9c], R23 ;  /* 0x00009c1701007387 */ /* 0x0009e20000100800 */
[----:B------:R-:W-:Y:S01]  /*1b3d0*/  FFMA R12, R104, R52, R12 ;  /* 0x00000034680c7223 */ /* 0x000fe2000000000c */
[-C--:B------:R-:W-:Y:S01]  /*1b3e0*/  FFMA R20, R86, R54.reuse, R20 ;  /* 0x0000003656147223 */ /* 0x080fe20000000014 */
[----:B------:R-:W-:Y:S01]  /*1b3f0*/  FFMA R17, R83, R55, R17 ;  /* 0x0000003753117223 */ /* 0x000fe20000000011 */
[-C--:B------:R-:W-:Y:S01]  /*1b400*/  FFMA R180, R90, R54.reuse, R180 ;  /* 0x000000365ab47223 */ /* 0x080fe200000000b4 */
[----:B------:R-:W-:Y:S01]  /*1b410*/  FFMA R185, R97, R53, R185 ;  /* 0x0000003561b97223 */ /* 0x000fe200000000b9 */
[----:B------:R-:W-:Y:S01]  /*1b420*/  FFMA R182, R94, R54, R182 ;  /* 0x000000365eb67223 */ /* 0x000fe200000000b6 */
[-C--:B----4-:R-:W-:Y:S01]  /*1b430*/  FFMA R23, R75, R55.reuse, R16 ;  /* 0x000000374b177223 */ /* 0x090fe20000000010 */
[----:B------:R-:W-:Y:S01]  /*1b440*/  FFMA R16, R79, R55, R33 ;  /* 0x000000374f107223 */ /* 0x000fe20000000021 */
[-C--:B------:R-:W-:Y:S01]  /*1b450*/  FFMA R19, R101, R53.reuse, R19 ;  /* 0x0000003565137223 */ /* 0x080fe20000000013 */
[-C--:B------:R-:W-:Y:S01]  /*1b460*/  FFMA R13, R108, R52.reuse, R13 ;  /* 0x000000346c0d7223 */ /* 0x080fe2000000000d */
[----:B------:R-:W-:Y:S01]  /*1b470*/  FFMA R26, R105, R53, R12 ;  /* 0x00000035691a7223 */ /* 0x000fe2000000000c */
[----:B------:R-:W-:Y:S01]  /*1b480*/  STL [R1+0x98], R23 ;  /* 0x0000981701007387 */ /* 0x000fe20000100800 */
[----:B------:R-:W-:Y:S01]  /*1b490*/  FFMA R20, R87, R55, R20 ;  /* 0x0000003757147223 */ /* 0x000fe20000000014 */
[----:B------:R-:W-:-:S02]  /*1b4a0*/  FFMA R35, R112, R52, R35 ;  /* 0x0000003470237223 */ /* 0x000fc40000000023 */
[----:B------:R4:W-:Y:S01]  /*1b4b0*/  STL [R1+0x94], R16 ;  /* 0x0000941001007387 */ /* 0x0009e20000100800 */
[----:B------:R-:W-:Y:S01]  /*1b4c0*/  MOV R38, R45 ;  /* 0x0000002d00267202 */ /* 0x000fe20000000f00 */
[----:B------:R-:W-:Y:S01]  /*1b4d0*/  FFMA R5, R116, R52, R5 ;  /* 0x0000003474057223 */ /* 0x000fe20000000005 */
[----:B------:R-:W-:Y:S01]  /*1b4e0*/  FFMA R185, R98, R54, R185 ;  /* 0x0000003662b97223 */ /* 0x000fe200000000b9 */
[----:B------:R1:W-:Y:S01]  /*1b4f0*/  STL [R1+0x90], R17 ;  /* 0x0000901101007387 */ /* 0x0003e20000100800 */
[----:B------:R-:W-:Y:S01]  /*1b500*/  MOV R45, R28 ;  /* 0x0000001c002d7202 */ /* 0x000fe20000000f00 */
[----:B------:R-:W-:Y:S01]  /*1b510*/  FFMA R10, R120, R52, R10 ;  /* 0x00000034780a7223 */ /* 0x000fe2000000000a */
[-C--:B------:R-:W-:Y:S01]  /*1b520*/  FFMA R19, R102, R54.reuse, R19 ;  /* 0x0000003666137223 */ /* 0x080fe20000000013 */
[----:B----4-:R-:W-:Y:S01]  /*1b530*/  FFMA R16, R91, R55, R180 ;  /* 0x000000375b107223 */ /* 0x010fe200000000b4 */
[----:B------:R-:W-:Y:S01]  /*1b540*/  FFMA R28, R109, R53, R13 ;  /* 0x000000356d1c7223 */ /* 0x000fe2000000000d */
[----:B------:R-:W-:Y:S01]  /*1b550*/  FFMA R26, R106, R54, R26 ;  /* 0x000000366a1a7223 */ /* 0x000fe2000000001a */
[----:B-1----:R-:W-:Y:S01]  /*1b560*/  FFMA R17, R95, R55, R182 ;  /* 0x000000375f117223 */ /* 0x002fe200000000b6 */
[-C--:B------:R-:W-:Y:S01]  /*1b570*/  FFMA R35, R113, R53.reuse, R35 ;  /* 0x0000003571237223 */ /* 0x080fe20000000023 */
[----:B------:R1:W-:Y:S01]  /*1b580*/  STL [R1+0x8c], R20 ;  /* 0x00008c1401007387 */ /* 0x0003e20000100800 */
[-C--:B------:R-:W-:Y:S01]  /*1b590*/  FFMA R5, R117, R53.reuse, R5 ;  /* 0x0000003575057223 */ /* 0x080fe20000000005 */
[-C--:B------:R-:W-:Y:S01]  /*1b5a0*/  FFMA R188, R124, R52.reuse, R188 ;  /* 0x000000347cbc7223 */ /* 0x080fe200000000bc */
[----:B------:R-:W-:Y:S01]  /*1b5b0*/  FFMA R10, R121, R53, R10 ;  /* 0x00000035790a7223 */ /* 0x000fe2000000000a */
[----:B------:R4:W-:Y:S01]  /*1b5c0*/  STL [R1+0x88], R16 ;  /* 0x0000881001007387 */ /* 0x0009e20000100800 */
[----:B------:R-:W-:Y:S01]  /*1b5d0*/  FFMA R190, R128, R52, R190 ;  /* 0x0000003480be7223 */ /* 0x000fe200000000be */
[----:B------:R-:W-:-:S02]  /*1b5e0*/  FFMA R28, R110, R54, R28 ;  /* 0x000000366e1c7223 */ /* 0x000fc4000000001c */
[----:B------:R3:W-:Y:S01]  /*1b5f0*/  STL [R1+0x84], R17 ;  /* 0x0000841101007387 */ /* 0x0007e20000100800 */
[-C--:B-1----:R-:W-:Y:S01]  /*1b600*/  FFMA R20, R99, R55.reuse, R185 ;  /* 0x0000003763147223 */ /* 0x082fe200000000b9 */
[----:B------:R-:W-:Y:S01]  /*1b610*/  FFMA R192, R132, R52, R192 ;  /* 0x0000003484c07223 */ /* 0x000fe200000000c0 */
[----:B------:R-:W-:Y:S01]  /*1b620*/  FFMA R35, R114, R54, R35 ;  /* 0x0000003672237223 */ /* 0x000fe20000000023 */
[----:B------:R-:W-:Y:S01]  /*1b630*/  FFMA R194, R136, R52, R194 ;  /* 0x0000003488c27223 */ /* 0x000fe200000000c2 */
[-C--:B----4-:R-:W-:Y:S01]  /*1b640*/  FFMA R16, R103, R55.reuse, R19 ;  /* 0x0000003767107223 */ /* 0x090fe20000000013 */
[----:B------:R-:W-:Y:S01]  /*1b650*/  FFMA R5, R118, R54, R5 ;  /* 0x0000003676057223 */ /* 0x000fe20000000005 */
[-C--:B--2---:R-:W-:Y:S01]  /*1b660*/  FFMA R196, R140, R52.reuse, R196 ;  /* 0x000000348cc47223 */ /* 0x084fe200000000c4 */
[----:B------:R-:W-:Y:S01]  /*1b670*/  FFMA R198, R144, R52, R198 ;  /* 0x0000003490c67223 */ /* 0x000fe200000000c6 */
[----:B---3--:R-:W-:Y:S01]  /*1b680*/  FFMA R17, R107, R55, R26 ;  /* 0x000000376b117223 */ /* 0x008fe2000000001a */
[-C--:B------:R-:W-:Y:S01]  /*1b690*/  FFMA R188, R125, R53.reuse, R188 ;  /* 0x000000357dbc7223 */ /* 0x080fe200000000bc */
[-C--:B------:R-:W-:Y:S01]  /*1b6a0*/  FFMA R10, R122, R54.reuse, R10 ;  /* 0x000000367a0a7223 */ /* 0x080fe2000000000a */
[----:B------:R-:W-:Y:S01]  /*1b6b0*/  STL [R1+0x80], R20 ;  /* 0x0000801401007387 */ /* 0x000fe20000100800 */
[----:B------:R-:W-:Y:S01]  /*1b6c0*/  FFMA R190, R129, R53, R190 ;  /* 0x0000003581be7223 */ /* 0x000fe200000000be */
[----:B------:R-:W-:Y:S01]  /*1b6d0*/  FFMA R19, R111, R55, R28 ;  /* 0x000000376f137223 */ /* 0x000fe2000000001c */
[----:B------:R-:W-:Y:S01]  /*1b6e0*/  FFMA R192, R133, R53, R192 ;  /* 0x0000003585c07223 */ /* 0x000fe200000000c0 */
[----:B------:R1:W-:Y:S01]  /*1b6f0*/  STL [R1+0x7c], R16 ;  /* 0x00007c1001007387 */ /* 0x0003e20000100800 */
[----:B------:R-:W-:-:S03]  /*1b700*/  FFMA R188, R126, R54, R188 ;  /* 0x000000367ebc7223 */ /* 0x000fc600000000bc */
[----:B------:R2:W-:Y:S01]  /*1b710*/  STL [R1+0x78], R17 ;  /* 0x0000781101007387 */ /* 0x0005e20000100800 */
[----:B------:R-:W-:Y:S01]  /*1b720*/  FFMA R190, R130, R54, R190 ;  /* 0x0000003682be7223 */ /* 0x000fe200000000be */
[----:B------:R-:W-:Y:S01]  /*1b730*/  FFMA R194, R137, R53, R194 ;  /* 0x0000003589c27223 */ /* 0x000fe200000000c2 */
[-C--:B------:R-:W-:Y:S01]  /*1b740*/  FFMA R217, R148, R52.reuse, R217 ;  /* 0x0000003494d97223 */ /* 0x080fe200000000d9 */
[-C--:B------:R-:W-:Y:S01]  /*1b750*/  FFMA R220, R152, R52.reuse, R220 ;  /* 0x0000003498dc7223 */ /* 0x080fe200000000dc */
[----:B------:R-:W-:Y:S01]  /*1b760*/  FFMA R224, R156, R52, R224 ;  /* 0x000000349ce07223 */ /* 0x000fe200000000e0 */
[-C--:B-1----:R-:W-:Y:S01]  /*1b770*/  FFMA R16, R115, R55.reuse, R35 ;  /* 0x0000003773107223 */ /* 0x082fe20000000023 */
[----:B------:R-:W-:Y:S01]  /*1b780*/  FFMA R192, R134, R54, R192 ;  /* 0x0000003686c07223 */ /* 0x000fe200000000c0 */
[-C--:B------:R-:W-:Y:S01]  /*1b790*/  FFMA R246, R168, R52.reuse, R246 ;  /* 0x00000034a8f67223 */ /* 0x080fe200000000f6 */
[----:B------:R-:W-:Y:S01]  /*1b7a0*/  FFMA R27, R176, R52, R27 ;  /* 0x00000034b01b7223 */ /* 0x000fe2000000001b */
[-C--:B--2---:R-:W-:Y:S01]  /*1b7b0*/  FFMA R17, R119, R55.reuse, R5 ;  /* 0x0000003777117223 */ /* 0x084fe20000000005 */
[----:B------:R-:W-:Y:S01]  /*1b7c0*/  FFMA R5, R123, R55, R10 ;  /* 0x000000377b057223 */ /* 0x000fe2000000000a */
[----:B------:R-:W-:Y:S01]  /*1b7d0*/  STL [R1+0x74], R19 ;  /* 0x0000741301007387 */ /* 0x000fe20000100800 */
[-C--:B------:R-:W-:Y:S01]  /*1b7e0*/  FFMA R196, R141, R53.reuse, R196 ;  /* 0x000000358dc47223 */ /* 0x080fe200000000c4 */
[----:B------:R-:W-:-:S02]  /*1b7f0*/  FFMA R198, R145, R53, R198 ;  /* 0x0000003591c67223 */ /* 0x000fc400000000c6 */
[----:B------:R1:W-:Y:S01]  /*1b800*/  STL [R1+0x70], R16 ;  /* 0x0000701001007387 */ /* 0x0003e20000100800 */
[----:B------:R-:W-:Y:S01]  /*1b810*/  FFMA R10, R131, R55, R190 ;  /* 0x00000037830a7223 */ /* 0x000fe200000000be */
[-C--:B------:R-:W-:Y:S02]  /*1b820*/  FFMA R194, R138, R54.reuse, R194 ;  /* 0x000000368ac27223 */ /* 0x080fe400000000c2 */
[----:B------:R-:W-:Y:S01]  /*1b830*/  STL [R1+0x6c], R17 ;  /* 0x00006c1101007387 */ /* 0x000fe20000100800 */
[----:B------:R-:W-:-:S03]  /*1b840*/  FFMA R196, R142, R54, R196 ;  /* 0x000000368ec47223 */ /* 0x000fc600000000c4 */
[----:B------:R2:W-:Y:S01]  /*1b850*/  STL [R1+0x34], R5 ;  /* 0x0000340501007387 */ /* 0x0005e20000100800 */
[----:B-1----:R-:W-:Y:S01]  /*1b860*/  FFMA R16, R127, R55, R188 ;  /* 0x000000377f107223 */ /* 0x002fe200000000bc */
[-C--:B------:R-:W-:Y:S01]  /*1b870*/  FFMA R217, R149, R53.reuse, R217 ;  /* 0x0000003595d97223 */ /* 0x080fe200000000d9 */
[----:B------:R-:W-:Y:S01]  /*1b880*/  FFMA R198, R146, R54, R198 ;  /* 0x0000003692c67223 */ /* 0x000fe200000000c6 */
[-C--:B------:R-:W-:Y:S01]  /*1b890*/  FFMA R220, R153, R53.reuse, R220 ;  /* 0x0000003599dc7223 */ /* 0x080fe200000000dc */
[----:B------:R-:W-:Y:S01]  /*1b8a0*/  FFMA R224, R157, R53, R224 ;  /* 0x000000359de07223 */ /* 0x000fe200000000e0 */
[----:B------:R1:W-:Y:S01]  /*1b8b0*/  STL [R1+0x30], R16 ;  /* 0x0000301001007387 */ /* 0x0003e20000100800 */
[----:B--2---:R-:W-:-:S03]  /*1b8c0*/  FFMA R5, R135, R55, R192 ;  /* 0x0000003787057223 */ /* 0x004fc600000000c0 */
[----:B------:R2:W-:Y:S01]  /*1b8d0*/  STL [R1+0x2c], R10 ;  /* 0x00002c0a01007387 */ /* 0x0005e20000100800 */
[-C--:B------:R-:W-:Y:S01]  /*1b8e0*/  FFMA R217, R150, R54.reuse, R217 ;  /* 0x0000003696d97223 */ /* 0x080fe200000000d9 */
[-C--:B------:R-:W-:Y:S02]  /*1b8f0*/  FFMA R220, R154, R54.reuse, R220 ;  /* 0x000000369adc7223 */ /* 0x080fe400000000dc */
[----:B------:R3:W-:Y:S01]  /*1b900*/  STL [R1+0x28], R5 ;  /* 0x0000280501007387 */ /* 0x0007e20000100800 */
[-C--:B-1----:R-:W-:Y:S01]  /*1b910*/  FFMA R16, R139, R55.reuse, R194 ;  /* 0x000000378b107223 */ /* 0x082fe200000000c2 */
[----:B------:R-:W-:Y:S01]  /*1b920*/  FFMA R224, R158, R54, R224 ;  /* 0x000000369ee07223 */ /* 0x000fe200000000e0 */
[----:B------:R-:W-:Y:S01]  /*1b930*/  MOV R44, R174 ;  /* 0x000000ae002c7202 */ /* 0x000fe20000000f00 */
[----:B------:R-:W1:Y:S01]  /*1b940*/  LDS.128 R12, [R32+0x1b0] ;  /* 0x0001b000200c7984 */ /* 0x000e620000000c00 */
[-C--:B--2---:R-:W-:Y:S01]  /*1b950*/  FFMA R10, R143, R55.reuse, R196 ;  /* 0x000000378f0a7223 */ /* 0x084fe200000000c4 */
[----:B---3--:R-:W-:-:S02]  /*1b960*/  FFMA R5, R147, R55, R198 ;  /* 0x0000003793057223 */ /* 0x008fc400000000c6 */
[----:B------:R2:W-:Y:S01]  /*1b970*/  STL [R1+0x24], R16 ;  /* 0x0000241001007387 */ /* 0x0005e20000100800 */
[-C--:B------:R-:W-:Y:S01]  /*1b980*/  FFMA R246, R169, R53.reuse, R246 ;  /* 0x00000035a9f67223 */ /* 0x080fe200000000f6 */
[----:B------:R-:W-:Y:S02]  /*1b990*/  FFMA R27, R177, R53, R27 ;  /* 0x00000035b11b7223 */ /* 0x000fe4000000001b */
[----:B------:R3:W-:Y:S01]  /*1b9a0*/  STL [R1+0x20], R10 ;  /* 0x0000200a01007387 */ /* 0x0007e20000100800 */
[----:B------:R-:W-:-:S03]  /*1b9b0*/  FFMA R246, R170, R54, R246 ;  /* 0x00000036aaf67223 */ /* 0x000fc600000000f6 */
[----:B------:R4:W-:Y:S01]  /*1b9c0*/  STL [R1+0x1c], R5 ;  /* 0x00001c0501007387 */ /* 0x0009e20000100800 */
[-C--:B--2---:R-:W-:Y:S01]  /*1b9d0*/  FFMA R16, R151, R55.reuse, R217 ;  /* 0x0000003797107223 */ /* 0x084fe200000000d9 */
[----:B------:R-:W-:Y:S01]  /*1b9e0*/  FFMA R27, R178, R54, R27 ;  /* 0x00000036b21b7223 */ /* 0x000fe2000000001b */
[----:B---3--:R-:W-:-:S03]  /*1b9f0*/  FFMA R10, R155, R55, R220 ;  /* 0x000000379b0a7223 */ /* 0x008fc600000000dc */
[----:B------:R-:W-:Y:S01]  /*1ba00*/  STL [R1+0x18], R16 ;  /* 0x0000181001007387 */ /* 0x000fe20000100800 */
[----:B----4-:R-:W-:-:S03]  /*1ba10*/  FFMA R5, R159, R55, R224 ;  /* 0x000000379f057223 */ /* 0x010fc600000000e0 */
[----:B------:R-:W-:Y:S01]  /*1ba20*/  STL [R1+0x14], R10 ;  /* 0x0000140a01007387 */ /* 0x000fe20000100800 */
[----:B------:R-:W-:-:S03]  /*1ba30*/  MOV R36, R175 ;  /* 0x000000af00247202 */ /* 0x000fc60000000f00 */
[----:B------:R2:W-:Y:S04]  /*1ba40*/  STL [R1+0x10], R5 ;  /* 0x0000100501007387 */ /* 0x0005e80000100800 */
[----:B------:R-:W-:Y:S01]  /*1ba50*/  LDS.128 R172, [R0.X4+UR5+0x72b0] ;  /* 0x0072b00500ac7984 */ /* 0x000fe20008004c00 */
[-C--:B--2---:R-:W-:Y:S01]  /*1ba60*/  FFMA R5, R171, R55.reuse, R246 ;  /* 0x00000037ab057223 */ /* 0x084fe200000000f6 */
[----:B------:R-:W-:Y:S02]  /*1ba70*/  FFMA R246, R179, R55, R27 ;  /* 0x00000037b3f67223 */ /* 0x000fe4000000001b */
[----:B------:R-:W2:Y:S01]  /*1ba80*/  LDS.128 R24, [R32+0x2b0] ;  /* 0x0002b00020187984 */ /* 0x000ea20000000c00 */
[-C--:B------:R-:W-:Y:S01]  /*1ba90*/  FFMA R226, R160, R52.reuse, R226 ;  /* 0x00000034a0e27223 */ /* 0x080fe200000000e2 */
[----:B------:R-:W-:-:S03]  /*1baa0*/  FFMA R228, R164, R52, R228 ;  /* 0x00000034a4e47223 */ /* 0x000fc600000000e4 */
[-C--:B------:R-:W-:Y:S01]  /*1bab0*/  FFMA R226, R161, R53.reuse, R226 ;  /* 0x00000035a1e27223 */ /* 0x080fe200000000e2 */
[----:B------:R-:W-:-:S03]  /*1bac0*/  FFMA R228, R165, R53, R228 ;  /* 0x00000035a5e47223 */ /* 0x000fc600000000e4 */
[-C--:B------:R-:W-:Y:S01]  /*1bad0*/  FFMA R226, R162, R54.reuse, R226 ;  /* 0x00000036a2e27223 */ /* 0x080fe200000000e2 */
[----:B------:R-:W-:-:S03]  /*1bae0*/  FFMA R228, R166, R54, R228 ;  /* 0x00000036a6e47223 */ /* 0x000fc600000000e4 */
[-C--:B------:R-:W-:Y:S01]  /*1baf0*/  FFMA R16, R163, R55.reuse, R226 ;  /* 0x00000037a3107223 */ /* 0x080fe200000000e2 */
[----:B------:R-:W-:Y:S01]  /*1bb00*/  FFMA R10, R167, R55, R228 ;  /* 0x00000037a70a7223 */ /* 0x000fe200000000e4 */
[----:B------:R-:W-:-:S03]  /*1bb10*/  FFMA R43, R47, R43, R41 ;  /* 0x0000002b2f2b7223 */ /* 0x000fc60000000029 */
[----:B------:R-:W-:Y:S01]  /*1bb20*/  STL [R1+0xc], R16 ;  /* 0x00000c1001007387 */ /* 0x000fe20000100800 */
[----:B-1----:R-:W-:-:S03]  /*1bb30*/  FFMA R213, R48, R12, R213 ;  /* 0x0000000c30d57223 */ /* 0x002fc600000000d5 */
[----:B------:R1:W-:Y:S01]  /*1bb40*/  STL [R1+0x8], R10 ;  /* 0x0000080a01007387 */ /* 0x0003e20000100800 */
[-C--:B------:R-:W-:Y:S01]  /*1bb50*/  FFMA R212, R56, R12.reuse, R212 ;  /* 0x0000000c38d47223 */ /* 0x080fe200000000d4 */
[-C--:B------:R-:W-:Y:S02]  /*1bb60*/  FFMA R209, R60, R12.reuse, R209 ;  /* 0x0000000c3cd17223 */ /* 0x080fe400000000d1 */
[----:B------:R3:W-:Y:S01]  /*1bb70*/  STL [R1+0x4], R5 ;  /* 0x0000040501007387 */ /* 0x0007e20000100800 */
[-C--:B------:R-:W-:Y:S01]  /*1bb80*/  FFMA R208, R64, R12.reuse, R208 ;  /* 0x0000000c40d07223 */ /* 0x080fe200000000d0 */
[-C--:B------:R-:W-:Y:S01]  /*1bb90*/  FFMA R18, R68, R12.reuse, R18 ;  /* 0x0000000c44127223 */ /* 0x080fe20000000012 */
[-C--:B------:R-:W-:Y:S01]  /*1bba0*/  FFMA R21, R72, R12.reuse, R21 ;  /* 0x0000000c48157223 */ /* 0x080fe20000000015 */
[-C--:B------:R-:W-:Y:S01]  /*1bbb0*/  FFMA R11, R76, R12.reuse, R11 ;  /* 0x0000000c4c0b7223 */ /* 0x080fe2000000000b */
[-C--:B------:R-:W-:Y:S01]  /*1bbc0*/  FFMA R22, R80, R12.reuse, R22 ;  /* 0x0000000c50167223 */ /* 0x080fe20000000016 */
[-C--:B-1----:R-:W-:Y:S01]  /*1bbd0*/  FFMA R10, R104, R12.reuse, R7 ;  /* 0x0000000c680a7223 */ /* 0x082fe20000000007 */
[-C--:B------:R-:W-:Y:S01]  /*1bbe0*/  FFMA R6, R84, R12.reuse, R6 ;  /* 0x0000000c54067223 */ /* 0x080fe20000000006 */
[-C--:B------:R-:W-:Y:S01]  /*1bbf0*/  FFMA R183, R92, R12.reuse, R183 ;  /* 0x0000000c5cb77223 */ /* 0x080fe200000000b7 */
[-C--:B------:R-:W-:Y:S01]  /*1bc00*/  FFMA R184, R96, R12.reuse, R184 ;  /* 0x0000000c60b87223 */ /* 0x080fe200000000b8 */
[-C--:B---3--:R-:W-:Y:S01]  /*1bc10*/  FFMA R5, R88, R12.reuse, R4 ;  /* 0x0000000c58057223 */ /* 0x088fe20000000004 */
[-C--:B------:R-:W-:Y:S01]  /*1bc20*/  FFMA R9, R100, R12.reuse, R9 ;  /* 0x0000000c64097223 */ /* 0x080fe20000000009 */
[-C--:B------:R-:W-:Y:S01]  /*1bc30*/  FFMA R186, R108, R12.reuse, R186 ;  /* 0x0000000c6cba7223 */ /* 0x080fe200000000ba */
[----:B------:R-:W-:Y:S01]  /*1bc40*/  FFMA R181, R112, R12, R181 ;  /* 0x0000000c70b57223 */ /* 0x000fe200000000b5 */
[----:B--2---:R-:W-:Y:S01]  /*1bc50*/  FFMA R41, R48, R24, R38 ;  /* 0x0000001830297223 */ /* 0x004fe20000000026 */
[-C--:B------:R-:W-:Y:S01]  /*1bc60*/  FFMA R8, R116, R12.reuse, R8 ;  /* 0x0000000c74087223 */ /* 0x080fe20000000008 */
        /* <DEDUP_REMOVED lines=14> */
[----:B------:R-:W-:Y:S01]  /*1bd50*/  FFMA R31, R176, R12, R31 ;  /* 0x0000000cb01f7223 */ /* 0x000fe2000000001f */
        /* <DEDUP_REMOVED lines=20> */
[----:B------:R-:W-:Y:S01]  /*1bea0*/  FFMA R250, R172, R52, R250 ;  /* 0x00000034acfa7223 */ /* 0x000fe200000000fa */
[----:B------:R-:W-:Y:S01]  /*1beb0*/  STL [R1+0x44], R41 ;  /* 0x0000442901007387 */ /* 0x000fe20000100800 */
[-C--:B------:R-:W-:Y:S01]  /*1bec0*/  FFMA R217, R85, R13.reuse, R6 ;  /* 0x0000000d55d97223 */ /* 0x080fe20000000006 */
[----:B------:R-:W-:-:S02]  /*1bed0*/  FFMA R6, R169, R13, R7 ;  /* 0x0000000da9067223 */ /* 0x000fc40000000007 */
[----:B------:R-:W-:Y:S01]  /*1bee0*/  STL [R1+0x40], R40 ;  /* 0x0000402801007387 */ /* 0x000fe20000100800 */
[C---:B------:R-:W-:Y:S01]  /*1bef0*/  FFMA R250, R173.reuse, R53, R250 ;  /* 0x00000035adfa7223 */ /* 0x040fe200000000fa */
[-C--:B------:R-:W-:Y:S02]  /*1bf00*/  FFMA R7, R173, R13.reuse, R245 ;  /* 0x0000000dad077223 */ /* 0x080fe400000000f5 */
[----:B------:R-:W-:Y:S01]  /*1bf10*/  STL [R1+0x3c], R39 ;  /* 0x00003c2701007387 */ /* 0x000fe20000100800 */
[----:B------:R-:W-:-:S03]  /*1bf20*/  FFMA R192, R129, R13, R189 ;  /* 0x0000000d81c07223 */ /* 0x000fc600000000bd */
[----:B------:R-:W-:Y:S01]  /*1bf30*/  STL [R1+0x38], R38 ;  /* 0x0000382601007387 */ /* 0x000fe20000100800 */
[----:B------:R-:W-:-:S03]  /*1bf40*/  FFMA R193, R125, R13, R187 ;  /* 0x0000000d7dc17223 */ /* 0x000fc600000000bb */
[----:B------:R1:W-:Y:S01]  /*1bf50*/  STL [R1], R37 ;  /* 0x0000002501007387 */ /* 0x0003e20000100800 */
[-C--:B------:R-:W-:Y:S01]  /*1bf60*/  FFMA R225, R65, R13.reuse, R208 ;  /* 0x0000000d41e17223 */ /* 0x080fe200000000d0 */
[-C--:B------:R-:W-:Y:S02]  /*1bf70*/  FFMA R196, R113, R13.reuse, R181 ;  /* 0x0000000d71c47223 */ /* 0x080fe400000000b5 */
[----:B------:R-:W2:Y:S01]  /*1bf80*/  LDL.LU R245, [R1+0xec] ;  /* 0x0000ec0001f57983 */ /* 0x000ea20000300800 */
[----:B------:R-:W-:Y:S01]  /*1bf90*/  FFMA R250, R174, R54, R250 ;  /* 0x00000036aefa7223 */ /* 0x000fe200000000fa */
[-C--:B------:R-:W-:Y:S02]  /*1bfa0*/  FFMA R228, R49, R13.reuse, R213 ;  /* 0x0000000d31e47223 */ /* 0x080fe400000000d5 */
[----:B------:R-:W3:Y:S01]  /*1bfb0*/  LDL.LU R189, [R1+0xf0] ;  /* 0x0000f00001bd7983 */ /* 0x000ee20000300800 */
[-C--:B------:R-:W-:Y:S01]  /*1bfc0*/  FFMA R208, R109, R13.reuse, R186 ;  /* 0x0000000d6dd07223 */ /* 0x080fe200000000ba */
[----:B------:R-:W-:-:S02]  /*1bfd0*/  FFMA R213, R97, R13, R184 ;  /* 0x0000000d61d57223 */ /* 0x000fc400000000b8 */
[----:B------:R-:W3:Y:S01]  /*1bfe0*/  LDL.LU R187, [R1+0x108] ;  /* 0x0001080001bb7983 */ /* 0x000ee20000300800 */
[----:B------:R-:W-:-:S03]  /*1bff0*/  FFMA R215, R93, R13, R183 ;  /* 0x0000000d5dd77223 */ /* 0x000fc600000000b7 */
[----:B------:R-:W2:Y:S01]  /*1c000*/  LDL.LU R181, [R1+0x104] ;  /* 0x0001040001b57983 */ /* 0x000ea20000300800 */
[----:B------:R-:W-:-:S03]  /*1c010*/  FFMA R250, R175, R55, R250 ;  /* 0x00000037affa7223 */ /* 0x000fc600000000fa */
[----:B------:R-:W2:Y:S04]  /*1c020*/  LDL.LU R186, [R1+0x100] ;  /* 0x0001000001ba7983 */ /* 0x000ea80000300800 */
[----:B------:R-:W2:Y:S04]  /*1c030*/  LDL.LU R184, [R1+0xfc] ;  /* 0x0000fc0001b87983 */ /* 0x000ea80000300800 */
[----:B------:R-:W2:Y:S04]  /*1c040*/  LDL.LU R183, [R1+0xf8] ;  /* 0x0000f80001b77983 */ /* 0x000ea80000300800 */
[----:B------:R-:W3:Y:S01]  /*1c050*/  LDL.LU R191, [R1+0xf4] ;  /* 0x0000f40001bf7983 */ /* 0x000ee20000300800 */
[----:B------:R-:W-:-:S03]  /*1c060*/  MOV R47, R44 ;  /* 0x0000002c002f7202 */ /* 0x000fc60000000f00 */
[----:B------:R-:W3:Y:S01]  /*1c070*/  LDL.LU R55, [R1+0xdc] ;  /* 0x0000dc0001377983 */ /* 0x000ee20000300800 */
[----:B------:R-:W-:-:S03]  /*1c080*/  MOV R46, R36 ;  /* 0x00000024002e7202 */ /* 0x000fc60000000f00 */
[----:B------:R-:W3:Y:S04]  /*1c090*/  LDL.LU R190, [R1+0xd8] ;  /* 0x0000d80001be7983 */ /* 0x000ee80000300800 */
[----:B------:R-:W3:Y:S04]  /*1c0a0*/  LDL.LU R188, [R1+0xd4] ;  /* 0x0000d40001bc7983 */ /* 0x000ee80000300800 */
[----:B------:R-:W3:Y:S04]  /*1c0b0*/  LDL.LU R185, [R1+0xd0] ;  /* 0x0000d00001b97983 */ /* 0x000ee80000300800 */
[----:B------:R-:W3:Y:S01]  /*1c0c0*/  LDL.LU R182, [R1+0xcc] ;  /* 0x0000cc0001b67983 */ /* 0x000ee20000300800 */
[----:B------:R-:W-:-:S03]  /*1c0d0*/  MOV R252, R47 ;  /* 0x0000002f00fc7202 */ /* 0x000fc60000000f00 */
[----:B------:R-:W3:Y:S01]  /*1c0e0*/  LDL.LU R180, [R1+0xc8] ;  /* 0x0000c80001b47983 */ /* 0x000ee20000300800 */
[----:B------:R-:W-:-:S03]  /*1c0f0*/  FFMA R199, R104, R24, R239 ;  /* 0x0000001868c77223 */ /* 0x000fc600000000ef */
        /* <DEDUP_REMOVED lines=16> */
[----:B------:R-:W-:Y:S01]  /*1c200*/  FFMA R221, R73, R13, R21 ;  /* 0x0000000d49dd7223 */ /* 0x000fe20000000015 */
[----:B------:R-:W-:Y:S01]  /*1c210*/  FFMA R12, R133, R25, R19 ;  /* 0x00000019850c7223 */ /* 0x000fe20000000013 */
[----:B------:R-:W-:Y:S01]  /*1c220*/  FFMA R219, R81, R13, R22 ;  /* 0x0000000d51db7223 */ /* 0x000fe20000000016 */
[----:B------:R-:W-:Y:S01]  /*1c230*/  FFMA R19, R137, R25, R20 ;  /* 0x0000001989137223 */ /* 0x000fe20000000014 */
[-C--:B------:R-:W-:Y:S01]  /*1c240*/  FFMA R216, R89, R13.reuse, R5 ;  /* 0x0000000d59d87223 */ /* 0x080fe20000000005 */
[-C--:B------:R-:W-:Y:S01]  /*1c250*/  FFMA R209, R105, R13.reuse, R10 ;  /* 0x0000000d69d17223 */ /* 0x080fe2000000000a */
[-C--:B------:R-:W-:Y:S01]  /*1c260*/  FFMA R195, R117, R13.reuse, R8 ;  /* 0x0000000d75c37223 */ /* 0x080fe20000000008 */
[----:B------:R-:W1:Y:S01]  /*1c270*/  LDS.128 R20, [R32+0x3b0] ;  /* 0x0003b00020147984 */ /* 0x000e620000000c00 */
        /* <DEDUP_REMOVED lines=41> */
[----:B------:R-:W-:Y:S01]  /*1c510*/  FFMA R36, R148, R24, R205 ;  /* 0x0000001894247223 */ /* 0x000fe200000000cd */
        /* <DEDUP_REMOVED lines=85> */
[-C--:B-1----:R-:W-:Y:S01]  /*1ca70*/  FFMA R37, R151, R27.reuse, R36 ;  /* 0x0000001b97257223 */ /* 0x082fe20000000024 */
        /* <DEDUP_REMOVED lines=26> */
[----:B------:R-:W-:Y:S01]  /*1cc20*/  STL [R1+0x4c], R37 ;  /* 0x00004c2501007387 */ /* 0x000fe20000100800 */
[-C--:B------:R-:W-:Y:S01]  /*1cc30*/  FFMA R28, R171, R27.reuse, R25 ;  /* 0x0000001bab1c7223 */ /* 0x080fe20000000019 */
[-C--:B------:R-:W-:Y:S01]  /*1cc40*/  FFMA R25, R175, R27.reuse, R24 ;  /* 0x0000001baf197223 */ /* 0x080fe20000000018 */
[----:B------:R-:W-:Y:S01]  /*1cc50*/  FFMA R24, R179, R27, R26 ;  /* 0x0000001bb3187223 */ /* 0x000fe2000000001a */
[----:B------:R-:W-:Y:S04]  /*1cc60*/  STL [R1+0x50], R36 ;  /* 0x0000502401007387 */ /* 0x000fe80000100800 */
[----:B------:R-:W-:Y:S04]  /*1cc70*/  STL [R1+0x54], R31 ;  /* 0x0000541f01007387 */ /* 0x000fe80000100800 */
[----:B------:R-:W-:Y:S04]  /*1cc80*/  STL [R1+0x58], R30 ;  /* 0x0000581e01007387 */ /* 0x000fe80000100800 */
[----:B------:R-:W-:Y:S04]  /*1cc90*/  STL [R1+0x5c], R29 ;  /* 0x00005c1d01007387 */ /* 0x000fe80000100800 */
[----:B------:R-:W-:Y:S04]  /*1cca0*/  STL [R1+0x60], R28 ;  /* 0x0000601c01007387 */ /* 0x000fe80000100800 */
[----:B------:R-:W-:Y:S04]  /*1ccb0*/  STL [R1+0x68], R25 ;  /* 0x0000681901007387 */ /* 0x000fe80000100800 */
[----:B------:R-:W-:Y:S04]  /*1ccc0*/  STL [R1+0x64], R24 ;  /* 0x0000641801007387 */ /* 0x000fe80000100800 */
[----:B------:R-:W4:Y:S04]  /*1ccd0*/  LDL.LU R234, [R1+0xa8] ;  /* 0x0000a80001ea7983 */ /* 0x000f280000300800 */
[----:B------:R-:W4:Y:S04]  /*1cce0*/  LDL.LU R206, [R1+0xa0] ;  /* 0x0000a00001ce7983 */ /* 0x000f280000300800 */
[----:B------:R-:W4:Y:S04]  /*1ccf0*/  LDL.LU R210, [R1+0x9c] ;  /* 0x00009c0001d27983 */ /* 0x000f280000300800 */
[----:B------:R-:W4:Y:S04]  /*1cd00*/  LDL.LU R223, [R1+0x94] ;  /* 0x0000940001df7983 */ /* 0x000f280000300800 */
[----:B------:R-:W4:Y:S04]  /*1cd10*/  LDL.LU R240, [R1+0x74] ;  /* 0x0000740001f07983 */ /* 0x000f280000300800 */
[----:B------:R-:W4:Y:S04]  /*1cd20*/  LDL.LU R241, [R1+0x70] ;  /* 0x0000700001f17983 */ /* 0x000f280000300800 */
[----:B------:R-:W4:Y:S01]  /*1cd30*/  LDL.LU R242, [R1+0x6c] ;  /* 0x00006c0001f27983 */ /* 0x000f220000300800 */
[----:B------:R-:W-:-:S03]  /*1cd40*/  FFMA R48, R48, R20, R239 ;  /* 0x0000001430307223 */ /* 0x000fc600000000ef */
[----:B------:R-:W4:Y:S01]  /*1cd50*/  LDL.LU R235, [R1+0x34] ;  /* 0x0000340001eb7983 */ /* 0x000f220000300800 */
[----:B------:R-:W-:-:S03]  /*1cd60*/  FFMA R200, R148, R20, R200 ;  /* 0x0000001494c87223 */ /* 0x000fc600000000c8 */
[----:B------:R-:W4:Y:S01]  /*1cd70*/  LDL.LU R236, [R1+0x30] ;  /* 0x0000300001ec7983 */ /* 0x000f220000300800 */
[-C--:B------:R-:W-:Y:S01]  /*1cd80*/  FFMA R201, R152, R20.reuse, R201 ;  /* 0x0000001498c97223 */ /* 0x080fe200000000c9 */
[-C--:B------:R-:W-:Y:S02]  /*1cd90*/  FFMA R207, R168, R20.reuse, R207 ;  /* 0x00000014a8cf7223 */ /* 0x080fe400000000cf */
[----:B------:R-:W4:Y:S01]  /*1cda0*/  LDL.LU R237, [R1+0x2c] ;  /* 0x00002c0001ed7983 */ /* 0x000f220000300800 */
[----:B------:R-:W-:-:S03]  /*1cdb0*/  FFMA R202, R156, R20, R202 ;  /* 0x000000149cca7223 */ /* 0x000fc600000000ca */
[----:B------:R-:W4:Y:S01]  /*1cdc0*/  LDL.LU R238, [R1+0x28] ;  /* 0x0000280001ee7983 */ /* 0x000f220000300800 */
[-C--:B------:R-:W-:Y:S01]  /*1cdd0*/  FFMA R56, R56, R20.reuse, R251 ;  /* 0x0000001438387223 */ /* 0x080fe200000000fb */
[-C--:B------:R-:W-:Y:S02]  /*1cde0*/  FFMA R60, R60, R20.reuse, R252 ;  /* 0x000000143c3c7223 */ /* 0x080fe400000000fc */
[----:B------:R-:W4:Y:S01]  /*1cdf0*/  LDL.LU R239, [R1+0x24] ;  /* 0x0000240001ef7983 */ /* 0x000f220000300800 */
[-C--:B--2---:R-:W-:Y:S01]  /*1ce00*/  FFMA R64, R64, R20.reuse, R245 ;  /* 0x0000001440407223 */ /* 0x084fe200000000f5 */
[-C--:B---3--:R-:W-:Y:S01]  /*1ce10*/  FFMA R68, R68, R20.reuse, R189 ;  /* 0x0000001444447223 */ /* 0x088fe200000000bd */
[-C--:B------:R-:W-:Y:S01]  /*1ce20*/  FFMA R72, R72, R20.reuse, R187 ;  /* 0x0000001448487223 */ /* 0x080fe200000000bb */
[----:B------:R-:W2:Y:S01]  /*1ce30*/  LDL.LU R243, [R1+0x20] ;  /* 0x0000200001f37983 */ /* 0x000ea20000300800 */
[-C--:B------:R-:W-:Y:S01]  /*1ce40*/  FFMA R76, R76, R20.reuse, R181 ;  /* 0x000000144c4c7223 */ /* 0x080fe200000000b5 */
[-C--:B------:R-:W-:Y:S01]  /*1ce50*/  FFMA R80, R80, R20.reuse, R186 ;  /* 0x0000001450507223 */ /* 0x080fe200000000ba */
[-C--:B------:R-:W-:Y:S01]  /*1ce60*/  FFMA R84, R84, R20.reuse, R184 ;  /* 0x0000001454547223 */ /* 0x080fe200000000b8 */
[-C--:B------:R-:W-:Y:S01]  /*1ce70*/  FFMA R88, R88, R20.reuse, R183 ;  /* 0x0000001458587223 */ /* 0x080fe200000000b7 */
[-C--:B------:R-:W-:Y:S01]  /*1ce80*/  FFMA R92, R92, R20.reuse, R191 ;  /* 0x000000145c5c7223 */ /* 0x080fe200000000bf */
[-C--:B------:R-:W-:Y:S01]  /*1ce90*/  FFMA R96, R96, R20.reuse, R55 ;  /* 0x0000001460607223 */ /* 0x080fe20000000037 */
[-C--:B------:R-:W-:Y:S01]  /*1cea0*/  FFMA R144, R144, R20.reuse, R2 ;  /* 0x0000001490907223 */ /* 0x080fe20000000002 */
[----:B------:R-:W3:Y:S01]  /*1ceb0*/  LDL.LU R244, [R1+0x1c] ;  /* 0x00001c0001f47983 */ /* 0x000ee20000300800 */
[-C--:B------:R-:W-:Y:S01]  /*1cec0*/  FFMA R100, R100, R20.reuse, R190 ;  /* 0x0000001464647223 */ /* 0x080fe200000000be */
[-C--:B------:R-:W-:Y:S01]  /*1ced0*/  FFMA R203, R160, R20.reuse, R203 ;  /* 0x00000014a0cb7223 */ /* 0x080fe200000000cb */
[-C--:B------:R-:W-:Y:S01]  /*1cee0*/  FFMA R204, R164, R20.reuse, R204 ;  /* 0x00000014a4cc7223 */ /* 0x080fe200000000cc */
[-C--:B------:R-:W-:Y:S01]  /*1cef0*/  FFMA R211, R172, R20.reuse, R211 ;  /* 0x00000014acd37223 */ /* 0x080fe200000000d3 */
[-C--:B------:R-:W-:Y:S01]  /*1cf00*/  FFMA R104, R104, R20.reuse, R188 ;  /* 0x0000001468687223 */ /* 0x080fe200000000bc */
[-C--:B------:R-:W-:Y:S01]  /*1cf10*/  FFMA R43, R176, R20.reuse, R43 ;  /* 0x00000014b02b7223 */ /* 0x080fe2000000002b */
[----:B------:R-:W2:Y:S01]  /*1cf20*/  LDL.LU R247, [R1+0x18] ;  /* 0x0000180001f77983 */ /* 0x000ea20000300800 */
[-C--:B------:R-:W-:Y:S01]  /*1cf30*/  FFMA R200, R149, R21.reuse, R200 ;  /* 0x0000001595c87223 */ /* 0x080fe200000000c8 */
[-C--:B------:R-:W-:Y:S01]  /*1cf40*/  FFMA R108, R108, R20.reuse, R185 ;  /* 0x000000146c6c7223 */ /* 0x080fe200000000b9 */
[-C--:B------:R-:W-:Y:S01]  /*1cf50*/  FFMA R201, R153, R21.reuse, R201 ;  /* 0x0000001599c97223 */ /* 0x080fe200000000c9 */
[----:B------:R-:W3:Y:S01]  /*1cf60*/  LDL.LU R248, [R1+0x14] ;  /* 0x0000140001f87983 */ /* 0x000ee20000300800 */
[----:B------:R-:W-:Y:S01]  /*1cf70*/  FFMA R112, R112, R20, R182 ;  /* 0x0000001470707223 */ /* 0x000fe200000000b6 */
[----:B------:R-:W-:-:S02]  /*1cf80*/  FFMA R207, R169, R21, R207 ;  /* 0x00000015a9cf7223 */ /* 0x000fc400000000cf */
[----:B------:R-:W3:Y:S01]  /*1cf90*/  LDL.LU R249, [R1+0x10] ;  /* 0x0000100001f97983 */ /* 0x000ee20000300800 */
[-C--:B------:R-:W-:Y:S01]  /*1cfa0*/  FFMA R116, R116, R20.reuse, R180 ;  /* 0x0000001474747223 */ /* 0x080fe200000000b4 */
[-C--:B------:R-:W-:Y:S02]  /*1cfb0*/  FFMA R202, R157, R21.reuse, R202 ;  /* 0x000000159dca7223 */ /* 0x080fe400000000ca */
[----:B------:R-:W3:Y:S01]  /*1cfc0*/  LDL.LU R245, [R1+0xc] ;  /* 0x00000c0001f57983 */ /* 0x000ee20000300800 */
        /* <DEDUP_REMOVED lines=34> */
[----:B------:R-:W3:Y:S01]  /*1d1f0*/  LDL.LU R251, [R1+0x8] ;  /* 0x0000080001fb7983 */ /* 0x000ee20000300800 */
[-C--:B------:R-:W-:Y:S01]  /*1d200*/  FFMA R21, R150, R22.reuse, R200 ;  /* 0x0000001696157223 */ /* 0x080fe200000000c8 */
[-C--:B------:R-:W-:Y:S01]  /*1d210*/  FFMA R201, R154, R22.reuse, R201 ;  /* 0x000000169ac97223 */ /* 0x080fe200000000c9 */
[-C--:B------:R-:W-:Y:S01]  /*1d220*/  FFMA R202, R158, R22.reuse, R202 ;  /* 0x000000169eca7223 */ /* 0x080fe200000000ca */
        /* <DEDUP_REMOVED lines=34> */
[----:B------:R-:W-:-:S02]  /*1d450*/  FFMA R155, R155, R23, R201 ;  /* 0x000000179b9b7223 */ /* 0x000fc400000000c9 */
[----:B------:R-:W3:Y:S01]  /*1d460*/  LDL.LU R22, [R1+0x78] ;  /* 0x0000780001167983 */ /* 0x000ee20000300800 */
[-C--:B------:R-:W-:Y:S01]  /*1d470*/  FFMA R159, R159, R23.reuse, R202 ;  /* 0x000000179f9f7223 */ /* 0x080fe200000000ca */
[-C--:B------:R-:W-:Y:S02]  /*1d480*/  FFMA R163, R163, R23.reuse, R176 ;  /* 0x00000017a3a37223 */ /* 0x080fe400000000b0 */
[----:B------:R-:W3:Y:S01]  /*1d490*/  LDL.LU R21, [R1+0x80] ;  /* 0x0000800001157983 */ /* 0x000ee20000300800 */
[----:B------:R-:W-:-:S03]  /*1d4a0*/  FFMA R167, R167, R23, R177 ;  /* 0x00000017a7a77223 */ /* 0x000fc600000000b1 */
[----:B------:R-:W3:Y:S01]  /*1d4b0*/  LDL.LU R201, [R1+0xa4] ;  /* 0x0000a40001c97983 */ /* 0x000ee20000300800 */
[----:B------:R-:W-:-:S03]  /*1d4c0*/  FFMA R171, R171, R23, R200 ;  /* 0x00000017abab7223 */ /* 0x000fc600000000c8 */
[----:B------:R-:W3:Y:S04]  /*1d4d0*/  LDL.LU R202, [R1+0x90] ;  /* 0x0000900001ca7983 */ /* 0x000ee80000300800 */
[----:B------:R-:W3:Y:S04]  /*1d4e0*/  LDL.LU R176, [R1+0x7c] ;  /* 0x00007c0001b07983 */ /* 0x000ee80000300800 */
[----:B------:R-:W3:Y:S04]  /*1d4f0*/  LDL.LU R177, [R1+0x88] ;  /* 0x0000880001b17983 */ /* 0x000ee80000300800 */
[----:B------:R-:W3:Y:S01]  /*1d500*/  LDL.LU R200, [R1+0xac] ;  /* 0x0000ac0001c87983 */ /* 0x000ee20000300800 */
[-C--:B------:R-:W-:Y:S01]  /*1d510*/  FFMA R222, R95, R27.reuse, R222 ;  /* 0x0000001b5fde7223 */ /* 0x080fe200000000de */
[----:B------:R-:W-:Y:S01]  /*1d520*/  FFMA R199, R107, R27, R199 ;  /* 0x0000001b6bc77223 */ /* 0x000fe200000000c7 */
[-C--:B------:R-:W-:Y:S01]  /*1d530*/  FFMA R148, R59, R23.reuse, R56 ;  /* 0x000000173b947223 */ /* 0x080fe20000000038 */
[-C--:B------:R-:W-:Y:S01]  /*1d540*/  FFMA R160, R95, R23.reuse, R92 ;  /* 0x000000175fa07223 */ /* 0x080fe2000000005c */
[----:B------:R-:W-:Y:S01]  /*1d550*/  FFMA R164, R107, R23, R104 ;  /* 0x000000176ba47223 */ /* 0x000fe20000000068 */
[-C--:B------:R-:W-:Y:S01]  /*1d560*/  FFMA R198, R111, R27.reuse, R198 ;  /* 0x0000001b6fc67223 */ /* 0x080fe200000000c6 */
[----:B------:R-:W-:Y:S01]  /*1d570*/  FFMA R197, R115, R27, R197 ;  /* 0x0000001b73c57223 */ /* 0x000fe200000000c5 */
[-C--:B------:R-:W-:Y:S01]  /*1d580*/  FFMA R149, R63, R23.reuse, R60 ;  /* 0x000000173f957223 */ /* 0x080fe2000000003c */
[-C--:B------:R-:W-:Y:S01]  /*1d590*/  FFMA R165, R111, R23.reuse, R108 ;  /* 0x000000176fa57223 */ /* 0x080fe2000000006c */
[----:B------:R-:W-:Y:S01]  /*1d5a0*/  FFMA R166, R115, R23, R112 ;  /* 0x0000001773a67223 */ /* 0x000fe20000000070 */
[----:B------:R-:W-:Y:S01]  /*1d5b0*/  LDS.128 R52, [R0.X4+UR5+0xc0] ;  /* 0x0000c00500347984 */ /* 0x000fe20008004c00 */
[-C--:B------:R-:W-:Y:S01]  /*1d5c0*/  FFMA R18, R119, R27.reuse, R18 ;  /* 0x0000001b77127223 */ /* 0x080fe20000000012 */
[-C--:B------:R-:W-:Y:S01]  /*1d5d0*/  FFMA R16, R123, R27.reuse, R16 ;  /* 0x0000001b7b107223 */ /* 0x080fe20000000010 */
[----:B------:R-:W-:Y:S01]  /*1d5e0*/  FFMA R11, R147, R27, R11 ;  /* 0x0000001b930b7223 */ /* 0x000fe2000000000b */
[----:B------:R-:W-:Y:S01]  /*1d5f0*/  LDS.128 R56, [R32+0xc0] ;  /* 0x0000c00020387984 */ /* 0x000fe20000000c00 */
[-C--:B------:R-:W-:Y:S01]  /*1d600*/  FFMA R150, R67, R23.reuse, R64 ;  /* 0x0000001743967223 */ /* 0x080fe20000000040 */
[-C--:B------:R-:W-:Y:S01]  /*1d610*/  FFMA R168, R119, R23.reuse, R116 ;  /* 0x0000001777a87223 */ /* 0x080fe20000000074 */
[-C--:B------:R-:W-:Y:S01]  /*1d620*/  FFMA R169, R123, R23.reuse, R120 ;  /* 0x000000177ba97223 */ /* 0x080fe20000000078 */
[----:B------:R-:W-:Y:S01]  /*1d630*/  LDS.128 R92, [R0.X4+UR5+0x21c0] ;  /* 0x0021c005005c7984 */ /* 0x000fe20008004c00 */
[----:B------:R-:W-:-:S03]  /*1d640*/  FFMA R204, R147, R23, R144 ;  /* 0x0000001793cc7223 */ /* 0x000fc60000000090 */
[----:B------:R-:W-:Y:S01]  /*1d650*/  LDS.128 R104, [R0.X4+UR5+0x30c0] ;  /* 0x0030c00500687984 */ /* 0x000fe20008004c00 */
[-C--:B------:R-:W-:Y:S01]  /*1d660*/  FFMA R233, R75, R27.reuse, R233 ;  /* 0x0000001b4be97223 */ /* 0x080fe200000000e9 */
[-C--:B------:R-:W-:Y:S02]  /*1d670*/  FFMA R232, R79, R27.reuse, R232 ;  /* 0x0000001b4fe87223 */ /* 0x080fe400000000e8 */
[----:B------:R-:W4:Y:S01]  /*1d680*/  LDS.128 R60, [R0.X4+UR5+0x1c0] ;  /* 0x0001c005003c7984 */ /* 0x000f220008004c00 */
[-C--:B------:R-:W-:Y:S01]  /*1d690*/  FFMA R231, R83, R27.reuse, R231 ;  /* 0x0000001b53e77223 */ /* 0x080fe200000000e7 */
[-C--:B------:R-:W-:Y:S02]  /*1d6a0*/  FFMA R230, R87, R27.reuse, R230 ;  /* 0x0000001b57e67223 */ /* 0x080fe400000000e6 */
[----:B------:R-:W-:Y:S01]  /*1d6b0*/  LDS.128 R108, [R0.X4+UR5+0x31c0] ;  /* 0x0031c005006c7984 */ /* 0x000fe20008004c00 */
[-C--:B------:R-:W-:Y:S01]  /*1d6c0*/  FFMA R229, R91, R27.reuse, R229 ;  /* 0x0000001b5be57223 */ /* 0x080fe200000000e5 */
[----:B------:R-:W-:-:S02]  /*1d6d0*/  FFMA R218, R99, R27, R218 ;  /* 0x0000001b63da7223 */ /* 0x000fc400000000da */
[----:B------:R-:W-:Y:S01]  /*1d6e0*/  LDS.128 R112, [R0.X4+UR5+0x32c0] ;  /* 0x0032c00500707984 */ /* 0x000fe20008004c00 */
[-C--:B------:R-:W-:Y:S01]  /*1d6f0*/  FFMA R214, R103, R27.reuse, R214 ;  /* 0x0000001b67d67223 */ /* 0x080fe200000000d6 */
[-C--:B------:R-:W-:Y:S01]  /*1d700*/  FFMA R17, R127, R27.reuse, R17 ;  /* 0x0000001b7f117223 */ /* 0x080fe20000000011 */
[-C--:B------:R-:W-:Y:S01]  /*1d710*/  FFMA R14, R131, R27.reuse, R14 ;  /* 0x0000001b830e7223 */ /* 0x080fe2000000000e */
[----:B------:R-:W-:Y:S01]  /*1d720*/  LDS.128 R64, [R0.X4+UR5+0x2c0] ;  /* 0x0002c00500407984 */ /* 0x000fe20008004c00 */
[-C--:B------:R-:W-:Y:S01]  /*1d730*/  FFMA R12, R135, R27.reuse, R12 ;  /* 0x0000001b870c7223 */ /* 0x080fe2000000000c */
[-C--:B------:R-:W-:Y:S01]  /*1d740*/  FFMA R19, R139, R27.reuse, R19 ;  /* 0x0000001b8b137223 */ /* 0x080fe20000000013 */
[----:B------:R-:W-:Y:S01]  /*1d750*/  FFMA R13, R143, R27, R13 ;  /* 0x0000001b8f0d7223 */ /* 0x000fe2000000000d */
[----:B------:R-:W-:Y:S01]  /*1d760*/  LDS.128 R116, [R0.X4+UR5+0x33c0] ;  /* 0x0033c00500747984 */ /* 0x000fe20008004c00 */
[-C--:B------:R-:W-:Y:S01]  /*1d770*/  FFMA R2, R51, R23.reuse, R48 ;  /* 0x0000001733027223 */ /* 0x080fe20000000030 */
[-C--:B------:R-:W-:Y:S01]  /*1d780*/  FFMA R152, R71, R23.reuse, R68 ;  /* 0x0000001747987223 */ /* 0x080fe20000000044 */
[-C--:B------:R-:W-:Y:S01]  /*1d790*/  FFMA R153, R75, R23.reuse, R72 ;  /* 0x000000174b997223 */ /* 0x080fe20000000048 */
[----:B------:R-:W1:Y:S01]  /*1d7a0*/  LDS.128 R120, [R0.X4+UR5+0x40c0] ;  /* 0x0040c00500787984 */ /* 0x000e620008004c00 */
[-C--:B------:R-:W-:Y:S01]  /*1d7b0*/  FFMA R154, R79, R23.reuse, R76 ;  /* 0x000000174f9a7223 */ /* 0x080fe2000000004c */
[-C--:B------:R-:W-:Y:S01]  /*1d7c0*/  FFMA R156, R83, R23.reuse, R80 ;  /* 0x00000017539c7223 */ /* 0x080fe20000000050 */
[-C--:B------:R-:W-:Y:S01]  /*1d7d0*/  FFMA R157, R87, R23.reuse, R84 ;  /* 0x00000017579d7223 */ /* 0x080fe20000000054 */
[----:B------:R-:W-:Y:S01]  /*1d7e0*/  LDS.128 R144, [R0.X4+UR5+0x52c0] ;  /* 0x0052c00500907984 */ /* 0x000fe20008004c00 */
        /* <DEDUP_REMOVED lines=8> */
[----:B------:R-:W-:Y:S04]  /*1d870*/  LDS.128 R180, [R0.X4+UR5+0x53c0] ;  /* 0x0053c00500b47984 */ /* 0x000fe80008004c00 */
[----:B------:R-:W-:Y:S04]  /*1d880*/  LDS.128 R184, [R0.X4+UR5+0x60c0] ;  /* 0x0060c00500b87984 */ /* 0x000fe80008004c00 */
[----:B------:R-:W-:Y:S04]  /*1d890*/  LDS.128 R188, [R0.X4+UR5+0x61c0] ;  /* 0x0061c00500bc7984 */ /* 0x000fe80008004c00 */
[----:B------:R-:W1:Y:S04]  /*1d8a0*/  LDS.128 R68, [R0.X4+UR5+0x3c0] ;  /* 0x0003c00500447984 */ /* 0x000e680008004c00 */
[----:B------:R-:W1:Y:S04]  /*1d8b0*/  LDS.128 R72, [R0.X4+UR5+0x10c0] ;  /* 0x0010c00500487984 */ /* 0x000e680008004c00 */
[----:B------:R-:W-:Y:S04]  /*1d8c0*/  LDS.128 R76, [R0.X4+UR5+0x11c0] ;  /* 0x0011c005004c7984 */ /* 0x000fe80008004c00 */
[----:B------:R-:W1:Y:S04]  /*1d8d0*/  LDS.128 R80, [R0.X4+UR5+0x12c0] ;  /* 0x0012c00500507984 */ /* 0x000e680008004c00 */
[----:B------:R-:W-:Y:S04]  /*1d8e0*/  LDS.128 R84, [R0.X4+UR5+0x13c0] ;  /* 0x0013c00500547984 */ /* 0x000fe80008004c00 */
[----:B------:R-:W-:Y:S04]  /*1d8f0*/  LDS.128 R88, [R0.X4+UR5+0x20c0] ;  /* 0x0020c00500587984 */ /* 0x000fe80008004c00 */
[----:B------:R-:W-:Y:S04]  /*1d900*/  LDS.128 R96, [R0.X4+UR5+0x22c0] ;  /* 0x0022c00500607984 */ /* 0x000fe80008004c00 */
[----:B------:R-:W-:Y:S04]  /*1d910*/  LDS.128 R100, [R0.X4+UR5+0x23c0] ;  /* 0x0023c00500647984 */ /* 0x000fe80008004c00 */
[----:B------:R-:W1:Y:S04]  /*1d920*/  LDS.128 R124, [R0.X4+UR5+0x41c0] ;  /* 0x0041c005007c7984 */ /* 0x000e680008004c00 */
[----:B------:R-:W1:Y:S04]  /*1d930*/  LDS.128 R128, [R0.X4+UR5+0x42c0] ;  /* 0x0042c00500807984 */ /* 0x000e680008004c00 */
[----:B------:R-:W4:Y:S04]  /*1d940*/  LDS.128 R132, [R0.X4+UR5+0x43c0] ;  /* 0x0043c00500847984 */ /* 0x000f280008004c00 */
[----:B------:R-:W4:Y:S04]  /*1d950*/  LDS.128 R136, [R0.X4+UR5+0x50c0] ;  /* 0x0050c00500887984 */ /* 0x000f280008004c00 */
[----:B------:R-:W4:Y:S04]  /*1d960*/  LDS.128 R140, [R0.X4+UR5+0x51c0] ;  /* 0x0051c005008c7984 */ /* 0x000f280008004c00 */
[----:B------:R-:W-:Y:S04]  /*1d970*/  LDS.128 R48, [R0.X4+UR5+0x62c0] ;  /* 0x0062c00500307984 */ /* 0x000fe80008004c00 */
[----:B------:R-:W-:Y:S04]  /*1d980*/  LDS.128 R24, [R0.X4+UR5+0x63c0] ;  /* 0x0063c00500187984 */ /* 0x000fe80008004c00 */
[----:B------:R-:W-:Y:S04]  /*1d990*/  LDS.128 R28, [R0.X4+UR5+0x70c0] ;  /* 0x0070c005001c7984 */ /* 0x000fe80008004c00 */
[----:B------:R-:W-:Y:S04]  /*1d9a0*/  LDS.128 R36, [R0.X4+UR5+0x71c0] ;  /* 0x0071c00500247984 */ /* 0x000fe80008004c00 */
[----:B------:R-:W3:Y:S04]  /*1d9b0*/  LDS.128 R40, [R0.X4+UR5+0x72c0] ;  /* 0x0072c00500287984 */ /* 0x000ee80008004c00 */
[----:B------:R-:W3:Y:S01]  /*1d9c0*/  LDS.128 R44, [R0.X4+UR5+0x73c0] ;  /* 0x0073c005002c7984 */ /* 0x000ee20008004c00 */
[-C--:B------:R-:W-:Y:S01]  /*1d9d0*/  FFMA R175, R175, R23.reuse, R20 ;  /* 0x00000017afaf7223 */ /* 0x080fe20000000014 */
[----:B------:R-:W-:Y:S01]  /*1d9e0*/  FFMA R205, R179, R23, R205 ;  /* 0x00000017b3cd7223 */ /* 0x000fe200000000cd */
[-C--:B----4-:R-:W-:Y:S01]  /*1d9f0*/  FFMA R234, R60, R56.reuse, R234 ;  /* 0x000000383cea7223 */ /* 0x090fe200000000ea */
        /* <DEDUP_REMOVED lines=18> */
[----:B--2---:R-:W-:Y:S01]  /*1db20*/  FFMA R242, R184, R56, R247 ;  /* 0x00000038b8f27223 */ /* 0x004fe200000000f7 */
[----:B------:R-:W-:Y:S01]  /*1db30*/  FFMA R234, R62, R58, R234 ;  /* 0x0000003a3eea7223 */ /* 0x000fe200000000ea */
[-C--:B---3--:R-:W-:Y:S01]  /*1db40*/  FFMA R250, R40, R56.reuse, R250 ;  /* 0x0000003828fa7223 */ /* 0x088fe200000000fa */
        /* <DEDUP_REMOVED lines=18> */
[----:B------:R-:W-:-:S04]  /*1dc70*/  FFMA R247, R28, R56, R251 ;  /* 0x000000381cf77223 */ /* 0x000fc800000000fb */
[----:B------:R-:W-:Y:S01]  /*1dc80*/  FFMA R247, R29, R57, R247 ;  /* 0x000000391df77223 */ /* 0x000fe200000000f7 */
[-C--:B------:R-:W-:Y:S01]  /*1dc90*/  FFMA R211, R76, R56.reuse, R211 ;  /* 0x000000384cd37223 */ /* 0x080fe200000000d3 */
[----:B------:R-:W-:-:S03]  /*1dca0*/  FFMA R207, R96, R56, R207 ;  /* 0x0000003860cf7223 */ /* 0x000fc600000000cf */
[-C--:B------:R-:W-:Y:S01]  /*1dcb0*/  FFMA R211, R77, R57.reuse, R211 ;  /* 0x000000394dd37223 */ /* 0x080fe200000000d3 */
[----:B------:R-:W-:-:S03]  /*1dcc0*/  FFMA R207, R97, R57, R207 ;  /* 0x0000003961cf7223 */ /* 0x000fc600000000cf */
[-C--:B------:R-:W-:Y:S01]  /*1dcd0*/  FFMA R211, R78, R58.reuse, R211 ;  /* 0x0000003a4ed37223 */ /* 0x080fe200000000d3 */
[-C--:B------:R-:W-:Y:S01]  /*1dce0*/  FFMA R247, R30, R58.reuse, R247 ;  /* 0x0000003a1ef77223 */ /* 0x080fe200000000f7 */
[----:B------:R-:W-:Y:S01]  /*1dcf0*/  FFMA R207, R98, R58, R207 ;  /* 0x0000003a62cf7223 */ /* 0x000fe200000000cf */
[----:B------:R-:W-:-:S04]  /*1dd00*/  FFMA R178, R88, R56, R178 ;  /* 0x0000003858b27223 */ /* 0x000fc800000000b2 */
        /* <DEDUP_REMOVED lines=49> */
[----:B------:R-:W1:Y:S04]  /*1e020*/  LDS.128 R20, [R32+0x1c0] ;  /* 0x0001c00020147984 */ /* 0x000e680000000c00 */
[----:B------:R2:W-:Y:S04]  /*1e030*/  STL [R1+0xcc], R200 ;  /* 0x0000ccc801007387 */ /* 0x0005e80000100800 */
[----:B------:R3:W-:Y:S04]  /*1e040*/  STL [R1+0xc8], R58 ;  /* 0x0000c83a01007387 */ /* 0x0007e80000100800 */
[----:B------:R4:W-:Y:S01]  /*1e050*/  STL [R1+0xc4], R57 ;  /* 0x0000c43901007387 */ /* 0x0009e20000100800 */
[-C--:B--2---:R-:W-:Y:S01]  /*1e060*/  FFMA R200, R71, R59.reuse, R206 ;  /* 0x0000003b47c87223 */ /* 0x084fe200000000ce */
[----:B---3--:R-:W-:-:S04]  /*1e070*/  FFMA R58, R75, R59, R210 ;  /* 0x0000003b4b3a7223 */ /* 0x008fc800000000d2 */
[----:B------:R2:W-:Y:S01]  /*1e080*/  STL [R1+0xc0], R200 ;  /* 0x0000c0c801007387 */ /* 0x0005e20000100800 */
[----:B----4-:R-:W-:-:S03]  /*1e090*/  FFMA R57, R79, R59, R211 ;  /* 0x0000003b4f397223 */ /* 0x010fc600000000d3 */
[----:B------:R3:W-:Y:S04]  /*1e0a0*/  STL [R1+0xbc], R58 ;  /* 0x0000bc3a01007387 */ /* 0x0007e80000100800 */
[----:B------:R4:W-:Y:S01]  /*1e0b0*/  STL [R1+0xb8], R57 ;  /* 0x0000b83901007387 */ /* 0x0009e20000100800 */
[-C--:B--2---:R-:W-:Y:S01]  /*1e0c0*/  FFMA R200, R83, R59.reuse, R223 ;  /* 0x0000003b53c87223 */ /* 0x084fe200000000df */
[----:B---3--:R-:W-:-:S04]  /*1e0d0*/  FFMA R58, R87, R59, R202 ;  /* 0x0000003b573a7223 */ /* 0x008fc800000000ca */
[----:B------:R-:W-:Y:S01]  /*1e0e0*/  STL [R1+0xb4], R200 ;  /* 0x0000b4c801007387 */ /* 0x000fe20000100800 */
[-C--:B----4-:R-:W-:Y:S01]  /*1e0f0*/  FFMA R57, R91, R59.reuse, R178 ;  /* 0x0000003b5b397223 */ /* 0x090fe200000000b2 */
[-C--:B------:R-:W-:Y:S02]  /*1e100*/  FFMA R178, R95, R59.reuse, R179 ;  /* 0x0000003b5fb27223 */ /* 0x080fe400000000b3 */
[----:B------:R2:W-:Y:S04]  /*1e110*/  STL [R1+0xb0], R58 ;  /* 0x0000b03a01007387 */ /* 0x0005e80000100800 */
[----:B------:R3:W-:Y:S01]  /*1e120*/  STL [R1+0xac], R57 ;  /* 0x0000ac3901007387 */ /* 0x0007e20000100800 */
[----:B--2---:R-:W-:-:S03]  /*1e130*/  FFMA R58, R99, R59, R207 ;  /* 0x0000003b633a7223 */ /* 0x004fc600000000cf */
[----:B------:R-:W-:Y:S01]  /*1e140*/  STL [R1+0xa8], R178 ;  /* 0x0000a8b201007387 */ /* 0x000fe20000100800 */
[-C--:B---3--:R-:W-:Y:S01]  /*1e150*/  FFMA R57, R103, R59.reuse, R56 ;  /* 0x0000003b67397223 */ /* 0x088fe20000000038 */
[-C--:B------:R-:W-:Y:S02]  /*1e160*/  FFMA R56, R107, R59.reuse, R249 ;  /* 0x0000003b6b387223 */ /* 0x080fe400000000f9 */
        /* <DEDUP_REMOVED lines=25> */
[----:B------:R-:W-:Y:S01]  /*1e300*/  STL [R1+0x70], R57 ;  /* 0x0000703901007387 */ /* 0x000fe20000100800 */
[----:B-1----:R-:W-:-:S03]  /*1e310*/  FFMA R223, R64, R20, R226 ;  /* 0x0000001440df7223 */ /* 0x002fc600000000e2 */
[----:B------:R1:W-:Y:S04]  /*1e320*/  STL [R1+0x6c], R56 ;  /* 0x00006c3801007387 */ /* 0x0003e80000100800 */
        /* <DEDUP_REMOVED lines=14> */
[-C--:B--2---:R-:W-:Y:S01]  /*1e410*/  FFMA R58, R88, R20.reuse, R217 ;  /* 0x00000014583a7223 */ /* 0x084fe200000000d9 */
[-C--:B------:R-:W-:Y:S01]  /*1e420*/  FFMA R8, R184, R20.reuse, R8 ;  /* 0x00000014b8087223 */ /* 0x080fe20000000008 */
[-C--:B------:R-:W-:Y:S01]  /*1e430*/  FFMA R219, R77, R21.reuse, R177 ;  /* 0x000000154ddb7223 */ /* 0x080fe200000000b1 */
[-C--:B------:R-:W-:Y:S01]  /*1e440*/  FFMA R211, R100, R20.reuse, R213 ;  /* 0x0000001464d37223 */ /* 0x080fe200000000d5 */
[-C--:B------:R-:W-:Y:S01]  /*1e450*/  FFMA R9, R188, R20.reuse, R9 ;  /* 0x00000014bc097223 */ /* 0x080fe20000000009 */
[----:B------:R-:W2:Y:S01]  /*1e460*/  LDL.LU R177, [R1] ;  /* 0x0000000001b17983 */ /* 0x000ea20000300800 */
[-C--:B------:R-:W-:Y:S01]  /*1e470*/  FFMA R217, R81, R21.reuse, R178 ;  /* 0x0000001551d97223 */ /* 0x080fe200000000b2 */
[-C--:B------:R-:W-:Y:S01]  /*1e480*/  FFMA R210, R104, R20.reuse, R212 ;  /* 0x0000001468d27223 */ /* 0x080fe200000000d4 */
[-C--:B------:R-:W-:Y:S01]  /*1e490*/  FFMA R10, R180, R20.reuse, R10 ;  /* 0x00000014b40a7223 */ /* 0x080fe2000000000a */
[----:B------:R-:W4:Y:S01]  /*1e4a0*/  LDL.LU R178, [R1+0x38] ;  /* 0x0000380001b27983 */ /* 0x000f220000300800 */
[-C--:B------:R-:W-:Y:S01]  /*1e4b0*/  FFMA R213, R93, R21.reuse, R179 ;  /* 0x000000155dd57223 */ /* 0x080fe200000000b3 */
[-C--:B------:R-:W-:Y:S01]  /*1e4c0*/  FFMA R227, R60, R20.reuse, R227 ;  /* 0x000000143ce37223 */ /* 0x080fe200000000e3 */
[-C--:B------:R-:W-:Y:S01]  /*1e4d0*/  FFMA R212, R97, R21.reuse, R176 ;  /* 0x0000001561d47223 */ /* 0x080fe200000000b0 */
[----:B------:R-:W2:Y:S01]  /*1e4e0*/  LDL.LU R179, [R1+0x3c] ;  /* 0x00003c0001b37983 */ /* 0x000ea20000300800 */
[-C--:B------:R-:W-:Y:S01]  /*1e4f0*/  FFMA R228, R52, R20.reuse, R228 ;  /* 0x0000001434e47223 */ /* 0x080fe200000000e4 */
[-C--:B------:R-:W-:Y:S01]  /*1e500*/  FFMA R236, R41, R21.reuse, R7 ;  /* 0x0000001529ec7223 */ /* 0x080fe20000000007 */
[-C--:B------:R-:W-:Y:S01]  /*1e510*/  FFMA R242, R185, R21.reuse, R8 ;  /* 0x00000015b9f27223 */ /* 0x080fe20000000008 */
[----:B------:R-:W2:Y:S01]  /*1e520*/  LDL.LU R176, [R1+0x40] ;  /* 0x0000400001b07983 */ /* 0x000ea20000300800 */
[----:B------:R-:W-:Y:S01]  /*1e530*/  FFMA R241, R189, R21, R9 ;  /* 0x00000015bdf17223 */ /* 0x000fe20000000009 */
[----:B-1----:R-:W-:-:S02]  /*1e540*/  FFMA R56, R72, R20, R224 ;  /* 0x0000001448387223 */ /* 0x002fc400000000e0 */
[----:B------:R-:W4:Y:S01]  /*1e550*/  LDL.LU R7, [R1+0x4c] ;  /* 0x00004c0001077983 */ /* 0x000f220000300800 */
[-C--:B------:R-:W-:Y:S01]  /*1e560*/  FFMA R243, R181, R21.reuse, R10 ;  /* 0x00000015b5f37223 */ /* 0x080fe2000000000a */
[-C--:B------:R-:W-:Y:S02]  /*1e570*/  FFMA R57, R68, R20.reuse, R225 ;  /* 0x0000001444397223 */ /* 0x080fe400000000e1 */
[----:B------:R-:W4:Y:S01]  /*1e580*/  LDL.LU R8, [R1+0x50] ;  /* 0x0000500001087983 */ /* 0x000f220000300800 */
[-C--:B------:R-:W-:Y:S01]  /*1e590*/  FFMA R224, R61, R21.reuse, R227 ;  /* 0x000000153de07223 */ /* 0x080fe200000000e3 */
[----:B------:R-:W-:Y:S02]  /*1e5a0*/  FFMA R225, R53, R21, R228 ;  /* 0x0000001535e17223 */ /* 0x000fe400000000e4 */
[----:B------:R-:W4:Y:S01]  /*1e5b0*/  LDL.LU R9, [R1+0x54] ;  /* 0x0000540001097983 */ /* 0x000f220000300800 */
[-C--:B------:R-:W-:Y:S01]  /*1e5c0*/  FFMA R209, R108, R20.reuse, R209 ;  /* 0x000000146cd17223 */ /* 0x080fe200000000d1 */
[----:B------:R-:W-:-:S02]  /*1e5d0*/  FFMA R208, R112, R20, R208 ;  /* 0x0000001470d07223 */ /* 0x000fc400000000d0 */
[----:B------:R-:W4:Y:S01]  /*1e5e0*/  LDL.LU R10, [R1+0x58] ;  /* 0x00005800010a7983 */ /* 0x000f220000300800 */
[-C--:B------:R-:W-:Y:S01]  /*1e5f0*/  FFMA R196, R116, R20.reuse, R196 ;  /* 0x0000001474c47223 */ /* 0x080fe200000000c4 */
[-C--:B------:R-:W-:Y:S01]  /*1e600*/  FFMA R195, R120, R20.reuse, R195 ;  /* 0x0000001478c37223 */ /* 0x080fe200000000c3 */
[-C--:B------:R-:W-:Y:S01]  /*1e610*/  FFMA R194, R124, R20.reuse, R194 ;  /* 0x000000147cc27223 */ /* 0x080fe200000000c2 */
[----:B------:R-:W4:Y:S01]  /*1e620*/  LDL.LU R227, [R1+0x5c] ;  /* 0x00005c0001e37983 */ /* 0x000f220000300800 */
        /* <DEDUP_REMOVED lines=10> */
[----:B------:R-:W4:Y:S04]  /*1e6d0*/  LDL.LU R228, [R1+0x60] ;  /* 0x0000600001e47983 */ /* 0x000f280000300800 */
[----:B------:R-:W4:Y:S01]  /*1e6e0*/  LDL.LU R20, [R1+0x68] ;  /* 0x0000680001147983 */ /* 0x000f220000300800 */
[-C--:B------:R-:W-:Y:S01]  /*1e6f0*/  FFMA R221, R69, R21.reuse, R57 ;  /* 0x0000001545dd7223 */ /* 0x080fe20000000039 */
[-C--:B------:R-:W-:Y:S01]  /*1e700*/  FFMA R220, R73, R21.reuse, R56 ;  /* 0x0000001549dc7223 */ /* 0x080fe20000000038 */
[-C--:B------:R-:W-:Y:S01]  /*1e710*/  FFMA R216, R85, R21.reuse, R59 ;  /* 0x0000001555d87223 */ /* 0x080fe2000000003b */
[----:B------:R-:W-:-:S02]  /*1e720*/  FFMA R215, R89, R21, R58 ;  /* 0x0000001559d77223 */ /* 0x000fc4000000003a */
        /* <DEDUP_REMOVED lines=19> */
[-C--:B-1----:R-:W-:Y:S01]  /*1e860*/  FFMA R18, R120, R56.reuse, R18 ;  /* 0x0000003878127223 */ /* 0x082fe20000000012 */
        /* <DEDUP_REMOVED lines=9> */
[----:B------:R-:W-:-:S02]  /*1e900*/  FFMA R214, R180, R56, R11 ;  /* 0x00000038b4d67223 */ /* 0x000fc4000000000b */
[----:B------:R-:W-:Y:S01]  /*1e910*/  FFMA R193, R81, R57, R193 ;  /* 0x0000003951c17223 */ /* 0x000fe200000000c1 */
[----:B------:R-:W-:-:S03]  /*1e920*/  FFMA R217, R82, R22, R217 ;  /* 0x0000001652d97223 */ /* 0x000fc600000000d9 */
[----:B------:R-:W-:Y:S01]  /*1e930*/  FFMA R193, R82, R58, R193 ;  /* 0x0000003a52c17223 */ /* 0x000fe200000000c1 */
[C---:B------:R-:W-:Y:S01]  /*1e940*/  FFMA R217, R83.reuse, R23, R217 ;  /* 0x0000001753d97223 */ /* 0x040fe200000000d9 */
[-C--:B------:R-:W-:Y:S01]  /*1e950*/  FFMA R15, R136, R56.reuse, R12 ;  /* 0x00000038880f7223 */ /* 0x080fe2000000000c */
[----:B------:R-:W-:Y:S01]  /*1e960*/  FFMA R192, R84, R56, R231 ;  /* 0x0000003854c07223 */ /* 0x000fe200000000e7 */
[----:B------:R-:W-:Y:S01]  /*1e970*/  FFMA R193, R83, R59, R193 ;  /* 0x0000003b53c17223 */ /* 0x000fe200000000c1 */
[----:B------:R-:W-:-:S04]  /*1e980*/  FFMA R241, R190, R22, R241 ;  /* 0x00000016bef17223 */ /* 0x000fc800000000f1 */
[----:B------:R-:W-:Y:S01]  /*1e990*/  FFMA R241, R191, R23, R241 ;  /* 0x00000017bff17223 */ /* 0x000fe200000000f1 */
[-C--:B---3--:R-:W-:Y:S02]  /*1e9a0*/  FFMA R3, R52, R56.reuse, R226 ;  /* 0x0000003834037223 */ /* 0x088fe400000000e2 */
[----:B------:R-:W3:Y:S02]  /*1e9b0*/  LDL.LU R226, [R1+0x64] ;  /* 0x0000640001e27983 */ /* 0x000ee40000300800 */
[-C--:B------:R-:W-:Y:S01]  /*1e9c0*/  FFMA R199, R53, R57.reuse, R3 ;  /* 0x0000003935c77223 */ /* 0x080fe20000000003 */
[----:B------:R-:W-:Y:S01]  /*1e9d0*/  FFMA R3, R121, R57, R18 ;  /* 0x0000003979037223 */ /* 0x000fe20000000012 */
[----:B--2---:R-:W-:-:S04]  /*1e9e0*/  FFMA R4, R60, R56, R176 ;  /* 0x000000383c047223 */ /* 0x004fc800000000b0 */
[-C--:B------:R-:W-:Y:S01]  /*1e9f0*/  FFMA R198, R61, R57.reuse, R4 ;  /* 0x000000393dc67223 */ /* 0x080fe20000000004 */
[-C--:B------:R-:W-:Y:S01]  /*1ea00*/  FFMA R4, R129, R57.reuse, R17 ;  /* 0x0000003981047223 */ /* 0x080fe20000000011 */
[-C--:B----4-:R-:W-:Y:S01]  /*1ea10*/  FFMA R13, R40, R56.reuse, R20 ;  /* 0x00000038280d7223 */ /* 0x090fe20000000014 */
[----:B------:R-:W-:Y:S02]  /*1ea20*/  FFMA R20, R125, R57, R16 ;  /* 0x000000397d147223 */ /* 0x000fe40000000010 */
[----:B------:R-:W1:Y:S01]  /*1ea30*/  LDS.128 R16, [R32+0x3c0] ;  /* 0x0003c00020107984 */ /* 0x000e620000000c00 */
[----:B------:R-:W-:-:S04]  /*1ea40*/  FFMA R11, R28, R56, R227 ;  /* 0x000000381c0b7223 */ /* 0x000fc800000000e3 */
[----:B------:R-:W-:Y:S01]  /*1ea50*/  FFMA R11, R29, R57, R11 ;  /* 0x000000391d0b7223 */ /* 0x000fe2000000000b */
[-C--:B------:R-:W-:Y:S01]  /*1ea60*/  FFMA R5, R64, R56.reuse, R179 ;  /* 0x0000003840057223 */ /* 0x080fe200000000b3 */
[-C--:B------:R-:W-:Y:S01]  /*1ea70*/  FFMA R196, R68, R56.reuse, R178 ;  /* 0x0000003844c47223 */ /* 0x080fe200000000b2 */
[-C--:B------:R-:W-:Y:S01]  /*1ea80*/  FFMA R179, R88, R56.reuse, R230 ;  /* 0x0000003858b37223 */ /* 0x080fe200000000e6 */
[-C--:B------:R-:W-:Y:S01]  /*1ea90*/  FFMA R178, R92, R56.reuse, R229 ;  /* 0x000000385cb27223 */ /* 0x080fe200000000e5 */
[----:B------:R-:W-:Y:S02]  /*1eaa0*/  FFMA R12, R36, R56, R228 ;  /* 0x00000038240c7223 */ /* 0x000fe400000000e4 */
[----:B------:R-:W2:Y:S01]  /*1eab0*/  LDS.128 R228, [R0.X4+UR5+0x51d0] ;  /* 0x0051d00500e47984 */ /* 0x000ea20008004c00 */
[-C--:B-1----:R-:W-:Y:S01]  /*1eac0*/  FFMA R154, R80, R16.reuse, R154 ;  /* 0x00000010509a7223 */ /* 0x082fe2000000009a */
[----:B------:R-:W-:-:S03]  /*1ead0*/  FFMA R167, R28, R16, R167 ;  /* 0x000000101ca77223 */ /* 0x000fc600000000a7 */
[-C--:B------:R-:W-:Y:S01]  /*1eae0*/  FFMA R154, R81, R17.reuse, R154 ;  /* 0x00000011519a7223 */ /* 0x080fe2000000009a */
[----:B------:R-:W-:-:S03]  /*1eaf0*/  FFMA R167, R29, R17, R167 ;  /* 0x000000111da77223 */ /* 0x000fc600000000a7 */
[----:B------:R-:W-:-:S04]  /*1eb00*/  FFMA R29, R82, R18, R154 ;  /* 0x00000012521d7223 */ /* 0x000fc8000000009a */
[----:B------:R-:W-:Y:S02]  /*1eb10*/  FFMA R29, R83, R19, R29 ;  /* 0x00000013531d7223 */ /* 0x000fe4000000001d */
[----:B------:R-:W1:Y:S01]  /*1eb20*/  LDS.128 R80, [R0.X4+UR5+0xd0] ;  /* 0x0000d00500507984 */ /* 0x000e620008004c00 */
[C---:B------:R-:W-:Y:S01]  /*1eb30*/  FFMA R8, R188.reuse, R56, R8 ;  /* 0x00000038bc087223 */ /* 0x040fe20000000008 */
[----:B------:R-:W-:-:S03]  /*1eb40*/  FFMA R155, R188, R16, R155 ;  /* 0x00000010bc9b7223 */ /* 0x000fc6000000009b */
[C---:B------:R-:W-:Y:S01]  /*1eb50*/  FFMA R8, R189.reuse, R57, R8 ;  /* 0x00000039bd087223 */ /* 0x040fe20000000008 */
[----:B------:R-:W-:-:S03]  /*1eb60*/  FFMA R155, R189, R17, R155 ;  /* 0x00000011bd9b7223 */ /* 0x000fc6000000009b */
[C---:B------:R-:W-:Y:S01]  /*1eb70*/  FFMA R8, R190.reuse, R58, R8 ;  /* 0x0000003abe087223 */ /* 0x040fe20000000008 */
[----:B------:R-:W-:-:S03]  /*1eb80*/  FFMA R155, R190, R18, R155 ;  /* 0x00000012be9b7223 */ /* 0x000fc6000000009b */
[C---:B------:R-:W-:Y:S01]  /*1eb90*/  FFMA R8, R191.reuse, R59, R8 ;  /* 0x0000003bbf087223 */ /* 0x040fe20000000008 */
[----:B------:R-:W-:-:S05]  /*1eba0*/  FFMA R191, R191, R19, R155 ;  /* 0x00000013bfbf7223 */ /* 0x000fca000000009b */
[----:B------:R2:W-:Y:S02]  /*1ebb0*/  STL [R1+0x2dc], R191 ;  /* 0x0002dcbf01007387 */ /* 0x0005e40000100800 */
[----:B--2---:R-:W-:Y:S02]  /*1ebc0*/  MOV R191, R228 ;  /* 0x000000e400bf7202 */ /* 0x004fe40000000f00 */
[----:B-1----:R-:W-:Y:S04]  /*1ebd0*/  STL [R1+0x2d8], R83 ;  /* 0x0002d85301007387 */ /* 0x002fe80000100800 */
[----:B------:R-:W-:Y:S04]  /*1ebe0*/  STL [R1+0x44], R229 ;  /* 0x000044e501007387 */ /* 0x000fe80000100800 */
[----:B------:R-:W-:Y:S04]  /*1ebf0*/  STL.64 [R1+0x48], R230 ;  /* 0x000048e601007387 */ /* 0x000fe80000100a00 */
[----:B------:R-:W1:Y:S01]  /*1ec00*/  LDS.128 R228, [R0.X4+UR5+0x52d0] ;  /* 0x0052d00500e47984 */ /* 0x000e620008004c00 */
        /* <DEDUP_REMOVED lines=9> */
[----:B-1----:R-:W-:Y:S01]  /*1eca0*/  STL [R1+0x34], R229 ;  /* 0x000034e501007387 */ /* 0x002fe20000100800 */
[----:B------:R-:W-:-:S03]  /*1ecb0*/  MOV R83, R228 ;  /* 0x000000e400537202 */ /* 0x000fc60000000f00 */
        /* <DEDUP_REMOVED lines=23> */
[C---:B------:R-:W-:Y:S01]  /*1ee30*/  FFMA R22, R132.reuse, R56, R14 ;  /* 0x0000003884167223 */ /* 0x040fe2000000000e */
[----:B------:R-:W-:-:S03]  /*1ee40*/  FFMA R172, R132, R16, R172 ;  /* 0x0000001084ac7223 */ /* 0x000fc600000000ac */
[C---:B------:R-:W-:Y:S01]  /*1ee50*/  FFMA R22, R133.reuse, R57, R22 ;  /* 0x0000003985167223 */ /* 0x040fe20000000016 */
[----:B------:R-:W-:Y:S01]  /*1ee60*/  FFMA R172, R133, R17, R172 ;  /* 0x0000001185ac7223 */ /* 0x000fe200000000ac */
        /* <DEDUP_REMOVED lines=9> */
[----:B------:R-:W-:-:S02]  /*1ef00*/  FFMA R185, R135, R19, R172 ;  /* 0x0000001387b97223 */ /* 0x000fc400000000ac */
[----:B------:R-:W-:Y:S01]  /*1ef10*/  LDS.128 R132, [R0.X4+UR5+0x60d0] ;  /* 0x0060d00500847984 */ /* 0x000fe20008004c00 */
[----:B-1----:R-:W-:-:S03]  /*1ef20*/  MOV R2, R228 ;  /* 0x000000e400027202 */ /* 0x002fc60000000f00 */
        /* <DEDUP_REMOVED lines=37> */
[----:B------:R-:W-:Y:S01]  /*1f180*/  FFMA R166, R116, R16, R166 ;  /* 0x0000001074a67223 */ /* 0x000fe200000000a6 */
[----:B-1----:R1:W-:Y:S04]  /*1f190*/  STL [R1+0x4], R229 ;  /* 0x000004e501007387 */ /* 0x0023e80000100800 */
[----:B------:R-:W-:Y:S01]  /*1f1a0*/  STL.64 [R1+0x10], R132 ;  /* 0x0000108401007387 */ /* 0x000fe20000100a00 */
[----:B------:R-:W-:-:S03]  /*1f1b0*/  FFMA R195, R72, R56, R177 ;  /* 0x0000003848c37223 */ /* 0x000fc600000000b1 */
[----:B------:R-:W-:Y:S01]  /*1f1c0*/  STL.64 [R1+0x18], R134 ;  /* 0x0000188601007387 */ /* 0x000fe20000100a00 */
[----:B------:R-:W-:Y:S01]  /*1f1d0*/  FFMA R176, R100, R56, R218 ;  /* 0x0000003864b07223 */ /* 0x000fe200000000da */
[----:B------:R-:W-:Y:S02]  /*1f1e0*/  FFMA R203, R144, R16, R203 ;  /* 0x0000001090cb7223 */ /* 0x000fe400000000cb */
[----:B------:R2:W-:Y:S01]  /*1f1f0*/  STL.64 [R1+0x8], R230 ;  /* 0x000008e601007387 */ /* 0x0005e20000100a00 */
[-C--:B------:R-:W-:Y:S01]  /*1f200*/  FFMA R177, R96, R56.reuse, R222 ;  /* 0x0000003860b17223 */ /* 0x080fe200000000de */
[----:B------:R-:W-:Y:S02]  /*1f210*/  FFMA R204, R181, R17, R204 ;  /* 0x00000011b5cc7223 */ /* 0x000fe400000000cc */
[----:B------:R-:W4:Y:S01]  /*1f220*/  LDL.LU R190, [R1+0xc4] ;  /* 0x0000c40001be7983 */ /* 0x000f220000300800 */
[C---:B---3--:R-:W-:Y:S01]  /*1f230*/  FFMA R14, R44.reuse, R56, R226 ;  /* 0x000000382c0e7223 */ /* 0x048fe200000000e2 */
[----:B------:R-:W-:-:S02]  /*1f240*/  FFMA R205, R44, R16, R205 ;  /* 0x000000102ccd7223 */ /* 0x000fc400000000cd */
[----:B------:R-:W3:Y:S01]  /*1f250*/  LDL.LU R214, [R1+0xc0] ;  /* 0x0000c00001d67983 */ /* 0x000ee20000300800 */
[----:B------:R-:W-:Y:S01]  /*1f260*/  FFMA R194, R76, R56, R233 ;  /* 0x000000384cc27223 */ /* 0x000fe200000000e9 */
[-C--:B------:R-:W-:Y:S02]  /*1f270*/  FFMA R166, R117, R17.reuse, R166 ;  /* 0x0000001175a67223 */ /* 0x080fe400000000a6 */
[----:B------:R-:W3:Y:S01]  /*1f280*/  LDL.LU R218, [R1+0xbc] ;  /* 0x0000bc0001da7983 */ /* 0x000ee20000300800 */
[----:B------:R-:W-:Y:S01]  /*1f290*/  FFMA R203, R145, R17, R203 ;  /* 0x0000001191cb7223 */ /* 0x000fe200000000cb */
[----:B------:R-:W-:Y:S02]  /*1f2a0*/  MOV R233, R228 ;  /* 0x000000e400e97202 */ /* 0x000fe40000000f00 */
[----:B------:R-:W3:Y:S01]  /*1f2b0*/  LDL.LU R222, [R1+0xb8] ;  /* 0x0000b80001de7983 */ /* 0x000ee20000300800 */
[C---:B------:R-:W-:Y:S01]  /*1f2c0*/  FFMA R6, R182.reuse, R58, R6 ;  /* 0x0000003ab6067223 */ /* 0x040fe20000000006 */
[----:B------:R-:W-:-:S02]  /*1f2d0*/  FFMA R204, R182, R18, R204 ;  /* 0x00000012b6cc7223 */ /* 0x000fc400000000cc */
[----:B------:R-:W3:Y:S01]  /*1f2e0*/  LDL.LU R226, [R1+0xb4] ;  /* 0x0000b40001e27983 */ /* 0x000ee20000300800 */
[C---:B------:R-:W-:Y:S01]  /*1f2f0*/  FFMA R14, R45.reuse, R57, R14 ;  /* 0x000000392d0e7223 */ /* 0x040fe2000000000e */
[----:B------:R-:W-:Y:S02]  /*1f300*/  FFMA R205, R45, R17, R205 ;  /* 0x000000112dcd7223 */ /* 0x000fe400000000cd */
[----:B------:R-:W3:Y:S01]  /*1f310*/  LDL.LU R227, [R1+0xb0] ;  /* 0x0000b00001e37983 */ /* 0x000ee20000300800 */
[----:B------:R-:W-:-:S03]  /*1f320*/  FFMA R166, R118, R18, R166 ;  /* 0x0000001276a67223 */ /* 0x000fc600000000a6 */
[----:B------:R-:W3:Y:S01]  /*1f330*/  LDL.LU R228, [R1+0xac] ;  /* 0x0000ac0001e47983 */ /* 0x000ee20000300800 */
[----:B------:R-:W-:-:S03]  /*1f340*/  FFMA R6, R183, R59, R6 ;  /* 0x0000003bb7067223 */ /* 0x000fc60000000006 */
[----:B-1----:R-:W3:Y:S01]  /*1f350*/  LDL.LU R229, [R1+0xa8] ;  /* 0x0000a80001e57983 */ /* 0x002ee20000300800 */
[----:B------:R-:W-:-:S03]  /*1f360*/  FFMA R189, R146, R18, R203 ;  /* 0x0000001292bd7223 */ /* 0x000fc600000000cb */
[----:B--2---:R-:W2:Y:S01]  /*1f370*/  LDL.LU R230, [R1+0xa4] ;  /* 0x0000a40001e67983 */ /* 0x004ea20000300800 */
[----:B------:R-:W-:Y:S01]  /*1f380*/  FFMA R14, R46, R58, R14 ;  /* 0x0000003a2e0e7223 */ /* 0x000fe2000000000e */
[-C--:B------:R-:W-:Y:S02]  /*1f390*/  FFMA R149, R64, R16.reuse, R149 ;  /* 0x0000001040957223 */ /* 0x080fe40000000095 */
[----:B------:R-:W2:Y:S01]  /*1f3a0*/  LDL.LU R232, [R1+0xa0] ;  /* 0x0000a00001e87983 */ /* 0x000ea20000300800 */
[-C--:B------:R-:W-:Y:S01]  /*1f3b0*/  FFMA R168, R120, R16.reuse, R168 ;  /* 0x0000001078a87223 */ /* 0x080fe200000000a8 */
[-C--:B------:R-:W-:Y:S01]  /*1f3c0*/  FFMA R169, R124, R16.reuse, R169 ;  /* 0x000000107ca97223 */ /* 0x080fe200000000a9 */
[-C--:B------:R-:W-:Y:S01]  /*1f3d0*/  FFMA R170, R128, R16.reuse, R170 ;  /* 0x0000001080aa7223 */ /* 0x080fe200000000aa */
[----:B------:R-:W2:Y:S01]  /*1f3e0*/  LDL.LU R231, [R1+0x9c] ;  /* 0x00009c0001e77983 */ /* 0x000ea20000300800 */
[-C--:B------:R-:W-:Y:S01]  /*1f3f0*/  FFMA R173, R136, R16.reuse, R173 ;  /* 0x0000001088ad7223 */ /* 0x080fe200000000ad */
[----:B------:R-:W-:Y:S01]  /*1f400*/  FFMA R174, R140, R16, R174 ;  /* 0x000000108cae7223 */ /* 0x000fe200000000ae */
[-C--:B------:R-:W-:Y:S01]  /*1f410*/  FFMA R183, R183, R19.reuse, R204 ;  /* 0x00000013b7b77223 */ /* 0x080fe200000000cc */
[----:B------:R-:W2:Y:S01]  /*1f420*/  LDL.LU R203, [R1+0x8c] ;  /* 0x00008c0001cb7983 */ /* 0x000ea20000300800 */
        /* <DEDUP_REMOVED lines=15> */
[----:B------:R-:W2:Y:S01]  /*1f520*/  LDL.LU R204, [R1+0x88] ;  /* 0x0000880001cc7983 */ /* 0x000ea20000300800 */
[----:B------:R-:W-:Y:S01]  /*1f530*/  FFMA R180, R119, R19, R166 ;  /* 0x0000001377b47223 */ /* 0x000fe200000000a6 */
[----:B------:R-:W-:-:S02]  /*1f540*/  FFMA R159, R48, R16, R159 ;  /* 0x00000010309f7223 */ /* 0x000fc4000000009f */
[----:B------:R-:W2:Y:S01]  /*1f550*/  LDL.LU R205, [R1+0x84] ;  /* 0x0000840001cd7983 */ /* 0x000ea20000300800 */
[-C--:B------:R-:W-:Y:S01]  /*1f560*/  FFMA R163, R24, R16.reuse, R163 ;  /* 0x0000001018a37223 */ /* 0x080fe200000000a3 */
[-C--:B------:R-:W-:Y:S01]  /*1f570*/  FFMA R171, R36, R16.reuse, R171 ;  /* 0x0000001024ab7223 */ /* 0x080fe200000000ab */
[----:B------:R-:W-:Y:S01]  /*1f580*/  FFMA R175, R40, R16, R175 ;  /* 0x0000001028af7223 */ /* 0x000fe200000000af */
[----:B------:R-:W2:Y:S01]  /*1f590*/  LDL.LU R166, [R1+0x78] ;  /* 0x0000780001a67983 */ /* 0x000ea20000300800 */
        /* <DEDUP_REMOVED lines=143> */
[----:B------:R-:W-:-:S03]  /*1fe90*/  FFMA R50, R51, R19, R50 ;  /* 0x0000001333327223 */ /* 0x000fc60000000032 */
[----:B------:R-:W-:Y:S04]  /*1fea0*/  LDS.128 R84, [R0.X4+UR5+0x1d0] ;  /* 0x0001d00500547984 */ /* 0x000fe80008004c00 */
        /* <DEDUP_REMOVED lines=19> */
[----:B------:R-:W3:Y:S04]  /*1ffe0*/  LDL.LU R164, [R1+0x6c] ;  /* 0x00006c0001a47983 */ /* 0x000ee80000300800 */
[----:B------:R-:W-:Y:S04]  /*1fff0*/  LDS.128 R132, [R0.X4+UR5+0x62d0] ;  /* 0x0062d00500847984 */ /* 0x000fe80008004c00 */
[----:B------:R-:W-:Y:S04]  /*20000*/  LDS.128 R136, [R0.X4+UR5+0x63d0] ;  /* 0x0063d00500887984 */ /* 0x000fe80008004c00 */
[----:B------:R-:W-:Y:S04]  /*20010*/  LDS.128 R140, [R0.X4+UR5+0x70d0] ;  /* 0x0070d005008c7984 */ /* 0x000fe80008004c00 */
[----:B------:R-:W-:Y:S04]  /*20020*/  LDS.128 R144, [R0.X4+UR5+0x71d0] ;  /* 0x0071d00500907984 */ /* 0x000fe80008004c00 */
[----:B------:R-:W-:Y:S04]  /*20030*/  LDS.128 R148, [R0.X4+UR5+0x72d0] ;  /* 0x0072d00500947984 */ /* 0x000fe80008004c00 */
[----:B------:R1:W-:Y:S01]  /*20040*/  LDS.128 R152, [R0.X4+UR5+0x73d0] ;  /* 0x0073d00500987984 */ /* 0x0003e20008004c00 */
[-C--:B------:R-:W-:Y:S01]  /*20050*/  FFMA R26, R27, R19.reuse, R26 ;  /* 0x000000131b1a7223 */ /* 0x080fe2000000001a */
[-C--:B------:R-:W-:Y:S01]  /*20060*/  FFMA R30, R31, R19.reuse, R30 ;  /* 0x000000131f1e7223 */ /* 0x080fe2000000001e */
[-C--:B------:R-:W-:Y:S01]  /*20070*/  FFMA R38, R39, R19.reuse, R38 ;  /* 0x0000001327267223 */ /* 0x080fe20000000026 */
[-C--:B------:R-:W-:Y:S01]  /*20080*/  FFMA R42, R43, R19.reuse, R42 ;  /* 0x000000132b2a7223 */ /* 0x080fe2000000002a */
[----:B------:R-:W-:Y:S01]  /*20090*/  FFMA R46, R47, R19, R46 ;  /* 0x000000132f2e7223 */ /* 0x000fe2000000002e */
[----:B------:R-:W2:Y:S04]  /*200a0*/  LDS.128 R128, [R32+0xd0] ;  /* 0x0000d00020807984 */ /* 0x000ea80000000c00 */
[----:B-1----:R-:W3:Y:S04]  /*200b0*/  LDL.LU R0, [R1+0x10] ;  /* 0x0000100001007983 */ /* 0x002ee80000300800 */
[----:B------:R-:W3:Y:S04]  /*200c0*/  LDL.LU R51, [R1+0x80] ;  /* 0x0000800001337983 */ /* 0x000ee80000300800 */
[----:B------:R-:W3:Y:S04]  /*200d0*/  LDL.LU R27, [R1+0x98] ;  /* 0x00009800011b7983 */ /* 0x000ee80000300800 */
[----:B------:R-:W3:Y:S04]  /*200e0*/  LDL.LU R31, [R1+0x94] ;  /* 0x00009400011f7983 */ /* 0x000ee80000300800 */
[----:B------:R-:W3:Y:S04]  /*200f0*/  LDL.LU R39, [R1+0x90] ;  /* 0x0000900001277983 */ /* 0x000ee80000300800 */
[----:B------:R-:W3:Y:S04]  /*20100*/  LDL.LU R43, [R1+0xc8] ;  /* 0x0000c800012b7983 */ /* 0x000ee80000300800 */
[----:B------:R-:W3:Y:S04]  /*20110*/  LDL.LU R19, [R1+0xcc] ;  /* 0x0000cc0001137983 */ /* 0x000ee80000300800 */
[----:B------:R-:W3:Y:S04]  /*20120*/  LDL.LU R47, [R1+0x7c] ;  /* 0x00007c00012f7983 */ /* 0x000ee80000300800 */
[----:B------:R-:W1:Y:S04]  /*20130*/  LDS.128 R156, [R32+0x1d0] ;  /* 0x0001d000209c7984 */ /* 0x000e680000000c00 */
[----:B------:R-:W3:Y:S01]  /*20140*/  LDS.128 R160, [R32+0x2d0] ;  /* 0x0002d00020a07984 */ /* 0x000ee20000000c00 */
[----:B--2---:R-:W-:-:S05]  /*20150*/  FFMA R166, R191, R128, R166 ;  /* 0x00000080bfa67223 */ /* 0x004fca00000000a6 */
[----:B------:R2:W-:Y:S01]  /*20160*/  STL [R1+0x134], R166 ;  /* 0x000134a601007387 */ /* 0x0005e20000100800 */
[-C--:B----4-:R-:W-:Y:S01]  /*20170*/  FFMA R190, R88, R128.reuse, R190 ;  /* 0x0000008058be7223 */ /* 0x090fe200000000be */
[-C--:B---3--:R-:W-:Y:S01]  /*20180*/  FFMA R214, R92, R128.reuse, R214 ;  /* 0x000000805cd67223 */ /* 0x088fe200000000d6 */
        /* <DEDUP_REMOVED lines=28> */
[----:B--2---:R-:W-:-:S05]  /*20350*/  FFMA R166, R83, R128, R167 ;  /* 0x0000008053a67223 */ /* 0x004fca00000000a7 */
[----:B------:R1:W-:Y:S01]  /*20360*/  STL [R1+0x13c], R166 ;  /* 0x00013ca601007387 */ /* 0x0003e20000100800 */
        /* <DEDUP_REMOVED lines=11> */
[----:B------:R-:W-:-:S04]  /*20420*/  FFMA R165, R233, R128, R252 ;  /* 0x00000080e9a57223 */ /* 0x000fc800000000fc */
[----:B------:R-:W-:Y:S01]  /*20430*/  STL [R1+0x148], R167 ;  /* 0x000148a701007387 */ /* 0x000fe20000100800 */
[----:B------:R-:W-:Y:S01]  /*20440*/  FFMA R5, R83, R160, R5 ;  /* 0x000000a053057223 */ /* 0x000fe20000000005 */
[-C--:B-1----:R-:W-:Y:S01]  /*20450*/  FFMA R166, R0, R128.reuse, R164 ;  /* 0x0000008000a67223 */ /* 0x082fe200000000a4 */
[----:B------:R-:W-:-:S04]  /*20460*/  FFMA R164, R132, R128, R251 ;  /* 0x0000008084a47223 */ /* 0x000fc800000000fb */
[----:B------:R1:W-:Y:S01]  /*20470*/  STL [R1+0x14c], R166 ;  /* 0x00014ca601007387 */ /* 0x0003e20000100800 */
[----:B------:R-:W-:-:S03]  /*20480*/  FFMA R51, R72, R128, R51 ;  /* 0x0000008048337223 */ /* 0x000fc60000000033 */
[----:B------:R2:W-:Y:S01]  /*20490*/  STL [R1+0x158], R165 ;  /* 0x000158a501007387 */ /* 0x0005e20000100800 */
[----:B------:R-:W-:-:S03]  /*204a0*/  FFMA R27, R172, R128, R27 ;  /* 0x00000080ac1b7223 */ /* 0x000fc6000000001b */
[----:B------:R3:W-:Y:S01]  /*204b0*/  STL [R1+0x15c], R164 ;  /* 0x00015ca401007387 */ /* 0x0007e20000100800 */
[-C--:B-1----:R-:W-:Y:S01]  /*204c0*/  FFMA R166, R136, R128.reuse, R249 ;  /* 0x0000008088a67223 */ /* 0x082fe200000000f9 */
[-C--:B------:R-:W-:Y:S01]  /*204d0*/  FFMA R31, R52, R128.reuse, R31 ;  /* 0x00000080341f7223 */ /* 0x080fe2000000001f */
[-C--:B------:R-:W-:Y:S01]  /*204e0*/  FFMA R39, R56, R128.reuse, R39 ;  /* 0x0000008038277223 */ /* 0x080fe20000000027 */
[-C--:B--2---:R-:W-:Y:S01]  /*204f0*/  FFMA R165, R140, R128.reuse, R247 ;  /* 0x000000808ca57223 */ /* 0x084fe200000000f7 */
[-C--:B------:R-:W-:Y:S01]  /*20500*/  FFMA R43, R84, R128.reuse, R43 ;  /* 0x00000080542b7223 */ /* 0x080fe2000000002b */
[-C--:B------:R-:W-:Y:S01]  /*20510*/  FFMA R247, R148, R128.reuse, R250 ;  /* 0x0000008094f77223 */ /* 0x080fe200000000fa */
[-C--:B---3--:R-:W-:Y:S01]  /*20520*/  FFMA R164, R144, R128.reuse, R248 ;  /* 0x0000008090a47223 */ /* 0x088fe200000000f8 */
[-C--:B------:R-:W-:Y:S01]  /*20530*/  FFMA R19, R80, R128.reuse, R19 ;  /* 0x0000008050137223 */ /* 0x080fe20000000013 */
[----:B------:R-:W-:Y:S01]  /*20540*/  STL [R1+0x160], R166 ;  /* 0x000160a601007387 */ /* 0x000fe20000100800 */
[-C--:B------:R-:W-:Y:S01]  /*20550*/  FFMA R47, R76, R128.reuse, R47 ;  /* 0x000000804c2f7223 */ /* 0x080fe2000000002f */
[----:B------:R-:W-:-:S02]  /*20560*/  FFMA R128, R152, R128, R246 ;  /* 0x0000008098807223 */ /* 0x000fc400000000f6 */
[----:B------:R-:W-:Y:S04]  /*20570*/  STL [R1+0x170], R165 ;  /* 0x000170a501007387 */ /* 0x000fe80000100800 */
[----:B------:R-:W-:Y:S04]  /*20580*/  STL [R1+0x174], R164 ;  /* 0x000174a401007387 */ /* 0x000fe80000100800 */
[----:B------:R-:W-:Y:S04]  /*20590*/  STL [R1+0x17c], R247 ;  /* 0x00017cf701007387 */ /* 0x000fe80000100800 */
[----:B------:R1:W-:Y:S04]  /*205a0*/  STL [R1+0x188], R128 ;  /* 0x0001888001007387 */ /* 0x0003e80000100800 */
[----:B------:R-:W2:Y:S01]  /*205b0*/  LDS.128 R164, [R32+0x3d0] ;  /* 0x0003d00020a47984 */ /* 0x000ea20000000c00 */
[-C--:B-1----:R-:W-:Y:S01]  /*205c0*/  FFMA R128, R76, R156.reuse, R235 ;  /* 0x0000009c4c807223 */ /* 0x082fe200000000eb */
[----:B------:R-:W-:-:S05]  /*205d0*/  FFMA R235, R191, R156, R245 ;  /* 0x0000009cbfeb7223 */ /* 0x000fca00000000f5 */
[----:B------:R1:W-:Y:S04]  /*205e0*/  STL [R1+0xb8], R235 ;  /* 0x0000b8eb01007387 */ /* 0x0003e80000100800 */
[----:B------:R-:W-:Y:S01]  /*205f0*/  STL [R1+0xbc], R244 ;  /* 0x0000bcf401007387 */ /* 0x000fe20000100800 */
[----:B-1----:R-:W-:-:S03]  /*20600*/  FFMA R235, R0, R156, R242 ;  /* 0x0000009c00eb7223 */ /* 0x002fc600000000f2 */
[----:B------:R-:W-:Y:S04]  /*20610*/  STL [R1+0x11c], R243 ;  /* 0x00011cf301007387 */ /* 0x000fe80000100800 */
[----:B------:R1:W-:Y:S04]  /*20620*/  STL [R1+0x130], R235 ;  /* 0x000130eb01007387 */ /* 0x0003e80000100800 */
[----:B------:R-:W-:Y:S01]  /*20630*/  STL [R1+0x140], R241 ;  /* 0x000140f101007387 */ /* 0x000fe20000100800 */
[----:B-1----:R-:W-:-:S03]  /*20640*/  FFMA R235, R136, R156, R239 ;  /* 0x0000009c88eb7223 */ /* 0x002fc600000000ef */
[----:B------:R-:W-:Y:S04]  /*20650*/  STL [R1+0x144], R240 ;  /* 0x000144f001007387 */ /* 0x000fe80000100800 */
[----:B------:R1:W-:Y:S04]  /*20660*/  STL [R1+0x150], R235 ;  /* 0x000150eb01007387 */ /* 0x0003e80000100800 */
[----:B------:R-:W-:Y:S01]  /*20670*/  STL [R1+0x154], R238 ;  /* 0x000154ee01007387 */ /* 0x000fe20000100800 */
[-C--:B-1----:R-:W-:Y:S01]  /*20680*/  FFMA R235, R148, R156.reuse, R236 ;  /* 0x0000009c94eb7223 */ /* 0x082fe200000000ec */
[----:B------:R-:W-:-:S02]  /*20690*/  FFMA R156, R152, R156, R234 ;  /* 0x0000009c989c7223 */ /* 0x000fc400000000ea */
[----:B------:R-:W-:Y:S04]  /*206a0*/  STL [R1+0x164], R237 ;  /* 0x000164ed01007387 */ /* 0x000fe80000100800 */
[----:B------:R-:W-:Y:S04]  /*206b0*/  STL [R1+0x16c], R235 ;  /* 0x00016ceb01007387 */ /* 0x000fe80000100800 */
[----:B------:R1:W-:Y:S02]  /*206c0*/  STL [R1+0x178], R156 ;  /* 0x0001789c01007387 */ /* 0x0003e40000100800 */
[-C--:B-1----:R-:W-:Y:S01]  /*206d0*/  FFMA R156, R191, R160.reuse, R21 ;  /* 0x000000a0bf9c7223 */ /* 0x082fe20000000015 */
[-C--:B------:R-:W-:Y:S01]  /*206e0*/  FFMA R21, R2, R160.reuse, R6 ;  /* 0x000000a002157223 */ /* 0x080fe20000000006 */
[----:B------:R-:W-:-:S03]  /*206f0*/  FFMA R6, R0, R160, R7 ;  /* 0x000000a000067223 */ /* 0x000fc60000000007 */
[----:B------:R-:W-:Y:S04]  /*20700*/  STL [R1+0x8c], R156 ;  /* 0x00008c9c01007387 */ /* 0x000fe80000100800 */
[----:B------:R1:W-:Y:S01]  /*20710*/  STL [R1+0x90], R5 ;  /* 0x0000900501007387 */ /* 0x0003e20000100800 */
[----:B------:R-:W-:-:S03]  /*20720*/  FFMA R7, R132, R160, R9 ;  /* 0x000000a084077223 */ /* 0x000fc60000000009 */
[----:B------:R-:W-:Y:S01]  /*20730*/  STL [R1+0x94], R21 ;  /* 0x0000941501007387 */ /* 0x000fe20000100800 */
[----:B-1----:R-:W-:-:S03]  /*20740*/  FFMA R5, R233, R160, R8 ;  /* 0x000000a0e9057223 */ /* 0x002fc60000000008 */
[----:B------:R1:W-:Y:S04]  /*20750*/  STL [R1+0x98], R6 ;  /* 0x0000980601007387 */ /* 0x0003e80000100800 */
[----:B------:R3:W-:Y:S01]  /*20760*/  STL [R1+0x9c], R5 ;  /* 0x00009c0501007387 */ /* 0x0007e20000100800 */
[----:B-1----:R-:W-:-:S03]  /*20770*/  FFMA R6, R136, R160, R10 ;  /* 0x000000a088067223 */ /* 0x002fc6000000000a */
[----:B------:R1:W-:Y:S01]  /*20780*/  STL [R1+0xa0], R7 ;  /* 0x0000a00701007387 */ /* 0x0003e20000100800 */
[----:B---3--:R-:W-:-:S03]  /*20790*/  FFMA R5, R140, R160, R11 ;  /* 0x000000a08c057223 */ /* 0x008fc6000000000b */
[----:B------:R3:W-:Y:S04]  /*207a0*/  STL [R1+0xa4], R6 ;  /* 0x0000a40601007387 */ /* 0x0007e80000100800 */
[----:B------:R4:W-:Y:S01]  /*207b0*/  STL [R1+0xa8], R5 ;  /* 0x0000a80501007387 */ /* 0x0009e20000100800 */
[-C--:B-1----:R-:W-:Y:S01]  /*207c0*/  FFMA R7, R144, R160.reuse, R12 ;  /* 0x000000a090077223 */ /* 0x082fe2000000000c */
[----:B---3--:R-:W-:-:S04]  /*207d0*/  FFMA R6, R148, R160, R13 ;  /* 0x000000a094067223 */ /* 0x008fc8000000000d */
[----:B------:R-:W-:Y:S01]  /*207e0*/  STL [R1+0xac], R7 ;  /* 0x0000ac0701007387 */ /* 0x000fe20000100800 */
[----:B----4-:R-:W-:-:S03]  /*207f0*/  FFMA R5, R152, R160, R14 ;  /* 0x000000a098057223 */ /* 0x010fc6000000000e */
[----:B------:R-:W-:Y:S04]  /*20800*/  STL [R1+0xb0], R6 ;  /* 0x0000b00601007387 */ /* 0x000fe80000100800 */
[----:B------:R2:W-:Y:S02]  /*20810*/  STL [R1+0xb4], R5 ;  /* 0x0000b40501007387 */ /* 0x0005e40000100800 */
[-C--:B--2---:R-:W-:Y:S02]  /*20820*/  FFMA R5, R191, R164.reuse, R188 ;  /* 0x000000a4bf057223 */ /* 0x084fe400000000bc */
[----:B------:R-:W2:Y:S01]  /*20830*/  LDL.LU R191, [R1+0x2dc] ;  /* 0x0002dc0001bf7983 */ /* 0x000ea20000300800 */
[----:B------:R-:W-:-:S03]  /*20840*/  FFMA R6, R83, R164, R189 ;  /* 0x000000a453067223 */ /* 0x000fc600000000bd */
[----:B------:R-:W3:Y:S04]  /*20850*/  LDL.LU R83, [R1+0x2d8] ;  /* 0x0002d80001537983 */ /* 0x000ee80000300800 */
[----:B------:R1:W-:Y:S02]  /*20860*/  STL [R1+0x60], R5 ;  /* 0x0000600501007387 */ /* 0x0003e40000100800 */
[-C--:B-1----:R-:W-:Y:S02]  /*20870*/  FFMA R5, R2, R164.reuse, R183 ;  /* 0x000000a402057223 */ /* 0x082fe400000000b7 */
[----:B------:R1:W5:Y:S04]  /*20880*/  LDL.LU R2, [R1+0x2d4] ;  /* 0x0002d40001027983 */ /* 0x0003680000300800 */
[----:B------:R4:W-:Y:S02]  /*20890*/  STL [R1+0x64], R6 ;  /* 0x0000640601007387 */ /* 0x0009e40000100800 */
[----:B----4-:R-:W-:-:S02]  /*208a0*/  FFMA R6, R0, R164, R187 ;  /* 0x000000a400067223 */ /* 0x010fc400000000bb */
[----:B------:R-:W4:Y:S04]  /*208b0*/  S2R R0, SR_TID.X ;  /* 0x0000000000007919 */ /* 0x000f280000002100 */
[----:B------:R-:W-:Y:S01]  /*208c0*/  STL [R1+0x68], R5 ;  /* 0x0000680501007387 */ /* 0x000fe20000100800 */
[----:B------:R-:W-:-:S03]  /*208d0*/  FFMA R7, R132, R164, R50 ;  /* 0x000000a484077223 */ /* 0x000fc60000000032 */
[----:B------:R1:W-:Y:S01]  /*208e0*/  STL [R1+0x6c], R6 ;  /* 0x00006c0601007387 */ /* 0x0003e20000100800 */
[-C--:B------:R-:W-:Y:S01]  /*208f0*/  FFMA R195, R96, R160.reuse, R195 ;  /* 0x000000a060c37223 */ /* 0x080fe200000000c3 */
[-C--:B------:R-:W-:Y:S01]  /*20900*/  FFMA R196, R92, R160.reuse, R196 ;  /* 0x000000a05cc47223 */ /* 0x080fe200000000c4 */
[-C--:B------:R-:W-:Y:S01]  /*20910*/  FFMA R193, R104, R160.reuse, R193 ;  /* 0x000000a068c17223 */ /* 0x080fe200000000c1 */
[-C--:B------:R-:W-:Y:S01]  /*20920*/  FFMA R178, R116, R160.reuse, R178 ;  /* 0x000000a074b27223 */ /* 0x080fe200000000b2 */
[----:B------:R-:W-:Y:S01]  /*20930*/  FFMA R177, R120, R160, R177 ;  /* 0x000000a078b17223 */ /* 0x000fe200000000b1 */
[----:B-1----:R-:W-:Y:S01]  /*20940*/  FFMA R6, R136, R164, R26 ;  /* 0x000000a488067223 */ /* 0x002fe2000000001a */
        /* <DEDUP_REMOVED lines=21> */
[-C--:B------:R-:W-:Y:S01]  /*20aa0*/  FFMA R4, R68, R160.reuse, R4 ;  /* 0x000000a044047223 */ /* 0x080fe20000000004 */
[----:B------:R-:W-:Y:S01]  /*20ab0*/  FFMA R15, R76, R160, R15 ;  /* 0x000000a04c0f7223 */ /* 0x000fe2000000000f */
[-C--:B------:R-:W-:Y:S01]  /*20ac0*/  FFMA R40, R116, R164.reuse, R40 ;  /* 0x000000a474287223 */ /* 0x080fe20000000028 */
[C---:B------:R-:W-:Y:S01]  /*20ad0*/  FFMA R19, R81.reuse, R129, R19 ;  /* 0x0000008151137223 */ /* 0x040fe20000000013 */
[-C--:B------:R-:W-:Y:S01]  /*20ae0*/  FFMA R16, R81, R165.reuse, R16 ;  /* 0x000000a551107223 */ /* 0x080fe20000000010 */
[-C--:B------:R-:W-:Y:S01]  /*20af0*/  FFMA R17, R85, R165.reuse, R17 ;  /* 0x000000a555117223 */ /* 0x080fe20000000011 */
[----:B------:R-:W-:Y:S01]  /*20b00*/  FFMA R18, R89, R165, R18 ;  /* 0x000000a559127223 */ /* 0x000fe20000000012 */
[-C--:B------:R-:W-:Y:S01]  /*20b10*/  FFMA R196, R93, R161.reuse, R196 ;  /* 0x000000a15dc47223 */ /* 0x080fe200000000c4 */
[----:B------:R-:W-:Y:S01]  /*20b20*/  FFMA R193, R105, R161, R193 ;  /* 0x000000a169c17223 */ /* 0x000fe200000000c1 */
        /* <DEDUP_REMOVED lines=8> */
[-C--:B------:R-:W-:Y:S01]  /*20bb0*/  FFMA R35, R169, R161.reuse, R35 ;  /* 0x000000a1a9237223 */ /* 0x080fe20000000023 */
[----:B----4-:R-:W-:Y:S01]  /*20bc0*/  SHF.L.U32 R0, R0, 0x3, RZ ;  /* 0x0000000300007819 */ /* 0x010fe200000006ff */
        /* <DEDUP_REMOVED lines=37> */
[-C--:B------:R-:W-:Y:S01]  /*20e20*/  FFMA R156, R53, R157.reuse, R208 ;  /* 0x0000009d359c7223 */ /* 0x080fe200000000d0 */
[C---:B------:R-:W-:Y:S01]  /*20e30*/  FFMA R201, R69.reuse, R157, R201 ;  /* 0x0000009d45c97223 */ /* 0x040fe200000000c9 */
[----:B------:R-:W-:Y:S01]  /*20e40*/  FFMA R4, R69, R161, R4 ;  /* 0x000000a145047223 */ /* 0x000fe20000000004 */
[C---:B------:R-:W-:Y:S01]  /*20e50*/  FFMA R121, R77.reuse, R157, R128 ;  /* 0x0000009d4d797223 */ /* 0x040fe20000000080 */
[----:B------:R-:W-:Y:S01]  /*20e60*/  FFMA R15, R77, R161, R15 ;  /* 0x000000a14d0f7223 */ /* 0x000fe2000000000f */
[C---:B------:R-:W-:Y:S01]  /*20e70*/  FFMA R19, R82.reuse, R130, R19 ;  /* 0x0000008252137223 */ /* 0x040fe20000000013 */
[-C--:B------:R-:W-:Y:S01]  /*20e80*/  FFMA R16, R82, R166.reuse, R16 ;  /* 0x000000a652107223 */ /* 0x080fe20000000010 */
[-C--:B------:R-:W-:Y:S01]  /*20e90*/  FFMA R17, R86, R166.reuse, R17 ;  /* 0x000000a656117223 */ /* 0x080fe20000000011 */
        /* <DEDUP_REMOVED lines=17> */
[----:B------:R-:W-:Y:S01]  /*20fb0*/  LOP3.LUT R0, R0, 0xf00, RZ, 0xc0, !PT ;  /* 0x00000f0000007812 */ /* 0x000fe200078ec0ff */
        /* <DEDUP_REMOVED lines=51> */
[----:B------:R-:W-:Y:S01]  /*212f0*/  LDS.128 R12, [R32+0x2e0] ;  /* 0x0002e000200c7984 */ /* 0x000fe20000000c00 */
[C---:B------:R-:W-:Y:S01]  /*21300*/  FFMA R190, R63.reuse, R131, R190 ;  /* 0x000000833fbe7223 */ /* 0x040fe200000000be */
[C---:B------:R-:W-:Y:S01]  /*21310*/  FFMA R213, R63.reuse, R159, R213 ;  /* 0x0000009f3fd57223 */ /* 0x040fe200000000d5 */
[C---:B------:R-:W-:Y:S01]  /*21320*/  FFMA R211, R63.reuse, R163, R211 ;  /* 0x000000a33fd37223 */ /* 0x040fe200000000d3 */
[----:B------:R-:W-:Y:S01]  /*21330*/  LDS.128 R88, [R0.X4+UR5+0x3e0] ;  /* 0x0003e00500587984 */ /* 0x000fe20008004c00 */
[----:B------:R-:W-:-:S03]  /*21340*/  FFMA R212, R63, R167, R212 ;  /* 0x000000a73fd47223 */ /* 0x000fc600000000d4 */
[----:B------:R-:W-:Y:S01]  /*21350*/  LDS.128 R60, [R0.X4+UR5+0x21e0] ;  /* 0x0021e005003c7984 */ /* 0x000fe20008004c00 */
        /* <DEDUP_REMOVED lines=25> */
[----:B--2---:R-:W-:Y:S01]  /*214f0*/  FFMA R5, R233, R164, R191 ;  /* 0x000000a4e9057223 */ /* 0x004fe200000000bf */
[----:B---3--:R-:W-:-:S04]  /*21500*/  FFMA R117, R83, R167, R16 ;  /* 0x000000a753757223 */ /* 0x008fc80000000010 */
[----:B------:R1:W-:Y:S04]  /*21510*/  STL [R1+0x70], R5 ;  /* 0x0000700501007387 */ /* 0x0003e80000100800 */
[----:B------:R2:W-:Y:S01]  /*21520*/  STL [R1+0x74], R7 ;  /* 0x0000740701007387 */ /* 0x0005e20000100800 */
[----:B------:R-:W-:Y:S01]  /*21530*/  FFMA R25, R97, R165, R25 ;  /* 0x000000a561197223 */ /* 0x000fe20000000019 */
[C---:B------:R-:W-:Y:S01]  /*21540*/  FFMA R231, R169.reuse, R129, R231 ;  /* 0x00000081a9e77223 */ /* 0x040fe200000000e7 */
[----:B------:R-:W-:Y:S01]  /*21550*/  FFMA R45, R169, R165, R45 ;  /* 0x000000a5a92d7223 */ /* 0x000fe2000000002d */
[----:B------:R-:W-:Y:S01]  /*21560*/  FFMA R51, R73, R129, R51 ;  /* 0x0000008149337223 */ /* 0x000fe20000000033 */
[----:B------:R-:W-:Y:S01]  /*21570*/  FFMA R230, R122, R130, R230 ;  /* 0x000000827ae67223 */ /* 0x000fe200000000e6 */
[-C--:B-1----:R-:W-:Y:S01]  /*21580*/  FFMA R5, R140, R164.reuse, R30 ;  /* 0x000000a48c057223 */ /* 0x082fe2000000001e */
[----:B------:R1:W-:Y:S01]  /*21590*/  STL [R1+0x78], R6 ;  /* 0x0000780601007387 */ /* 0x0003e20000100800 */
[----:B--2---:R-:W-:-:S03]  /*215a0*/  FFMA R7, R144, R164, R38 ;  /* 0x000000a490077223 */ /* 0x004fc60000000026 */
[----:B------:R2:W-:Y:S01]  /*215b0*/  STL [R1+0x7c], R5 ;  /* 0x00007c0501007387 */ /* 0x0005e20000100800 */
[----:B------:R-:W-:Y:S01]  /*215c0*/  FFMA R41, R122, R166, R41 ;  /* 0x000000a67a297223 */ /* 0x000fe20000000029 */
[-C--:B------:R-:W-:Y:S01]  /*215d0*/  FFMA R39, R57, R129.reuse, R39 ;  /* 0x0000008139277223 */ /* 0x080fe20000000027 */
[-C--:B------:R-:W-:Y:S01]  /*215e0*/  FFMA R31, R53, R129.reuse, R31 ;  /* 0x00000081351f7223 */ /* 0x080fe2000000001f */
[----:B------:R-:W-:Y:S01]  /*215f0*/  FFMA R47, R77, R129, R47 ;  /* 0x000000814d2f7223 */ /* 0x000fe2000000002f */
[----:B------:R-:W-:Y:S01]  /*21600*/  FFMA R49, R53, R165, R49 ;  /* 0x000000a535317223 */ /* 0x000fe20000000031 */
[-C--:B-1----:R-:W-:Y:S01]  /*21610*/  FFMA R6, R148, R164.reuse, R42 ;  /* 0x000000a494067223 */ /* 0x082fe2000000002a */
[----:B------:R1:W-:Y:S01]  /*21620*/  STL [R1+0x80], R7 ;  /* 0x0000800701007387 */ /* 0x0003e20000100800 */
[----:B--2---:R-:W-:-:S03]  /*21630*/  FFMA R5, R152, R164, R46 ;  /* 0x000000a498057223 */ /* 0x004fc6000000002e */
[----:B------:R2:W-:Y:S01]  /*21640*/  STL [R1+0x84], R6 ;  /* 0x0000840601007387 */ /* 0x0005e20000100800 */
[----:B------:R-:W-:-:S03]  /*21650*/  FFMA R148, R86, R158, R224 ;  /* 0x0000009e56947223 */ /* 0x000fc600000000e0 */
[----:B------:R3:W-:Y:S01]  /*21660*/  STL [R1+0x88], R5 ;  /* 0x0000880501007387 */ /* 0x0007e20000100800 */
[-C--:B-1----:R-:W-:Y:S01]  /*21670*/  FFMA R7, R122, R162.reuse, R177 ;  /* 0x000000a27a077223 */ /* 0x082fe200000000b1 */
[----:B------:R-:W-:Y:S01]  /*21680*/  FFMA R164, R86, R162, R198 ;  /* 0x000000a256a47223 */ /* 0x000fe200000000c6 */
[-C--:B------:R-:W-:Y:S01]  /*21690*/  FFMA R156, R54, R158.reuse, R156 ;  /* 0x0000009e369c7223 */ /* 0x080fe2000000009c */
[----:B------:R-:W-:Y:S01]  /*216a0*/  FFMA R121, R78, R158, R121 ;  /* 0x0000009e4e797223 */ /* 0x000fe20000000079 */
[----:B--2---:R-:W-:Y:S01]  /*216b0*/  FFMA R6, R118, R162, R178 ;  /* 0x000000a276067223 */ /* 0x004fe200000000b2 */
[----:B------:R-:W-:Y:S01]  /*216c0*/  FFMA R140, R174, R158, R209 ;  /* 0x0000009eae8c7223 */ /* 0x000fe200000000d1 */
[----:B------:R-:W-:Y:S01]  /*216d0*/  LDS.128 R244, [R0.X4+UR5+0x42f0] ;  /* 0x0042f00500f47984 */ /* 0x000fe20008004c00 */
[----:B---3--:R-:W-:Y:S01]  /*216e0*/  FFMA R5, R114, R166, R37 ;  /* 0x000000a672057223 */ /* 0x008fe20000000025 */
[----:B------:R-:W-:Y:S01]  /*216f0*/  FFMA R144, R174, R162, R34 ;  /* 0x000000a2ae907223 */ /* 0x000fe20000000022 */
        /* <DEDUP_REMOVED lines=9> */
[----:B------:R-:W-:Y:S01]  /*21790*/  FFMA R34, R107, R131, R226 ;  /* 0x000000836b227223 */ /* 0x000fe200000000e2 */
[----:B------:R-:W1:Y:S01]  /*217a0*/  LDS.128 R4, [R32+0xe0] ;  /* 0x0000e00020047984 */ /* 0x000e620000000c00 */
[C---:B------:R-:W-:Y:S01]  /*217b0*/  FFMA R187, R83.reuse, R159, R187 ;  /* 0x0000009f53bb7223 */ /* 0x040fe200000000bb */
[----:B------:R-:W-:-:S02]  /*217c0*/  FFMA R108, R83, R163, R108 ;  /* 0x000000a3536c7223 */ /* 0x000fc4000000006c */
[----:B------:R-:W2:Y:S04]  /*217d0*/  LDS.128 R8, [R32+0x1e0] ;  /* 0x0001e00020087984 */ /* 0x000ea80000000c00 */
[----:B------:R-:W3:Y:S04]  /*217e0*/  LDS.128 R16, [R32+0x3e0] ;  /* 0x0003e00020107984 */ /* 0x000ee80000000c00 */
[----:B------:R-:W4:Y:S04]  /*217f0*/  LDS.128 R104, [R0.X4+UR5+0x2e0] ;  /* 0x0002e00500687984 */ /* 0x000f280008004c00 */
[----:B------:R-:W1:Y:S04]  /*21800*/  LDS.128 R84, [R0.X4+UR5+0x11e0] ;  /* 0x0011e00500547984 */ /* 0x000e680008004c00 */
[----:B------:R-:W3:Y:S01]  /*21810*/  LDS.128 R80, [R0.X4+UR5+0x13e0] ;  /* 0x0013e00500507984 */ /* 0x000ee20008004c00 */
        /* <DEDUP_REMOVED lines=37> */
[C---:B-1----:R-:W-:Y:S01]  /*21a70*/  FFMA R207, R88.reuse, R4, R207 ;  /* 0x0000000458cf7223 */ /* 0x042fe200000000cf */
[C---:B--2---:R-:W-:Y:S01]  /*21a80*/  FFMA R115, R88.reuse, R8, R20 ;  /* 0x0000000858737223 */ /* 0x044fe20000000014 */
[C---:B------:R-:W-:Y:S01]  /*21a90*/  FFMA R114, R88.reuse, R12, R114 ;  /* 0x0000000c58727223 */ /* 0x040fe20000000072 */
[----:B---3--:R-:W-:Y:S01]  /*21aa0*/  FFMA R185, R88, R16, R185 ;  /* 0x0000001058b97223 */ /* 0x008fe200000000b9 */
[----:B------:R-:W-:Y:S01]  /*21ab0*/  FFMA R179, R111, R163, R192 ;  /* 0x000000a36fb37223 */ /* 0x000fe200000000c0 */
[----:B------:R-:W1:Y:S01]  /*21ac0*/  LDS.128 R100, [R0.X4+UR5+0x1e0] ;  /* 0x0001e00500647984 */ /* 0x000e620008004c00 */
[C---:B------:R-:W-:Y:S01]  /*21ad0*/  FFMA R124, R71.reuse, R131, R124 ;  /* 0x00000083477c7223 */ /* 0x040fe2000000007c */
[C---:B------:R-:W-:Y:S01]  /*21ae0*/  FFMA R110, R71.reuse, R159, R110 ;  /* 0x0000009f476e7223 */ /* 0x040fe2000000006e */
[----:B------:R-:W-:Y:S01]  /*21af0*/  FFMA R189, R71, R167, R189 ;  /* 0x000000a747bd7223 */ /* 0x000fe200000000bd */
[C---:B----4-:R-:W-:Y:S01]  /*21b00*/  FFMA R208, R104.reuse, R4, R208 ;  /* 0x0000000468d07223 */ /* 0x050fe200000000d0 */
        /* <DEDUP_REMOVED lines=14> */
[----:B------:R-:W3:Y:S01]  /*21bf0*/  LDS.128 R68, [R0.X4+UR5+0x12e0] ;  /* 0x0012e00500447984 */ /* 0x000ee20008004c00 */
[----:B------:R-:W-:Y:S01]  /*21c00*/  FFMA R84, R80, R8, R36 ;  /* 0x0000000850547223 */ /* 0x000fe20000000024 */
[----:B------:R-:W-:Y:S01]  /*21c10*/  FFMA R104, R60, R4, R168 ;  /* 0x000000043c687223 */ /* 0x000fe200000000a8 */
[----:B------:R-:W-:Y:S01]  /*21c20*/  FFMA R152, R54, R130, R31 ;  /* 0x0000008236987223 */ /* 0x000fe2000000001f */
[----:B------:R-:W4:Y:S01]  /*21c30*/  LDS.128 R96, [R0.X4+UR5+0xe0] ;  /* 0x0000e00500607984 */ /* 0x000f220008004c00 */
[----:B------:R-:W-:Y:S01]  /*21c40*/  FFMA R125, R58, R166, R125 ;  /* 0x000000a63a7d7223 */ /* 0x000fe2000000007d */
[C---:B------:R-:W-:Y:S01]  /*21c50*/  FFMA R202, R111.reuse, R131, R227 ;  /* 0x000000836fca7223 */ /* 0x040fe200000000e3 */
[----:B------:R-:W-:Y:S01]  /*21c60*/  FFMA R180, R111, R167, R180 ;  /* 0x000000a76fb47223 */ /* 0x000fe200000000b4 */
[----:B------:R-:W1:Y:S01]  /*21c70*/  LDS.128 R36, [R0.X4+UR5+0x43e0] ;  /* 0x0043e00500247984 */ /* 0x000e620008004c00 */
[----:B------:R-:W-:Y:S01]  /*21c80*/  FFMA R3, R175, R131, R27 ;  /* 0x00000083af037223 */ /* 0x000fe2000000001b */
[----:B------:R-:W-:-:S02]  /*21c90*/  FFMA R73, R67, R159, R73 ;  /* 0x0000009f43497223 */ /* 0x000fc40000000049 */
[----:B------:R-:W1:Y:S01]  /*21ca0*/  LDS.128 R168, [R0.X4+UR5+0x50e0] ;  /* 0x0050e00500a87984 */ /* 0x000e620008004c00 */
[C---:B------:R-:W-:Y:S01]  /*21cb0*/  FFMA R72, R67.reuse, R163, R72 ;  /* 0x000000a343487223 */ /* 0x040fe20000000048 */
[----:B------:R-:W-:Y:S02]  /*21cc0*/  FFMA R111, R67, R167, R66 ;  /* 0x000000a7436f7223 */ /* 0x000fe40000000042 */
[----:B------:R-:W1:Y:S01]  /*21cd0*/  LDS.128 R28, [R0.X4+UR5+0x22e0] ;  /* 0x0022e005001c7984 */ /* 0x000e620008004c00 */
[----:B------:R-:W-:Y:S01]  /*21ce0*/  FFMA R113, R54, R166, R49 ;  /* 0x000000a636717223 */ /* 0x000fe20000000031 */
[C---:B------:R-:W-:Y:S01]  /*21cf0*/  FFMA R122, R78.reuse, R130, R47 ;  /* 0x000000824e7a7223 */ /* 0x040fe2000000002f */
[----:B------:R-:W-:Y:S01]  /*21d00*/  FFMA R120, R78, R166, R120 ;  /* 0x000000a64e787223 */ /* 0x000fe20000000078 */
[----:B------:R-:W2:Y:S01]  /*21d10*/  LDS.128 R64, [R0.X4+UR5+0x20e0] ;  /* 0x0020e00500407984 */ /* 0x000ea20008004c00 */
[C---:B------:R-:W-:Y:S01]  /*21d20*/  FFMA R191, R59.reuse, R131, R191 ;  /* 0x000000833bbf7223 */ /* 0x040fe200000000bf */
[----:B------:R-:W-:-:S02]  /*21d30*/  FFMA R126, R59, R159, R126 ;  /* 0x0000009f3b7e7223 */ /* 0x000fc4000000007e */
[----:B------:R-:W4:Y:S01]  /*21d40*/  LDS.128 R24, [R0.X4+UR5+0x23e0] ;  /* 0x0023e00500187984 */ /* 0x000f220008004c00 */
[C---:B------:R-:W-:Y:S01]  /*21d50*/  FFMA R112, R59.reuse, R163, R112 ;  /* 0x000000a33b707223 */ /* 0x040fe20000000070 */
[----:B------:R-:W-:Y:S02]  /*21d60*/  FFMA R125, R59, R167, R125 ;  /* 0x000000a73b7d7223 */ /* 0x000fe4000000007d */
[----:B------:R-:W4:Y:S01]  /*21d70*/  LDS.128 R44, [R0.X4+UR5+0x41e0] ;  /* 0x0041e005002c7984 */ /* 0x000f220008004c00 */
[C---:B------:R-:W-:Y:S01]  /*21d80*/  FFMA R152, R55.reuse, R131, R152 ;  /* 0x0000008337987223 */ /* 0x040fe20000000098 */
[C---:B------:R-:W-:Y:S02]  /*21d90*/  FFMA R156, R55.reuse, R159, R156 ;  /* 0x0000009f379c7223 */ /* 0x040fe4000000009c */
[----:B------:R-:W4:Y:S01]  /*21da0*/  LDS.128 R92, [R0.X4+UR5+0x10e0] ;  /* 0x0010e005005c7984 */ /* 0x000f220008004c00 */
[C---:B------:R-:W-:Y:S01]  /*21db0*/  FFMA R160, R55.reuse, R163, R160 ;  /* 0x000000a337a07223 */ /* 0x040fe200000000a0 */
[----:B------:R-:W-:-:S02]  /*21dc0*/  FFMA R113, R55, R167, R113 ;  /* 0x000000a737717223 */ /* 0x000fc40000000071 */
[----:B------:R-:W4:Y:S01]  /*21dd0*/  LDS.128 R56, [R0.X4+UR5+0x31e0] ;  /* 0x0031e00500387984 */ /* 0x000f220008004c00 */
[C---:B------:R-:W-:Y:S01]  /*21de0*/  FFMA R122, R79.reuse, R131, R122 ;  /* 0x000000834f7a7223 */ /* 0x040fe2000000007a */
[C---:B------:R-:W-:Y:S02]  /*21df0*/  FFMA R121, R79.reuse, R159, R121 ;  /* 0x0000009f4f797223 */ /* 0x040fe40000000079 */
[----:B------:R-:W4:Y:S01]  /*21e00*/  LDS.128 R40, [R0.X4+UR5+0x42e0] ;  /* 0x0042e00500287984 */ /* 0x000f220008004c00 */
[-C--:B------:R-:W-:Y:S01]  /*21e10*/  FFMA R120, R79, R167.reuse, R120 ;  /* 0x000000a74f787223 */ /* 0x080fe20000000078 */
[----:B------:R-:W-:Y:S02]  /*21e20*/  FFMA R214, R175, R167, R48 ;  /* 0x000000a7afd67223 */ /* 0x000fe40000000030 */
[----:B------:R-:W4:Y:S04]  /*21e30*/  LDS.128 R76, [R0.X4+UR5+0x32e0] ;  /* 0x0032e005004c7984 */ /* 0x000f280008004c00 */
[----:B------:R-:W4:Y:S04]  /*21e40*/  LDS.128 R52, [R0.X4+UR5+0x33e0] ;  /* 0x0033e00500347984 */ /* 0x000f280008004c00 */
[----:B------:R-:W4:Y:S01]  /*21e50*/  LDS.128 R48, [R0.X4+UR5+0x40e0] ;  /* 0x0040e00500307984 */ /* 0x000f220008004c00 */
        /* <DEDUP_REMOVED lines=8> */
[----:B--2---:R-:W-:Y:S01]  /*21ee0*/  FFMA R127, R20, R12, R127 ;  /* 0x0000000c147f7223 */ /* 0x004fe2000000007f */
[C---:B---3--:R-:W-:Y:S01]  /*21ef0*/  FFMA R34, R68.reuse, R4, R34 ;  /* 0x0000000444227223 */ /* 0x048fe20000000022 */
[C---:B------:R-:W-:Y:S01]  /*21f00*/  FFMA R181, R68.reuse, R8, R181 ;  /* 0x0000000844b57223 */ /* 0x040fe200000000b5 */
[C---:B------:R-:W-:Y:S01]  /*21f10*/  FFMA R33, R68.reuse, R12, R33 ;  /* 0x0000000c44217223 */ /* 0x040fe20000000021 */
[----:B------:R-:W-:Y:S01]  /*21f20*/  FFMA R203, R68, R16, R203 ;  /* 0x0000001044cb7223 */ /* 0x000fe200000000cb */
[C---:B------:R-:W-:Y:S01]  /*21f30*/  FFMA R194, R20.reuse, R4, R194 ;  /* 0x0000000414c27223 */ /* 0x040fe200000000c2 */
[C---:B------:R-:W-:Y:S01]  /*21f40*/  FFMA R193, R20.reuse, R8, R193 ;  /* 0x0000000814c17223 */ /* 0x040fe200000000c1 */
[----:B------:R-:W-:Y:S01]  /*21f50*/  FFMA R192, R20, R16, R192 ;  /* 0x0000001014c07223 */ /* 0x000fe200000000c0 */
[C---:B----4-:R-:W-:Y:S01]  /*21f60*/  FFMA R118, R96.reuse, R4, R118 ;  /* 0x0000000460767223 */ /* 0x050fe20000000076 */
        /* <DEDUP_REMOVED lines=146> */
[----:B------:R1:W-:Y:S01]  /*22890*/  STL [R1+0x5c], R22 ;  /* 0x00005c1601007387 */ /* 0x0003e20000100800 */
        /* <DEDUP_REMOVED lines=13> */
[----:B-1----:R-:W-:Y:S01]  /*22970*/  FFMA R22, R170, R18, R120 ;  /* 0x00000012aa167223 */ /* 0x002fe20000000078 */
        /* <DEDUP_REMOVED lines=22> */
[----:B------:R-:W-:Y:S01]  /*22ae0*/  STL [R1+0x58], R30 ;  /* 0x0000581e01007387 */ /* 0x000fe20000100800 */
        /* <DEDUP_REMOVED lines=17> */
[----:B------:R-:W-:Y:S01]  /*22c00*/  STL [R1+0x54], R26 ;  /* 0x0000541a01007387 */ /* 0x000fe20000100800 */
        /* <DEDUP_REMOVED lines=14> */
[----:B------:R-:W-:Y:S01]  /*22cf0*/  STL [R1+0x50], R22 ;  /* 0x0000501601007387 */ /* 0x000fe20000100800 */
        /* <DEDUP_REMOVED lines=23> */
[----:B------:R-:W-:-:S03]  /*22e70*/  FFMA R177, R61, R17, R198 ;  /* 0x000000113db17223 */ /* 0x000fc600000000c6 */
[----:B------:R-:W-:Y:S04]  /*22e80*/  LDS.128 R24, [R32+0x1f0] ;  /* 0x0001f00020187984 */ /* 0x000fe80000000c00 */
[----:B------:R-:W-:Y:S04]  /*22e90*/  LDS.128 R28, [R32+0x2f0] ;  /* 0x0002f000201c7984 */ /* 0x000fe80000000c00 */
[----:B------:R-:W1:Y:S04]  /*22ea0*/  LDS.128 R204, [R0.X4+UR5+0x20f0] ;  /* 0x0020f00500cc7984 */ /* 0x000e680008004c00 */
[----:B------:R-:W2:Y:S04]  /*22eb0*/  LDS.128 R32, [R32+0x3f0] ;  /* 0x0003f00020207984 */ /* 0x000ea80000000c00 */
[----:B------:R-:W3:Y:S04]  /*22ec0*/  LDS.128 R188, [R0.X4+UR5+0x10f0] ;  /* 0x0010f00500bc7984 */ /* 0x000ee80008004c00 */
[----:B------:R-:W4:Y:S04]  /*22ed0*/  LDS.128 R192, [R0.X4+UR5+0x11f0] ;  /* 0x0011f00500c07984 */ /* 0x000f280008004c00 */
[----:B------:R-:W1:Y:S04]  /*22ee0*/  LDS.128 R196, [R0.X4+UR5+0x12f0] ;  /* 0x0012f00500c47984 */ /* 0x000e680008004c00 */
[----:B------:R-:W1:Y:S04]  /*22ef0*/  LDS.128 R200, [R0.X4+UR5+0x13f0] ;  /* 0x0013f00500c87984 */ /* 0x000e680008004c00 */
[----:B------:R-:W1:Y:S04]  /*22f00*/  LDS.128 R208, [R0.X4+UR5+0x21f0] ;  /* 0x0021f00500d07984 */ /* 0x000e680008004c00 */
[----:B------:R-:W1:Y:S04]  /*22f10*/  LDS.128 R248, [R0.X4+UR5+0x43f0] ;  /* 0x0043f00500f87984 */ /* 0x000e680008004c00 */
[----:B------:R-:W1:Y:S04]  /*22f20*/  LDS.128 R212, [R0.X4+UR5+0x22f0] ;  /* 0x0022f00500d47984 */ /* 0x000e680008004c00 */
[----:B------:R-:W1:Y:S04]  /*22f30*/  LDS.128 R216, [R0.X4+UR5+0x23f0] ;  /* 0x0023f00500d87984 */ /* 0x000e680008004c00 */
[----:B------:R-:W1:Y:S04]  /*22f40*/  LDS.128 R220, [R0.X4+UR5+0x30f0] ;  /* 0x0030f00500dc7984 */ /* 0x000e680008004c00 */
[----:B------:R-:W2:Y:S01]  /*22f50*/  LDS.128 R224, [R0.X4+UR5+0x31f0] ;  /* 0x0031f00500e07984 */ /* 0x000ea20008004c00 */
        /* <DEDUP_REMOVED lines=54> */
[C---:B------:R-:W-:Y:S01]  /*232c0*/  FFMA R94, R99.reuse, R7, R118 ;  /* 0x00000007635e7223 */ /* 0x040fe20000000076 */
[C---:B------:R-:W-:Y:S01]  /*232d0*/  FFMA R93, R99.reuse, R11, R93 ;  /* 0x0000000b635d7223 */ /* 0x040fe2000000005d */
[----:B------:R-:W-:Y:S01]  /*232e0*/  FFMA R108, R99, R19, R117 ;  /* 0x00000013636c7223 */ /* 0x000fe20000000075 */
[C---:B---3--:R-:W-:Y:S01]  /*232f0*/  FFMA R60, R188.reuse, R20, R60 ;  /* 0x00000014bc3c7223 */ /* 0x048fe2000000003c */
        /* <DEDUP_REMOVED lines=61> */
[----:B------:R-:W-:Y:S01]  /*236d0*/  STL [R1+0x20], R52 ;  /* 0x0000203401007387 */ /* 0x000fe20000100800 */
[----:B------:R-:W-:Y:S01]  /*236e0*/  FFMA R46, R214, R30, R44 ;  /* 0x0000001ed62e7223 */ /* 0x000fe2000000002c */
[----:B------:R-:W-:Y:S01]  /*236f0*/  FFMA R38, R220, R24, R38 ;  /* 0x00000018dc267223 */ /* 0x000fe20000000026 */
[----:B------:R-:W-:Y:S01]  /*23700*/  FFMA R44, R218, R22, R43 ;  /* 0x00000016da2c7223 */ /* 0x000fe2000000002b */
[----:B------:R-:W-:Y:S01]  /*23710*/  STL [R1+0x10], R51 ;  /* 0x0000103301007387 */ /* 0x000fe20000100800 */
[----:B------:R-:W-:Y:S01]  /*23720*/  FFMA R36, R220, R28, R36 ;  /* 0x0000001cdc247223 */ /* 0x000fe20000000024 */
[----:B------:R-:W-:Y:S01]  /*23730*/  FFMA R43, R218, R26, R42 ;  /* 0x0000001ada2b7223 */ /* 0x000fe2000000002a */
[----:B------:R-:W-:Y:S01]  /*23740*/  FFMA R37, R220, R32, R37 ;  /* 0x00000020dc257223 */ /* 0x000fe20000000025 */
[----:B------:R-:W-:Y:S01]  /*23750*/  STL [R1], R50 ;  /* 0x0000003201007387 */ /* 0x000fe20000100800 */
[----:B------:R-:W-:Y:S01]  /*23760*/  FFMA R42, R218, R30, R40 ;  /* 0x0000001eda2a7223 */ /* 0x000fe20000000028 */
[----:B------:R-:W-:Y:S01]  /*23770*/  FFMA R3, R224, R20, R3 ;  /* 0x00000014e0037223 */ /* 0x000fe20000000003 */
[C---:B------:R-:W-:Y:S01]  /*23780*/  FFMA R39, R221.reuse, R21, R39 ;  /* 0x00000015dd277223 */ /* 0x040fe20000000027 */
[----:B------:R-:W-:Y:S01]  /*23790*/  STL [R1+0xc8], R48 ;  /* 0x0000c83001007387 */ /* 0x000fe20000100800 */
[----:B------:R-:W-:Y:S01]  /*237a0*/  FFMA R40, R218, R34, R41 ;  /* 0x00000022da287223 */ /* 0x000fe20000000029 */
[----:B------:R-:W-:Y:S01]  /*237b0*/  FFMA R140, R224, R24, R140 ;  /* 0x00000018e08c7223 */ /* 0x000fe2000000008c */
[C---:B------:R-:W-:Y:S01]  /*237c0*/  FFMA R38, R221.reuse, R25, R38 ;  /* 0x00000019dd267223 */ /* 0x040fe20000000026 */
[----:B------:R-:W-:Y:S01]  /*237d0*/  STL [R1+0xc0], R47 ;  /* 0x0000c02f01007387 */ /* 0x000fe20000100800 */
[C---:B------:R-:W-:Y:S01]  /*237e0*/  FFMA R36, R221.reuse, R29, R36 ;  /* 0x0000001ddd247223 */ /* 0x040fe20000000024 */
[----:B------:R-:W-:-:S02]  /*237f0*/  FFMA R37, R221, R33, R37 ;  /* 0x00000021dd257223 */ /* 0x000fc40000000025 */
[----:B------:R-:W-:Y:S01]  /*23800*/  STL [R1+0x30], R46 ;  /* 0x0000302e01007387 */ /* 0x000fe20000100800 */
[C---:B------:R-:W-:Y:S01]  /*23810*/  FFMA R3, R225.reuse, R21, R3 ;  /* 0x00000015e1037223 */ /* 0x040fe20000000003 */
[C---:B------:R-:W-:Y:S02]  /*23820*/  FFMA R39, R222.reuse, R22, R39 ;  /* 0x00000016de277223 */ /* 0x040fe40000000027 */
[----:B------:R1:W-:Y:S01]  /*23830*/  STL [R1+0xfc], R44 ;  /* 0x0000fc2c01007387 */ /* 0x0003e20000100800 */
[----:B------:R-:W-:Y:S01]  /*23840*/  FFMA R140, R225, R25, R140 ;  /* 0x00000019e18c7223 */ /* 0x000fe2000000008c */
[----:B------:R-:W-:Y:S02]  /*23850*/  FFMA R38, R222, R26, R38 ;  /* 0x0000001ade267223 */ /* 0x000fe40000000026 */
[----:B------:R-:W-:Y:S04]  /*23860*/  STL [R1+0xec], R43 ;  /* 0x0000ec2b01007387 */ /* 0x000fe80000100800 */
[----:B------:R-:W-:Y:S01]  /*23870*/  STL [R1+0xd8], R42 ;  /* 0x0000d82a01007387 */ /* 0x000fe20000100800 */
[----:B------:R-:W-:Y:S01]  /*23880*/  FFMA R218, R226, R22, R3 ;  /* 0x00000016e2da7223 */ /* 0x000fe20000000003 */
[----:B-1----:R-:W-:-:S02]  /*23890*/  FFMA R44, R222, R34, R37 ;  /* 0x00000022de2c7223 */ /* 0x002fc40000000025 */
[----:B------:R1:W-:Y:S01]  /*238a0*/  STL [R1+0x40], R40 ;  /* 0x0000402801007387 */ /* 0x0003e20000100800 */
[----:B------:R-:W-:-:S03]  /*238b0*/  FFMA R3, R226, R26, R140 ;  /* 0x0000001ae2037223 */ /* 0x000fc6000000008c */
[----:B------:R-:W-:Y:S04]  /*238c0*/  STL [R1+0x128], R39 ;  /* 0x0001282701007387 */ /* 0x000fe80000100800 */
[----:B------:R-:W2:Y:S01]  /*238d0*/  LDS.128 R228, [R0.X4+UR5+0x32f0] ;  /* 0x0032f00500e47984 */ /* 0x000ea20008004c00 */
[----:B-1----:R-:W-:-:S03]  /*238e0*/  FFMA R40, R222, R30, R36 ;  /* 0x0000001ede287223 */ /* 0x002fc60000000024 */
[----:B------:R-:W-:Y:S04]  /*238f0*/  STL [R1+0x118], R38 ;  /* 0x0001182601007387 */ /* 0x000fe80000100800 */
[----:B------:R-:W-:Y:S04]  /*23900*/  STL [R1+0x10c], R40 ;  /* 0x00010c2801007387 */ /* 0x000fe80000100800 */
[----:B------:R-:W-:Y:S04]  /*23910*/  STL [R1+0xe8], R44 ;  /* 0x0000e82c01007387 */ /* 0x000fe80000100800 */
[----:B------:R-:W-:Y:S04]  /*23920*/  STL [R1+0x138], R218 ;  /* 0x000138da01007387 */ /* 0x000fe80000100800 */
[----:B------:R1:W-:Y:S04]  /*23930*/  STL [R1+0x124], R3 ;  /* 0x0001240301007387 */ /* 0x0003e80000100800 */
[----:B------:R-:W3:Y:S01]  /*23940*/  LDS.128 R232, [R0.X4+UR5+0x33f0] ;  /* 0x0033f00500e87984 */ /* 0x000ee20008004c00 */
[----:B------:R-:W-:-:S03]  /*23950*/  FFMA R49, R62, R18, R177 ;  /* 0x000000123e317223 */ /* 0x000fc600000000b1 */
[----:B------:R-:W3:Y:S04]  /*23960*/  LDS.128 R172, [R0.X4+UR5+0xf0] ;  /* 0x0000f00500ac7984 */ /* 0x000ee80008004c00 */
[----:B-1----:R-:W4:Y:S04]  /*23970*/  LDL.LU R3, [R1+0x168] ;  /* 0x0001680001037983 */ /* 0x002f280000300800 */
[----:B------:R-:W1:Y:S04]  /*23980*/  LDS.128 R176, [R0.X4+UR5+0x1f0] ;  /* 0x0001f00500b07984 */ /* 0x000e680008004c00 */
[----:B------:R-:W1:Y:S04]  /*23990*/  LDS.128 R236, [R0.X4+UR5+0x40f0] ;  /* 0x0040f00500ec7984 */ /* 0x000e680008004c00 */
[----:B------:R-:W1:Y:S04]  /*239a0*/  LDS.128 R180, [R0.X4+UR5+0x2f0] ;  /* 0x0002f00500b47984 */ /* 0x000e680008004c00 */
[----:B------:R-:W1:Y:S04]  /*239b0*/  LDS.128 R184, [R0.X4+UR5+0x3f0] ;  /* 0x0003f00500b87984 */ /* 0x000e680008004c00 */
[----:B------:R-:W1:Y:S01]  /*239c0*/  LDS.128 R240, [R0.X4+UR5+0x41f0] ;  /* 0x0041f00500f07984 */ /* 0x000e620008004c00 */
[C---:B------:R-:W-:Y:S01]  /*239d0*/  FFMA R144, R224.reuse, R28, R144 ;  /* 0x0000001ce0907223 */ /* 0x040fe20000000090 */
[C---:B------:R-:W-:Y:S01]  /*239e0*/  FFMA R152, R79.reuse, R7, R152 ;  /* 0x000000074f987223 */ /* 0x040fe20000000098 */
[----:B------:R-:W-:Y:S01]  /*239f0*/  FFMA R80, R224, R32, R80 ;  /* 0x00000020e0507223 */ /* 0x000fe20000000050 */
[C---:B------:R-:W-:Y:S01]  /*23a00*/  FFMA R156, R79.reuse, R11, R156 ;  /* 0x0000000b4f9c7223 */ /* 0x040fe2000000009c */
[----:B------:R-:W-:Y:S01]  /*23a10*/  FFMA R160, R79, R15, R160 ;  /* 0x0000000f4fa07223 */ /* 0x000fe200000000a0 */
[C---:B------:R-:W-:Y:S01]  /*23a20*/  FFMA R144, R225.reuse, R29, R144 ;  /* 0x0000001de1907223 */ /* 0x040fe20000000090 */
[C---:B--2---:R-:W-:Y:S01]  /*23a30*/  FFMA R152, R228.reuse, R20, R152 ;  /* 0x00000014e4987223 */ /* 0x044fe20000000098 */
        /* <DEDUP_REMOVED lines=10> */
[C---:B---3--:R-:W-:Y:S01]  /*23ae0*/  FFMA R168, R232.reuse, R20, R168 ;  /* 0x00000014e8a87223 */ /* 0x048fe200000000a8 */
[----:B------:R2:W-:Y:S01]  /*23af0*/  STL [R1+0x108], R140 ;  /* 0x0001088c01007387 */ /* 0x0005e20000100800 */
[----:B------:R-:W-:Y:S01]  /*23b00*/  FFMA R169, R232, R24, R169 ;  /* 0x00000018e8a97223 */ /* 0x000fe200000000a9 */
        /* <DEDUP_REMOVED lines=8> */
[C---:B--2---:R-:W-:Y:S01]  /*23b90*/  FFMA R140, R230.reuse, R22, R152 ;  /* 0x00000016e68c7223 */ /* 0x044fe20000000098 */
[----:B------:R-:W-:Y:S01]  /*23ba0*/  FFMA R152, R230, R26, R156 ;  /* 0x0000001ae6987223 */ /* 0x000fe2000000009c */
[C---:B------:R-:W-:Y:S01]  /*23bb0*/  FFMA R168, R233.reuse, R21, R168 ;  /* 0x00000015e9a87223 */ /* 0x040fe200000000a8 */
[----:B------:R-:W-:Y:S01]  /*23bc0*/  FFMA R45, R212, R32, R45 ;  /* 0x00000020d42d7223 */ /* 0x000fe2000000002d */
[----:B---3--:R-:W-:Y:S01]  /*23bd0*/  FFMA R144, R230, R30, R160 ;  /* 0x0000001ee6907223 */ /* 0x008fe200000000a0 */
[C---:B------:R-:W-:Y:S01]  /*23be0*/  FFMA R94, R172.reuse, R20, R94 ;  /* 0x00000014ac5e7223 */ /* 0x040fe2000000005e */
[C---:B------:R-:W-:Y:S01]  /*23bf0*/  FFMA R93, R172.reuse, R24, R93 ;  /* 0x00000018ac5d7223 */ /* 0x040fe2000000005d */
[C---:B------:R-:W-:Y:S01]  /*23c00*/  FFMA R66, R172.reuse, R28, R66 ;  /* 0x0000001cac427223 */ /* 0x040fe20000000042 */
        /* <DEDUP_REMOVED lines=8> */
[----:B------:R1:W-:Y:S01]  /*23c90*/  STL [R1+0x12c], R140 ;  /* 0x00012c8c01007387 */ /* 0x0003e20000100800 */
[----:B------:R-:W-:Y:S01]  /*23ca0*/  FFMA R62, R91, R11, R115 ;  /* 0x0000000b5b3e7223 */ /* 0x000fe20000000073 */
[-C--:B------:R-:W-:Y:S01]  /*23cb0*/  FFMA R49, R63, R19.reuse, R49 ;  /* 0x000000133f317223 */ /* 0x080fe20000000031 */
[----:B------:R-:W-:Y:S01]  /*23cc0*/  FFMA R176, R236, R24, R100 ;  /* 0x00000018ecb07223 */ /* 0x000fe20000000064 */
[----:B------:R2:W-:Y:S01]  /*23cd0*/  STL [R1+0x114], R152 ;  /* 0x0001149801007387 */ /* 0x0005e20000100800 */
[----:B------:R-:W-:Y:S01]  /*23ce0*/  FFMA R91, R91, R19, R114 ;  /* 0x000000135b5b7223 */ /* 0x000fe20000000072 */
[C---:B------:R-:W-:Y:S01]  /*23cf0*/  FFMA R64, R180.reuse, R20, R64 ;  /* 0x00000014b4407223 */ /* 0x040fe20000000040 */
[C---:B------:R-:W-:Y:S01]  /*23d00*/  FFMA R128, R180.reuse, R24, R128 ;  /* 0x00000018b4807223 */ /* 0x040fe20000000080 */
[C---:B------:R-:W-:Y:S01]  /*23d10*/  FFMA R132, R180.reuse, R28, R132 ;  /* 0x0000001cb4847223 */ /* 0x040fe20000000084 */
[----:B------:R-:W-:Y:S01]  /*23d20*/  FFMA R63, R180, R32, R107 ;  /* 0x00000020b43f7223 */ /* 0x000fe2000000006b */
[----:B-1----:R-:W-:Y:S01]  /*23d30*/  FFMA R140, R230, R34, R229 ;  /* 0x00000022e68c7223 */ /* 0x002fe200000000e5 */
[----:B------:R1:W-:Y:S01]  /*23d40*/  STL [R1+0xf8], R144 ;  /* 0x0000f89001007387 */ /* 0x0003e20000100800 */
[C---:B------:R-:W-:Y:S01]  /*23d50*/  FFMA R172, R173.reuse, R21, R94 ;  /* 0x00000015adac7223 */ /* 0x040fe2000000005e */
[C---:B------:R-:W-:Y:S01]  /*23d60*/  FFMA R180, R173.reuse, R25, R93 ;  /* 0x00000019adb47223 */ /* 0x040fe2000000005d */
[----:B--2---:R-:W-:Y:S01]  /*23d70*/  FFMA R152, R234, R22, R168 ;  /* 0x00000016ea987223 */ /* 0x004fe200000000a8 */
[C---:B------:R-:W-:Y:S01]  /*23d80*/  FFMA R66, R173.reuse, R29, R66 ;  /* 0x0000001dad427223 */ /* 0x040fe20000000042 */
[----:B------:R-:W-:Y:S01]  /*23d90*/  FFMA R67, R173, R33, R67 ;  /* 0x00000021ad437223 */ /* 0x000fe20000000043 */
[----:B------:R-:W-:Y:S01]  /*23da0*/  FFMA R170, R233, R29, R170 ;  /* 0x0000001de9aa7223 */ /* 0x000fe200000000aa */
[C---:B------:R-:W-:Y:S01]  /*23db0*/  FFMA R173, R237.reuse, R21, R77 ;  /* 0x00000015edad7223 */ /* 0x040fe2000000004d */
[-C--:B------:R-:W-:Y:S01]  /*23dc0*/  FFMA R61, R184, R28.reuse, R61 ;  /* 0x0000001cb83d7223 */ /* 0x080fe2000000003d */
[----:B------:R-:W-:Y:S01]  /*23dd0*/  FFMA R75, R236, R28, R75 ;  /* 0x0000001cec4b7223 */ /* 0x000fe2000000004b */
[----:B-1----:R-:W-:Y:S01]  /*23de0*/  FFMA R144, R234, R26, R169 ;  /* 0x0000001aea907223 */ /* 0x002fe200000000a9 */
[----:B------:R-:W-:Y:S01]  /*23df0*/  FFMA R176, R237, R25, R176 ;  /* 0x00000019edb07223 */ /* 0x000fe200000000b0 */
[C---:B------:R-:W-:Y:S01]  /*23e00*/  FFMA R92, R184.reuse, R20, R92 ;  /* 0x00000014b85c7223 */ /* 0x040fe2000000005c */
[C---:B------:R-:W-:Y:S01]  /*23e10*/  FFMA R62, R184.reuse, R24, R62 ;  /* 0x00000018b83e7223 */ /* 0x040fe2000000003e */
[-C--:B------:R-:W-:Y:S01]  /*23e20*/  FFMA R91, R184, R32.reuse, R91 ;  /* 0x00000020b85b7223 */ /* 0x080fe2000000005b */
[----:B------:R-:W-:Y:S01]  /*23e30*/  FFMA R49, R208, R32, R49 ;  /* 0x00000020d0317223 */ /* 0x000fe20000000031 */
[----:B------:R1:W-:Y:S01]  /*23e40*/  STL [R1+0xc4], R140 ;  /* 0x0000c48c01007387 */ /* 0x0003e20000100800 */
[----:B------:R-:W-:Y:S01]  /*23e50*/  FFMA R74, R240, R20, R74 ;  /* 0x00000014f04a7223 */ /* 0x000fe2000000004a */
[----:B------:R-:W-:Y:S01]  /*23e60*/  FFMA R78, R232, R32, R78 ;  /* 0x00000020e84e7223 */ /* 0x000fe2000000004e */
[C---:B------:R-:W-:Y:S01]  /*23e70*/  FFMA R136, R177.reuse, R21, R136 ;  /* 0x00000015b1887223 */ /* 0x040fe20000000088 */
[----:B------:R2:W-:Y:S01]  /*23e80*/  STL [R1+0x120], R152 ;  /* 0x0001209801007387 */ /* 0x0005e20000100800 */
[C---:B------:R-:W-:Y:S01]  /*23e90*/  FFMA R148, R177.reuse, R25, R148 ;  /* 0x00000019b1947223 */ /* 0x040fe20000000094 */
[C---:B------:R-:W-:Y:S01]  /*23ea0*/  FFMA R164, R177.reuse, R29, R164 ;  /* 0x0000001db1a47223 */ /* 0x040fe200000000a4 */
[----:B------:R-:W-:Y:S01]  /*23eb0*/  FFMA R65, R177, R33, R65 ;  /* 0x00000021b1417223 */ /* 0x000fe20000000041 */
[----:B------:R3:W-:Y:S01]  /*23ec0*/  STL [R1+0x104], R144 ;  /* 0x0001049001007387 */ /* 0x0007e20000100800 */
[----:B-1----:R-:W-:Y:S01]  /*23ed0*/  FFMA R140, R234, R30, R170 ;  /* 0x0000001eea8c7223 */ /* 0x002fe200000000aa */
[----:B------:R-:W-:Y:S01]  /*23ee0*/  FFMA R76, R236, R32, R76 ;  /* 0x00000020ec4c7223 */ /* 0x000fe2000000004c */
[C---:B------:R-:W-:Y:S01]  /*23ef0*/  FFMA R73, R240.reuse, R24, R73 ;  /* 0x00000018f0497223 */ /* 0x040fe20000000049 */
[----:B------:R-:W-:Y:S01]  /*23f00*/  FFMA R184, R240, R28, R99 ;  /* 0x0000001cf0b87223 */ /* 0x000fe20000000063 */
[----:B--2---:R-:W-:Y:S01]  /*23f10*/  FFMA R152, R238, R22, R173 ;  /* 0x00000016ee987223 */ /* 0x004fe200000000ad */
        /* <DEDUP_REMOVED lines=30> */
[----:B------:R1:W-:Y:S01]  /*24100*/  STL [R1+0xe4], R140 ;  /* 0x0000e48c01007387 */ /* 0x0003e20000100800 */
[C---:B------:R-:W-:Y:S01]  /*24110*/  FFMA R185, R241.reuse, R25, R73 ;  /* 0x00000019f1b97223 */ /* 0x040fe20000000049 */
[----:B------:R-:W-:Y:S01]  /*24120*/  FFMA R184, R241, R29, R184 ;  /* 0x0000001df1b87223 */ /* 0x000fe200000000b8 */
[C---:B------:R-:W-:Y:S01]  /*24130*/  FFMA R192, R245.reuse, R21, R192 ;  /* 0x00000015f5c07223 */ /* 0x040fe200000000c0 */
[----:B------:R-:W-:Y:S01]  /*24140*/  STL [R1+0x110], R152 ;  /* 0x0001109801007387 */ /* 0x000fe20000100800 */
[C---:B------:R-:W-:Y:S01]  /*24150*/  FFMA R189, R245.reuse, R25, R71 ;  /* 0x00000019f5bd7223 */ /* 0x040fe20000000047 */
[----:B------:R-:W-:Y:S01]  /*24160*/  FFMA R188, R245, R29, R188 ;  /* 0x0000001df5bc7223 */ /* 0x000fe200000000bc */
[C---:B------:R-:W-:Y:S01]  /*24170*/  FFMA R200, R249.reuse, R21, R200 ;  /* 0x00000015f9c87223 */ /* 0x040fe200000000c8 */
[C---:B------:R-:W-:Y:S01]  /*24180*/  FFMA R197, R249.reuse, R25, R69 ;  /* 0x00000019f9c57223 */ /* 0x040fe20000000045 */
[----:B------:R-:W-:Y:S01]  /*24190*/  FFMA R196, R249, R29, R196 ;  /* 0x0000001df9c47223 */ /* 0x000fe200000000c4 */
[----:B-1----:R-:W-:Y:S01]  /*241a0*/  FFMA R140, R238, R30, R177 ;  /* 0x0000001eee8c7223 */ /* 0x002fe200000000b1 */
        /* <DEDUP_REMOVED lines=24> */
[----:B------:R1:W-:Y:S01]  /*24330*/  STL [R1+0xf4], R144 ;  /* 0x0000f49001007387 */ /* 0x0003e20000100800 */
        /* <DEDUP_REMOVED lines=16> */
[----:B------:R-:W1:Y:S04]  /*24440*/  LDS.128 R36, [R0.X4+UR5+0x51e0] ;  /* 0x0051e00500247984 */ /* 0x000e680008004c00 */
[----:B------:R-:W2:Y:S04]  /*24450*/  LDS.128 R40, [R0.X4+UR5+0x52e0] ;  /* 0x0052e00500287984 */ /* 0x000ea80008004c00 */
[----:B------:R-:W3:Y:S04]  /*24460*/  LDS.128 R44, [R0.X4+UR5+0x53e0] ;  /* 0x0053e005002c7984 */ /* 0x000ee80008004c00 */
[----:B------:R-:W1:Y:S04]  /*24470*/  LDS.128 R48, [R0.X4+UR5+0x60e0] ;  /* 0x0060e00500307984 */ /* 0x000e680008004c00 */
        /* <DEDUP_REMOVED lines=18> */
[----:B------:R-:W1:Y:S01]  /*245a0*/  LDS.128 R124, [R0.X4+UR5+0x73f0] ;  /* 0x0073f005007c7984 */ /* 0x000e620008004c00 */
[----:B------:R-:W-:-:S03]  /*245b0*/  FFMA R152, R246, R22, R192 ;  /* 0x00000016f6987223 */ /* 0x000fc600000000c0 */
[----:B------:R2:W-:Y:S04]  /*245c0*/  STL [R1+0xd0], R140 ;  /* 0x0000d08c01007387 */ /* 0x0005e80000100800 */
[----:B------:R3:W-:Y:S01]  /*245d0*/  STL [R1+0x100], R144 ;  /* 0x0001009001007387 */ /* 0x0007e20000100800 */
[-C--:B--2---:R-:W-:Y:S01]  /*245e0*/  FFMA R140, R242, R26.reuse, R185 ;  /* 0x0000001af28c7223 */ /* 0x084fe200000000b9 */
[----:B---3--:R-:W-:-:S04]  /*245f0*/  FFMA R144, R246, R26, R189 ;  /* 0x0000001af6907223 */ /* 0x008fc800000000bd */
[----:B------:R-:W-:Y:S04]  /*24600*/  STL [R1+0xe0], R140 ;  /* 0x0000e08c01007387 */ /* 0x000fe80000100800 */
[----:B------:R-:W-:Y:S04]  /*24610*/  STL [R1+0xf0], R152 ;  /* 0x0000f09801007387 */ /* 0x000fe80000100800 */
[----:B------:R2:W-:Y:S02]  /*24620*/  STL [R1+0xcc], R144 ;  /* 0x0000cc9001007387 */ /* 0x0005e40000100800 */
[----:B--2---:R-:W-:-:S05]  /*24630*/  FFMA R144, R250, R22, R200 ;  /* 0x00000016fa907223 */ /* 0x004fca00000000c8 */
[----:B------:R2:W-:Y:S01]  /*24640*/  STL [R1+0xdc], R144 ;  /* 0x0000dc9001007387 */ /* 0x0005e20000100800 */
[----:B----4-:R-:W-:Y:S01]  /*24650*/  IADD3 R3, R3, 0x40, RZ ;  /* 0x0000004003037810 */ /* 0x010fe20007ffe0ff */
[-C--:B------:R-:W-:Y:S01]  /*24660*/  FFMA R233, R234, R34.reuse, R233 ;  /* 0x00000022eae97223 */ /* 0x080fe200000000e9 */
[----:B------:R-:W-:Y:S01]  /*24670*/  FFMA R237, R238, R34, R237 ;  /* 0x00000022eeed7223 */ /* 0x000fe200000000ed */
[C---:B------:R-:W-:Y:S01]  /*24680*/  FFMA R238, R242.reuse, R30, R184 ;  /* 0x0000001ef2ee7223 */ /* 0x040fe200000000b8 */
[----:B------:R-:W-:Y:S01]  /*24690*/  FFMA R241, R242, R34, R241 ;  /* 0x00000022f2f17223 */ /* 0x000fe200000000f1 */
[C---:B------:R-:W-:Y:S01]  /*246a0*/  FFMA R140, R246.reuse, R30, R188 ;  /* 0x0000001ef68c7223 */ /* 0x040fe200000000bc */
[----:B------:R-:W-:Y:S01]  /*246b0*/  FFMA R245, R246, R34, R245 ;  /* 0x00000022f6f57223 */ /* 0x000fe200000000f5 */
[----:B------:R-:W-:Y:S01]  /*246c0*/  ISETP.GE.U32.AND P0, PT, R3, 0x80, PT ;  /* 0x000000800300780c */ /* 0x000fe20003f06070 */
[C---:B------:R-:W-:Y:S01]  /*246d0*/  FFMA R234, R250.reuse, R26, R197 ;  /* 0x0000001afaea7223 */ /* 0x040fe200000000c5 */
[C---:B------:R-:W-:Y:S01]  /*246e0*/  FFMA R218, R250.reuse, R30, R196 ;  /* 0x0000001efada7223 */ /* 0x040fe200000000c4 */
[----:B------:R-:W-:-:S01]  /*246f0*/  FFMA R249, R250, R34, R249 ;  /* 0x00000022faf97223 */ /* 0x000fc200000000f9 */
[----:B-12---:R-:W2:Y:S04]  /*24700*/  LDL.LU R144, [R1+0x54] ;  /* 0x0000540001907983 */ /* 0x006ea80000300800 */
[----:B------:R-:W3:Y:S01]  /*24710*/  LDL.LU R222, [R1+0x50] ;  /* 0x0000500001de7983 */ /* 0x000ee20000300800 */
[----:B------:R-:W-:Y:S01]  /*24720*/  ULDC.64 UR10, c[0x0][0x118] ;  /* 0x00004600000a7ab9 */ /* 0x000fe20000000a00 */
[C---:B--2---:R-:W-:Y:S01]  /*24730*/  FFMA R152, R171.reuse, R15, R144 ;  /* 0x0000000fab987223 */ /* 0x044fe20000000090 */
[----:B---3--:R-:W-:-:S04]  /*24740*/  FFMA R144, R171, R19, R222 ;  /* 0x00000013ab907223 */ /* 0x008fc800000000de */
[----:B------:R1:W-:Y:S04]  /*24750*/  STL [R1+0x180], R152 ;  /* 0x0001809801007387 */ /* 0x0003e80000100800 */
[----:B------:R1:W-:Y:S02]  /*24760*/  STL [R1+0x184], R144 ;  /* 0x0001849001007387 */ /* 0x0003e40000100800 */
[----:B------:R-:W2:Y:S04]  /*24770*/  LDL.LU R184, [R1+0x58] ;  /* 0x0000580001b87983 */ /* 0x000ea80000300800 */
[----:B------:R-:W3:Y:S04]  /*24780*/  LDL.LU R185, [R1+0x5c] ;  /* 0x00005c0001b97983 */ /* 0x000ee80000300800 */
[----:B------:R-:W3:Y:S04]  /*24790*/  LDL.LU R156, [R1+0x60] ;  /* 0x00006000019c7983 */ /* 0x000ee80000300800 */
        /* <DEDUP_REMOVED lines=16> */
[----:B------:R-:W-:Y:S04]  /*248a0*/  STL [R1+0x354], R89 ;  /* 0x0003545901007387 */ /* 0x000fe80000100800 */
[----:B------:R-:W-:Y:S04]  /*248b0*/  STL [R1+0x350], R93 ;  /* 0x0003505d01007387 */ /* 0x000fe80000100800 */
[----:B------:R-:W-:Y:S04]  /*248c0*/  STL [R1+0x34c], R97 ;  /* 0x00034c6101007387 */ /* 0x000fe80000100800 */
[----:B------:R-:W-:Y:S04]  /*248d0*/  STL [R1+0x348], R101 ;  /* 0x0003486501007387 */ /* 0x000fe80000100800 */
[----:B------:R1:W-:Y:S04]  /*248e0*/  STL [R1+0x344], R105 ;  /* 0x0003446901007387 */ /* 0x0003e80000100800 */
[----:B------:R-:W-:Y:S04]  /*248f0*/  STL [R1+0x340], R109 ;  /* 0x0003406d01007387 */ /* 0x000fe80000100800 */
        /* <DEDUP_REMOVED lines=27> */
[----:B-1----:R-:W4:Y:S04]  /*24ab0*/  LDL.LU R105, [R1+0x4] ;  /* 0x0000040001697983 */ /* 0x002f280000300800 */
[----:B------:R-:W4:Y:S04]  /*24ac0*/  LDL.LU R97, [R1+0x98] ;  /* 0x0000980001617983 */ /* 0x000f280000300800 */
        /* <DEDUP_REMOVED lines=20> */
[----:B------:R-:W4:Y:S01]  /*24c10*/  LDL.LU R192, [R1+0x164] ;  /* 0x0001640001c07983 */ /* 0x000f220000300800 */
[----:B--2---:R-:W-:-:S03]  /*24c20*/  FFMA R0, R171, R11, R184 ;  /* 0x0000000bab007223 */ /* 0x004fc600000000b8 */
[----:B------:R-:W2:Y:S01]  /*24c30*/  LDL.LU R184, [R1+0x174] ;  /* 0x0001740001b87983 */ /* 0x000ea20000300800 */
[----:B---3--:R-:W-:-:S03]  /*24c40*/  FFMA R127, R171, R7, R185 ;  /* 0x00000007ab7f7223 */ /* 0x008fc600000000b9 */
[----:B------:R-:W3:Y:S01]  /*24c50*/  LDL.LU R185, [R1+0x84] ;  /* 0x0000840001b97983 */ /* 0x000ee20000300800 */
[C---:B------:R-:W-:Y:S01]  /*24c60*/  FFMA R156, R226.reuse, R165, R156 ;  /* 0x000000a5e29c7223 */ /* 0x040fe2000000009c */
[C---:B------:R-:W-:Y:S01]  /*24c70*/  FFMA R152, R226.reuse, R161, R152 ;  /* 0x000000a1e2987223 */ /* 0x040fe20000000098 */
[C---:B------:R-:W-:Y:S01]  /*24c80*/  FFMA R225, R226.reuse, R157, R225 ;  /* 0x0000009de2e17223 */ /* 0x040fe200000000e1 */
[----:B------:R-:W-:Y:S02]  /*24c90*/  FFMA R226, R226, R129, R181 ;  /* 0x00000081e2e27223 */ /* 0x000fe400000000b5 */
[----:B------:R-:W3:Y:S01]  /*24ca0*/  LDL.LU R181, [R1+0xb0] ;  /* 0x0000b00001b57983 */ /* 0x000ee20000300800 */
[C---:B------:R-:W-:Y:S01]  /*24cb0*/  FFMA R230, R144.reuse, R165, R230 ;  /* 0x000000a590e67223 */ /* 0x040fe200000000e6 */
[C---:B------:R-:W-:Y:S01]  /*24cc0*/  FFMA R229, R144.reuse, R161, R229 ;  /* 0x000000a190e57223 */ /* 0x040fe200000000e5 */
[C---:B------:R-:W-:Y:S01]  /*24cd0*/  FFMA R222, R144.reuse, R157, R222 ;  /* 0x0000009d90de7223 */ /* 0x040fe200000000de */
[----:B------:R-:W-:-:S02]  /*24ce0*/  FFMA R144, R144, R129, R177 ;  /* 0x0000008190907223 */ /* 0x000fc400000000b1 */
[----:B------:R-:W3:Y:S01]  /*24cf0*/  LDL.LU R177, [R1+0x16c] ;  /* 0x00016c0001b17983 */ /* 0x000ee20000300800 */
[C---:B------:R-:W-:Y:S01]  /*24d00*/  FFMA R89, R160.reuse, R165, R176 ;  /* 0x000000a5a0597223 */ /* 0x040fe200000000b0 */
[C---:B------:R-:W-:Y:S02]  /*24d10*/  FFMA R250, R160.reuse, R161, R173 ;  /* 0x000000a1a0fa7223 */ /* 0x040fe400000000ad */
[----:B------:R-:W3:Y:S01]  /*24d20*/  LDL.LU R176, [R1+0x17c] ;  /* 0x00017c0001b07983 */ /* 0x000ee20000300800 */
[C---:B------:R-:W-:Y:S01]  /*24d30*/  FFMA R242, R160.reuse, R157, R170 ;  /* 0x0000009da0f27223 */ /* 0x040fe200000000aa */
[----:B------:R-:W-:Y:S02]  /*24d40*/  FFMA R160, R160, R129, R169 ;  /* 0x00000081a0a07223 */ /* 0x000fe400000000a9 */
[----:B------:R-:W3:Y:S01]  /*24d50*/  LDL.LU R173, [R1+0x88] ;  /* 0x0000880001ad7983 */ /* 0x000ee20000300800 */
[----:B------:R-:W-:-:S03]  /*24d60*/  FFMA R101, R246, R165, R168 ;  /* 0x000000a5f6657223 */ /* 0x000fc600000000a8 */
[----:B------:R-:W3:Y:S04]  /*24d70*/  LDL.LU R170, [R1+0xb4] ;  /* 0x0000b40001aa7983 */ /* 0x000ee80000300800 */
[----:B------:R-:W3:Y:S04]  /*24d80*/  LDL.LU R169, [R1+0x178] ;  /* 0x0001780001a97983 */ /* 0x000ee80000300800 */
[----:B------:R-:W3:Y:S01]  /*24d90*/  LDL.LU R168, [R1+0x188] ;  /* 0x0001880001a87983 */ /* 0x000ee20000300800 */
[----:B------:R-:W-:Y:S01]  /*24da0*/  FFMA R136, R179, R23, R136 ;  /* 0x00000017b3887223 */ /* 0x000fe20000000088 */
[C---:B----4-:R-:W-:Y:S01]  /*24db0*/  FFMA R97, R246.reuse, R161, R97 ;  /* 0x000000a1f6617223 */ /* 0x050fe20000000061 */
        /* <DEDUP_REMOVED lines=17> */
[----:B------:R1:W-:Y:S04]  /*24ed0*/  STL [R1+0xbc], R133 ;  /* 0x0000bc8501007387 */ /* 0x0003e80000100800 */
[----:B------:R4:W-:Y:S01]  /*24ee0*/  STL [R1+0xb8], R137 ;  /* 0x0000b88901007387 */ /* 0x0009e20000100800 */
[----:B------:R-:W-:Y:S01]  /*24ef0*/  FFMA R110, R141, R129, R200 ;  /* 0x000000818d6e7223 */ /* 0x000fe200000000c8 */
[----:B-1----:R-:W-:Y:S01]  /*24f00*/  FFMA R133, R175, R23, R172 ;  /* 0x00000017af857223 */ /* 0x002fe200000000ac */
[----:B----4-:R-:W-:Y:S01]  /*24f10*/  FFMA R137, R179, R35, R178 ;  /* 0x00000023b3897223 */ /* 0x010fe200000000b2 */
[C---:B--2---:R-:W-:Y:S01]  /*24f20*/  FFMA R126, R145.reuse, R129, R184 ;  /* 0x00000081917e7223 */ /* 0x044fe200000000b8 */
[-C--:B------:R-:W-:Y:S01]  /*24f30*/  FFMA R87, R145, R157.reuse, R192 ;  /* 0x0000009d91577223 */ /* 0x080fe200000000c0 */
[----:B------:R-:W-:Y:S01]  /*24f40*/  FFMA R114, R141, R157, R197 ;  /* 0x0000009d8d727223 */ /* 0x000fe200000000c5 */
[-C--:B---3--:R-:W-:Y:S01]  /*24f50*/  FFMA R99, R149, R129.reuse, R176 ;  /* 0x0000008195637223 */ /* 0x088fe200000000b0 */
[----:B------:R-:W-:Y:S01]  /*24f60*/  FFMA R115, R153, R129, R168 ;  /* 0x0000008199737223 */ /* 0x000fe200000000a8 */
[----:B------:R-:W-:-:S05]  /*24f70*/  FFMA R129, R175, R27, R180 ;  /* 0x0000001baf817223 */ /* 0x000fca00000000b4 */
[----:B------:R1:W-:Y:S04]  /*24f80*/  STL [R1+0xb4], R129 ;  /* 0x0000b48101007387 */ /* 0x0003e80000100800 */
[----:B------:R2:W-:Y:S01]  /*24f90*/  STL [R1+0xb0], R133 ;  /* 0x0000b08501007387 */ /* 0x0005e20000100800 */
[----:B-1----:R-:W-:-:S03]  /*24fa0*/  FFMA R129, R179, R31, R164 ;  /* 0x0000001fb3817223 */ /* 0x002fc600000000a4 */
[----:B------:R-:W-:Y:S01]  /*24fb0*/  STL [R1+0xac], R137 ;  /* 0x0000ac8901007387 */ /* 0x000fe20000100800 */
[----:B--2---:R-:W-:-:S03]  /*24fc0*/  FFMA R133, R179, R27, R148 ;  /* 0x0000001bb3857223 */ /* 0x004fc60000000094 */
[----:B------:R1:W-:Y:S04]  /*24fd0*/  STL [R1+0xa8], R129 ;  /* 0x0000a88101007387 */ /* 0x0003e80000100800 */
[----:B------:R2:W-:Y:S01]  /*24fe0*/  STL [R1+0xa4], R133 ;  /* 0x0000a48501007387 */ /* 0x0005e20000100800 */
[----:B-1----:R-:W-:-:S03]  /*24ff0*/  FFMA R129, R183, R35, R182 ;  /* 0x00000023b7817223 */ /* 0x002fc600000000b6 */
[----:B------:R-:W-:Y:S01]  /*25000*/  STL [R1+0xa0], R136 ;  /* 0x0000a08801007387 */ /* 0x000fe20000100800 */
[C---:B--2---:R-:W-:Y:S01]  /*25010*/  FFMA R133, R183.reuse, R31, R132 ;  /* 0x0000001fb7857223 */ /* 0x044fe20000000084 */
[----:B------:R-:W-:Y:S02]  /*25020*/  FFMA R132, R183, R27, R128 ;  /* 0x0000001bb7847223 */ /* 0x000fe40000000080 */
        /* <DEDUP_REMOVED lines=8> */
[----:B--2---:R-:W-:-:S03]  /*250b0*/  FFMA R129, R187, R27, R205 ;  /* 0x0000001bbb817223 */ /* 0x004fc600000000cd */
[----:B------:R2:W-:Y:S01]  /*250c0*/  STL [R1+0x88], R132 ;  /* 0x0000888401007387 */ /* 0x0005e20000100800 */
[----:B------:R-:W-:-:S03]  /*250d0*/  FFMA R103, R149, R157, R177 ;  /* 0x0000009d95677223 */ /* 0x000fc600000000b1 */
[----:B------:R-:W3:Y:S01]  /*250e0*/  LDL.LU R192, [R1] ;  /* 0x0000000001c07983 */ /* 0x000ee20000300800 */
[----:B-1----:R-:W-:-:S03]  /*250f0*/  FFMA R128, R187, R23, R208 ;  /* 0x00000017bb807223 */ /* 0x002fc600000000d0 */
[----:B------:R1:W-:Y:S04]  /*25100*/  STL [R1+0x84], R129 ;  /* 0x0000848101007387 */ /* 0x0003e80000100800 */
[----:B------:R-:W4:Y:S01]  /*25110*/  LDL.LU R177, [R1+0x10] ;  /* 0x0000100001b17983 */ /* 0x000f220000300800 */
[----:B--2---:R-:W-:-:S03]  /*25120*/  FFMA R132, R191, R31, R209 ;  /* 0x0000001fbf847223 */ /* 0x004fc600000000d1 */
[----:B------:R2:W-:Y:S01]  /*25130*/  STL [R1+0x80], R128 ;  /* 0x0000808001007387 */ /* 0x0005e20000100800 */
[C---:B-1----:R-:W-:Y:S01]  /*25140*/  FFMA R129, R191.reuse, R27, R212 ;  /* 0x0000001bbf817223 */ /* 0x042fe200000000d4 */
[----:B--2---:R-:W-:-:S05]  /*25150*/  FFMA R128, R191, R35, R190 ;  /* 0x00000023bf807223 */ /* 0x004fca00000000be */
[----:B------:R1:W-:Y:S04]  /*25160*/  STL [R1+0x7c], R128 ;  /* 0x00007c8001007387 */ /* 0x0003e80000100800 */
[----:B------:R2:W-:Y:S04]  /*25170*/  STL [R1+0x78], R132 ;  /* 0x0000788401007387 */ /* 0x0005e80000100800 */
[----:B------:R-:W4:Y:S01]  /*25180*/  LDL.LU R176, [R1+0x20] ;  /* 0x0000200001b07983 */ /* 0x000f220000300800 */
[----:B-1----:R-:W-:-:S03]  /*25190*/  FFMA R128, R191, R23, R213 ;  /* 0x00000017bf807223 */ /* 0x002fc600000000d5 */
[----:B------:R1:W-:Y:S01]  /*251a0*/  STL [R1+0x74], R129 ;  /* 0x0000748101007387 */ /* 0x0003e20000100800 */
[----:B--2---:R-:W-:-:S03]  /*251b0*/  FFMA R132, R195, R31, R216 ;  /* 0x0000001fc3847223 */ /* 0x004fc600000000d8 */
[----:B------:R2:W-:Y:S01]  /*251c0*/  STL [R1+0x70], R128 ;  /* 0x0000708001007387 */ /* 0x0005e20000100800 */
[C---:B-1----:R-:W-:Y:S01]  /*251d0*/  FFMA R129, R195.reuse, R35, R194 ;  /* 0x00000023c3817223 */ /* 0x042fe200000000c2 */
[----:B--2---:R-:W-:-:S04]  /*251e0*/  FFMA R128, R195, R27, R217 ;  /* 0x0000001bc3807223 */ /* 0x004fc800000000d9 */
[----:B------:R1:W-:Y:S04]  /*251f0*/  STL [R1+0x6c], R129 ;  /* 0x00006c8101007387 */ /* 0x0003e80000100800 */
[----:B------:R2:W-:Y:S04]  /*25200*/  STL [R1+0x68], R132 ;  /* 0x0000688401007387 */ /* 0x0005e80000100800 */
[----:B------:R-:W4:Y:S01]  /*25210*/  LDL.LU R197, [R1+0x30] ;  /* 0x0000300001c57983 */ /* 0x000f220000300800 */
[----:B-1----:R-:W-:-:S03]  /*25220*/  FFMA R129, R195, R23, R220 ;  /* 0x00000017c3817223 */ /* 0x002fc600000000dc */
[----:B------:R1:W-:Y:S01]  /*25230*/  STL [R1+0x64], R128 ;  /* 0x0000648001007387 */ /* 0x0003e20000100800 */
[----:B--2---:R-:W-:-:S03]  /*25240*/  FFMA R132, R199, R31, R221 ;  /* 0x0000001fc7847223 */ /* 0x004fc600000000dd */
[----:B------:R2:W-:Y:S01]  /*25250*/  STL [R1+0x60], R129 ;  /* 0x0000608101007387 */ /* 0x0005e20000100800 */
[----:B-1----:R-:W-:Y:S01]  /*25260*/  FFMA R128, R199, R35, R198 ;  /* 0x00000023c7807223 */ /* 0x002fe200000000c6 */
[----:B------:R-:W-:Y:S01]  /*25270*/  FFMA R107, R149, R161, R181 ;  /* 0x000000a1956b7223 */ /* 0x000fe200000000b5 */
[----:B--2---:R-:W-:-:S03]  /*25280*/  FFMA R129, R199, R27, R224 ;  /* 0x0000001bc7817223 */ /* 0x004fc600000000e0 */
[----:B------:R1:W-:Y:S04]  /*25290*/  STL [R1+0x5c], R128 ;  /* 0x00005c8001007387 */ /* 0x0003e80000100800 */
[----:B------:R-:W-:Y:S04]  /*252a0*/  STL [R1+0x58], R132 ;  /* 0x0000588401007387 */ /* 0x000fe80000100800 */
[----:B------:R-:W2:Y:S01]  /*252b0*/  LDL.LU R181, [R1+0xc0] ;  /* 0x0000c00001b57983 */ /* 0x000ea20000300800 */
[----:B-1----:R-:W-:-:S03]  /*252c0*/  FFMA R128, R199, R23, R228 ;  /* 0x00000017c7807223 */ /* 0x002fc600000000e4 */
[----:B------:R1:W-:Y:S01]  /*252d0*/  STL [R1+0x54], R129 ;  /* 0x0000548101007387 */ /* 0x0003e20000100800 */
[C---:B------:R-:W-:Y:S01]  /*252e0*/  FFMA R95, R145.reuse, R165, R188 ;  /* 0x000000a5915f7223 */ /* 0x040fe200000000bc */
[----:B------:R-:W-:Y:S02]  /*252f0*/  FFMA R91, R145, R161, R189 ;  /* 0x000000a1915b7223 */ /* 0x000fe400000000bd */
[----:B------:R-:W2:Y:S04]  /*25300*/  LDL.LU R137, [R1+0xc8] ;  /* 0x0000c80001897983 */ /* 0x000ea80000300800 */
[----:B------:R1:W-:Y:S04]  /*25310*/  STL [R1+0x50], R128 ;  /* 0x0000508001007387 */ /* 0x0003e80000100800 */
[----:B------:R-:W2:Y:S04]  /*25320*/  LDL.LU R200, [R1+0x40] ;  /* 0x0000400001c87983 */ /* 0x000ea80000300800 */
[----:B------:R-:W2:Y:S01]  /*25330*/  LDL.LU R145, [R1+0xd8] ;  /* 0x0000d80001917983 */ /* 0x000ea20000300800 */
[----:B------:R-:W-:Y:S01]  /*25340*/  FFMA R111, R149, R165, R185 ;  /* 0x000000a5956f7223 */ /* 0x000fe200000000b9 */
[----:B------:R-:W-:-:S02]  /*25350*/  FFMA R119, R153, R157, R169 ;  /* 0x0000009d99777223 */ /* 0x000fc400000000a9 */
[----:B------:R-:W2:Y:S01]  /*25360*/  LDL.LU R185, [R1+0xec] ;  /* 0x0000ec0001b97983 */ /* 0x000ea20000300800 */
[-C--:B------:R-:W-:Y:S01]  /*25370*/  FFMA R118, R141, R161.reuse, R196 ;  /* 0x000000a18d767223 */ /* 0x080fe200000000c4 */
[C---:B------:R-:W-:Y:S02]  /*25380*/  FFMA R123, R153.reuse, R161, R170 ;  /* 0x000000a1997b7223 */ /* 0x040fe400000000aa */
[----:B------:R-:W2:Y:S01]  /*25390*/  LDL.LU R184, [R1+0xfc] ;  /* 0x0000fc0001b87983 */ /* 0x000ea20000300800 */
[----:B------:R-:W-:-:S03]  /*253a0*/  FFMA R3, R153, R165, R173 ;  /* 0x000000a599037223 */ /* 0x000fc600000000ad */
[----:B------:R-:W2:Y:S04]  /*253b0*/  LDL.LU R157, [R1+0xe8] ;  /* 0x0000e800019d7983 */ /* 0x000ea80000300800 */
[----:B------:R-:W2:Y:S04]  /*253c0*/  LDL.LU R161, [R1+0x10c] ;  /* 0x00010c0001a17983 */ /* 0x000ea80000300800 */
[----:B------:R-:W2:Y:S04]  /*253d0*/  LDL.LU R189, [R1+0x118] ;  /* 0x0001180001bd7983 */ /* 0x000ea80000300800 */
[----:B------:R-:W2:Y:S04]  /*253e0*/  LDL.LU R188, [R1+0x128] ;  /* 0x0001280001bc7983 */ /* 0x000ea80000300800 */
[----:B------:R-:W2:Y:S04]  /*253f0*/  LDL.LU R165, [R1+0xd4] ;  /* 0x0000d40001a57983 */ /* 0x000ea80000300800 */
[----:B------:R-:W2:Y:S04]  /*25400*/  LDL.LU R149, [R1+0x108] ;  /* 0x0001080001957983 */ /* 0x000ea80000300800 */
[----:B------:R-:W2:Y:S01]  /*25410*/  LDL.LU R193, [R1+0x124] ;  /* 0x0001240001c17983 */ /* 0x000ea20000300800 */
[----:B---3--:R-:W-:-:S03]  /*25420*/  FFMA R178, R211, R31, R192 ;  /* 0x0000001fd3b27223 */ /* 0x008fc600000000c0 */
[----:B------:R-:W3:Y:S04]  /*25430*/  LDL.LU R192, [R1+0x138] ;  /* 0x0001380001c07983 */ /* 0x000ee80000300800 */
[----:B------:R-:W3:Y:S04]  /*25440*/  LDL.LU R141, [R1+0xc4] ;  /* 0x0000c400018d7983 */ /* 0x000ee80000300800 */
[----:B------:R-:W3:Y:S01]  /*25450*/  LDL.LU R133, [R1+0xf8] ;  /* 0x0000f80001857983 */ /* 0x000ee20000300800 */
[----:B----4-:R-:W-:-:S03]  /*25460*/  FFMA R182, R215, R31, R197 ;  /* 0x0000001fd7b67223 */ /* 0x010fc600000000c5 */
[----:B------:R-:W4:Y:S04]  /*25470*/  LDL.LU R197, [R1+0x114] ;  /* 0x0001140001c57983 */ /* 0x000f280000300800 */
[----:B------:R-:W4:Y:S04]  /*25480*/  LDL.LU R196, [R1+0x12c] ;  /* 0x00012c0001c47983 */ /* 0x000f280000300800 */
[----:B------:R-:W4:Y:S01]  /*25490*/  LDL.LU R136, [R1+0xe4] ;  /* 0x0000e40001887983 */ /* 0x000f220000300800 */
[----:B--2---:R-:W-:-:S03]  /*254a0*/  FFMA R180, R215, R23, R137 ;  /* 0x00000017d7b47223 */ /* 0x004fc60000000089 */
[----:B------:R-:W2:Y:S01]  /*254b0*/  LDL.LU R137, [R1+0x104] ;  /* 0x0001040001897983 */ /* 0x000ea20000300800 */
[----:B------:R-:W-:-:S03]  /*254c0*/  FFMA R187, R219, R35, R200 ;  /* 0x00000023dbbb7223 */ /* 0x000fc600000000c8 */
[----:B------:R-:W4:Y:S01]  /*254d0*/  LDL.LU R200, [R1+0x120] ;  /* 0x0001200001c87983 */ /* 0x000f220000300800 */
[----:B------:R-:W-:-:S03]  /*254e0*/  FFMA R186, R219, R31, R145 ;  /* 0x0000001fdbba7223 */ /* 0x000fc60000000091 */
[----:B------:R-:W4:Y:S04]  /*254f0*/  LDL.LU R145, [R1+0xd0] ;  /* 0x0000d00001917983 */ /* 0x000f280000300800 */
[----:B------:R-:W4:Y:S04]  /*25500*/  LDL.LU R148, [R1+0xf4] ;  /* 0x0000f40001947983 */ /* 0x000f280000300800 */
[----:B------:R-:W4:Y:S01]  /*25510*/  LDL.LU R164, [R1+0x110] ;  /* 0x0001100001a47983 */ /* 0x000f220000300800 */
[----:B------:R-:W-:-:S03]  /*25520*/  FFMA R191, R223, R35, R157 ;  /* 0x00000023dfbf7223 */ /* 0x000fc6000000009d */
[----:B------:R-:W4:Y:S01]  /*25530*/  LDL.LU R153, [R1+0xe0] ;  /* 0x0000e00001997983 */ /* 0x000f220000300800 */
[----:B------:R-:W-:-:S03]  /*25540*/  FFMA R190, R223, R31, R161 ;  /* 0x0000001fdfbe7223 */ /* 0x000fc600000000a1 */
[----:B-1----:R-:W4:Y:S04]  /*25550*/  LDL.LU R129, [R1+0x100] ;  /* 0x0001000001817983 */ /* 0x002f280000300800 */
[----:B------:R-:W4:Y:S04]  /*25560*/  LDL.LU R157, [R1+0xcc] ;  /* 0x0000cc00019d7983 */ /* 0x000f280000300800 */
[----:B------:R-:W4:Y:S01]  /*25570*/  LDL.LU R161, [R1+0xf0] ;  /* 0x0000f00001a17983 */ /* 0x000f220000300800 */
[----:B------:R-:W-:-:S03]  /*25580*/  FFMA R195, R227, R35, R165 ;  /* 0x00000023e3c37223 */ /* 0x000fc600000000a5 */
[----:B------:R-:W4:Y:S01]  /*25590*/  LDL.LU R165, [R1+0xdc] ;  /* 0x0000dc0001a57983 */ /* 0x000f220000300800 */
[----:B------:R-:W-:-:S03]  /*255a0*/  FFMA R194, R227, R31, R149 ;  /* 0x0000001fe3c27223 */ /* 0x000fc60000000095 */
[----:B------:R-:W4:Y:S01]  /*255b0*/  LDL.LU R149, [R1+0x48] ;  /* 0x0000480001957983 */ /* 0x000f220000300800 */
[-C--:B------:R-:W-:Y:S01]  /*255c0*/  FFMA R175, R207, R35.reuse, R206 ;  /* 0x00000023cfaf7223 */ /* 0x080fe200000000ce */
[C---:B---3--:R-:W-:Y:S02]  /*255d0*/  FFMA R199, R231.reuse, R35, R141 ;  /* 0x00000023e7c77223 */ /* 0x048fe4000000008d */
[----:B------:R-:W3:Y:S01]  /*255e0*/  LDL.LU R141, [R1+0x38] ;  /* 0x00003800018d7983 */ /* 0x000ee20000300800 */
[----:B------:R-:W-:-:S03]  /*255f0*/  FFMA R198, R231, R31, R133 ;  /* 0x0000001fe7c67223 */ /* 0x000fc60000000085 */
[----:B------:R-:W3:Y:S01]  /*25600*/  LDL.LU R133, [R1+0x28] ;  /* 0x0000280001857983 */ /* 0x000ee20000300800 */
[----:B--2---:R-:W-:-:S03]  /*25610*/  FFMA R201, R235, R27, R137 ;  /* 0x0000001bebc97223 */ /* 0x004fc60000000089 */
[----:B------:R-:W2:Y:S01]  /*25620*/  LDL.LU R137, [R1+0x18] ;  /* 0x0000180001897983 */ /* 0x000ea20000300800 */
[----:B----4-:R-:W-:-:S03]  /*25630*/  FFMA R206, R239, R31, R145 ;  /* 0x0000001fefce7223 */ /* 0x010fc60000000091 */
[----:B------:R-:W4:Y:S01]  /*25640*/  LDL.LU R145, [R1+0x8] ;  /* 0x0000080001917983 */ /* 0x000f220000300800 */
        /* <DEDUP_REMOVED lines=36> */
[----:B------:R-:W-:Y:S01]  /*25890*/  FFMA R165, R142, R166, R122 ;  /* 0x000000a68ea57223 */ /* 0x000fe2000000007a */
[C---:B------:R-:W-:Y:S01]  /*258a0*/  FFMA R197, R231.reuse, R27, R197 ;  /* 0x0000001be7c57223 */ /* 0x040fe200000000c5 */
[-C--:B------:R-:W-:Y:S01]  /*258b0*/  FFMA R196, R231, R23.reuse, R196 ;  /* 0x00000017e7c47223 */ /* 0x080fe200000000c4 */
[C---:B------:R-:W-:Y:S01]  /*258c0*/  FFMA R232, R146.reuse, R130, R126 ;  /* 0x0000008292e87223 */ /* 0x040fe2000000007e */
[----:B------:R-:W-:Y:S01]  /*258d0*/  FFMA R231, R146, R158, R87 ;  /* 0x0000009e92e77223 */ /* 0x000fe20000000057 */
[----:B------:R-:W-:Y:S01]  /*258e0*/  FFMA R168, R203, R23, R240 ;  /* 0x00000017cba87223 */ /* 0x000fe200000000f0 */
[C---:B---3--:R-:W-:Y:S01]  /*258f0*/  FFMA R227, R141.reuse, R130, R144 ;  /* 0x000000828de37223 */ /* 0x048fe20000000090 */
[----:B------:R-:W-:Y:S01]  /*25900*/  FFMA R221, R141, R162, R229 ;  /* 0x000000a28ddd7223 */ /* 0x000fe200000000e5 */
[C---:B------:R-:W-:Y:S01]  /*25910*/  FFMA R136, R133.reuse, R166, R89 ;  /* 0x000000a685887223 */ /* 0x040fe20000000059 */
[C---:B------:R-:W-:Y:S01]  /*25920*/  FFMA R228, R133.reuse, R130, R160 ;  /* 0x0000008285e47223 */ /* 0x040fe200000000a0 */
[C---:B------:R-:W-:Y:S01]  /*25930*/  FFMA R128, R133.reuse, R158, R242 ;  /* 0x0000009e85807223 */ /* 0x040fe200000000f2 */
[----:B------:R-:W-:Y:S01]  /*25940*/  FFMA R129, R133, R162, R250 ;  /* 0x000000a285817223 */ /* 0x000fe200000000fa */
[----:B------:R-:W3:Y:S01]  /*25950*/  LDL.LU R89, [R1+0x354] ;  /* 0x0003540001597983 */ /* 0x000ee20000300800 */
[C---:B------:R-:W-:Y:S01]  /*25960*/  FFMA R222, R141.reuse, R158, R222 ;  /* 0x0000009e8dde7223 */ /* 0x040fe200000000de */
[----:B------:R-:W-:Y:S01]  /*25970*/  FFMA R220, R141, R166, R230 ;  /* 0x000000a68ddc7223 */ /* 0x000fe200000000e6 */
[-C--:B------:R-:W-:Y:S01]  /*25980*/  FFMA R160, R142, R158.reuse, R114 ;  /* 0x0000009e8ea07223 */ /* 0x080fe20000000072 */
[C---:B--2---:R-:W-:Y:S01]  /*25990*/  FFMA R132, R137.reuse, R158, R93 ;  /* 0x0000009e89847223 */ /* 0x044fe2000000005d */
[C---:B------:R-:W-:Y:S01]  /*259a0*/  FFMA R133, R137.reuse, R162, R97 ;  /* 0x000000a289857223 */ /* 0x040fe20000000061 */
[----:B------:R-:W2:Y:S01]  /*259b0*/  LDL.LU R93, [R1+0x350] ;  /* 0x00035000015d7983 */ /* 0x000ea20000300800 */
[C---:B------:R-:W-:Y:S01]  /*259c0*/  FFMA R229, R137.reuse, R130, R246 ;  /* 0x0000008289e57223 */ /* 0x040fe200000000f6 */
[----:B------:R-:W-:-:S02]  /*259d0*/  FFMA R144, R137, R166, R101 ;  /* 0x000000a689907223 */ /* 0x000fc40000000065 */
[----:B------:R-:W2:Y:S04]  /*259e0*/  LDL.LU R97, [R1+0x34c] ;  /* 0x00034c0001617983 */ /* 0x000ea80000300800 */
[----:B------:R-:W2:Y:S01]  /*259f0*/  LDL.LU R101, [R1+0x348] ;  /* 0x0003480001657983 */ /* 0x000ea20000300800 */
[C---:B----4-:R-:W-:Y:S01]  /*25a00*/  FFMA R137, R145.reuse, R130, R105 ;  /* 0x0000008291897223 */ /* 0x050fe20000000069 */
[C---:B------:R-:W-:Y:S02]  /*25a10*/  FFMA R140, R145.reuse, R158, R109 ;  /* 0x0000009e918c7223 */ /* 0x040fe4000000006d */
[----:B------:R-:W4:Y:S01]  /*25a20*/  LDL.LU R105, [R1+0x344] ;  /* 0x0003440001697983 */ /* 0x000f220000300800 */
[C---:B------:R-:W-:Y:S01]  /*25a30*/  FFMA R141, R145.reuse, R162, R113 ;  /* 0x000000a2918d7223 */ /* 0x040fe20000000071 */
[----:B------:R-:W-:-:S02]  /*25a40*/  FFMA R152, R145, R166, R117 ;  /* 0x000000a691987223 */ /* 0x000fc40000000075 */
[----:B------:R-:W2:Y:S01]  /*25a50*/  LDL.LU R109, [R1+0x340] ;  /* 0x00034000016d7983 */ /* 0x000ea20000300800 */
[----:B------:R-:W-:-:S03]  /*25a60*/  FFMA R145, R134, R130, R121 ;  /* 0x0000008286917223 */ /* 0x000fc60000000079 */
[----:B------:R-:W2:Y:S04]  /*25a70*/  LDL.LU R113, [R1+0x33c] ;  /* 0x00033c0001717983 */ /* 0x000ea80000300800 */
[----:B------:R-:W2:Y:S04]  /*25a80*/  LDL.LU R117, [R1+0x338] ;  /* 0x0003380001757983 */ /* 0x000ea80000300800 */
[----:B------:R-:W2:Y:S04]  /*25a90*/  LDL.LU R238, [R1+0x180] ;  /* 0x0001800001ee7983 */ /* 0x000ea80000300800 */
[----:B------:R-:W3:Y:S04]  /*25aa0*/  LDL.LU R241, [R1+0x184] ;  /* 0x0001840001f17983 */ /* 0x000ee80000300800 */
[----:B------:R-:W3:Y:S01]  /*25ab0*/  LDL.LU R121, [R1+0x334] ;  /* 0x0003340001797983 */ /* 0x000ee20000300800 */
[----:B------:R-:W-:-:S03]  /*25ac0*/  FFMA R134, R138, R130, R94 ;  /* 0x000000828a867223 */ /* 0x000fc6000000005e */
[----:B------:R-:W3:Y:S04]  /*25ad0*/  LDL.LU R125, [R1+0x330] ;  /* 0x00033000017d7983 */ /* 0x000ee80000300800 */
[----:B------:R-:W3:Y:S04]  /*25ae0*/  LDL.LU R239, [R1+0x4c] ;  /* 0x00004c0001ef7983 */ /* 0x000ee80000300800 */
[----:B------:R-:W4:Y:S04]  /*25af0*/  LDL.LU R86, [R1+0x32c] ;  /* 0x00032c0001567983 */ /* 0x000f280000300800 */
[----:B------:R-:W4:Y:S04]  /*25b00*/  LDL.LU R90, [R1+0x328] ;  /* 0x00032800015a7983 */ /* 0x000f280000300800 */
[----:B------:R-:W4:Y:S04]  /*25b10*/  LDL.LU R94, [R1+0x324] ;  /* 0x00032400015e7983 */ /* 0x000f280000300800 */
[----:B------:R-:W4:Y:S01]  /*25b20*/  LDL.LU R252, [R1+0x3c] ;  /* 0x00003c0001fc7983 */ /* 0x000f220000300800 */
[----:B------:R-:W-:-:S03]  /*25b30*/  FFMA R138, R142, R130, R110 ;  /* 0x000000828e8a7223 */ /* 0x000fc6000000006e */
        /* <DEDUP_REMOVED lines=12> */
[C---:B------:R-:W-:Y:S01]  /*25c00*/  FFMA R142, R146.reuse, R162, R91 ;  /* 0x000000a2928e7223 */ /* 0x040fe2000000005b */
[-C--:B------:R-:W-:Y:S01]  /*25c10*/  FFMA R169, R203, R27.reuse, R236 ;  /* 0x0000001bcba97223 */ /* 0x080fe200000000ec */
[----:B------:R-:W-:Y:S01]  /*25c20*/  FFMA R146, R146, R166, R95 ;  /* 0x000000a692927223 */ /* 0x000fe2000000005f */
[----:B------:R-:W4:Y:S01]  /*25c30*/  LDL.LU R91, [R1+0x2fc] ;  /* 0x0002fc00015b7983 */ /* 0x000f220000300800 */
[----:B------:R-:W-:Y:S01]  /*25c40*/  FFMA R217, R251, R27, R234 ;  /* 0x0000001bfbd97223 */ /* 0x000fe200000000ea */
[C---:B------:R-:W-:Y:S01]  /*25c50*/  FFMA R236, R150.reuse, R130, R99 ;  /* 0x0000008296ec7223 */ /* 0x040fe20000000063 */
[----:B------:R-:W-:Y:S01]  /*25c60*/  FFMA R203, R235, R35, R233 ;  /* 0x00000023ebcb7223 */ /* 0x000fe200000000e9 */
[----:B------:R-:W4:Y:S01]  /*25c70*/  LDL.LU R95, [R1+0x2f8] ;  /* 0x0002f800015f7983 */ /* 0x000f220000300800 */
[C---:B------:R-:W-:Y:S01]  /*25c80*/  FFMA R234, R150.reuse, R158, R103 ;  /* 0x0000009e96ea7223 */ /* 0x040fe20000000067 */
[----:B------:R-:W-:-:S02]  /*25c90*/  FFMA R233, R150, R162, R107 ;  /* 0x000000a296e97223 */ /* 0x000fc4000000006b */
[----:B------:R-:W4:Y:S01]  /*25ca0*/  LDL.LU R99, [R1+0x2f4] ;  /* 0x0002f40001637983 */ /* 0x000f220000300800 */
[----:B------:R-:W-:Y:S01]  /*25cb0*/  FFMA R230, R150, R166, R111 ;  /* 0x000000a696e67223 */ /* 0x000fe2000000006f */
[----:B------:R-:W-:Y:S02]  /*25cc0*/  FFMA R200, R235, R23, R200 ;  /* 0x00000017ebc87223 */ /* 0x000fe400000000c8 */
[----:B------:R-:W4:Y:S01]  /*25cd0*/  LDL.LU R103, [R1+0x2f0] ;  /* 0x0002f00001677983 */ /* 0x000f220000300800 */
[C---:B------:R-:W-:Y:S01]  /*25ce0*/  FFMA R237, R154.reuse, R130, R115 ;  /* 0x000000829aed7223 */ /* 0x040fe20000000073 */
[C---:B------:R-:W-:Y:S02]  /*25cf0*/  FFMA R235, R154.reuse, R158, R119 ;  /* 0x0000009e9aeb7223 */ /* 0x040fe40000000077 */
[----:B------:R-:W4:Y:S01]  /*25d00*/  LDL.LU R107, [R1+0x2ec] ;  /* 0x0002ec00016b7983 */ /* 0x000f220000300800 */
[----:B------:R-:W-:-:S03]  /*25d10*/  FFMA R162, R154, R162, R123 ;  /* 0x000000a29aa27223 */ /* 0x000fc6000000007b */
[----:B------:R-:W4:Y:S01]  /*25d20*/  LDL.LU R111, [R1+0x2e8] ;  /* 0x0002e800016f7983 */ /* 0x000f220000300800 */
[----:B------:R-:W-:-:S03]  /*25d30*/  FFMA R154, R154, R166, R3 ;  /* 0x000000a69a9a7223 */ /* 0x000fc60000000003 */
[----:B------:R-:W4:Y:S01]  /*25d40*/  LDL.LU R115, [R1+0x2e4] ;  /* 0x0002e40001737983 */ /* 0x000f220000300800 */
[----:B------:R-:W-:-:S03]  /*25d50*/  FFMA R166, R80, R20, R127 ;  /* 0x0000001450a67223 */ /* 0x000fc6000000007f */
[----:B------:R-:W4:Y:S01]  /*25d60*/  LDL.LU R119, [R1+0x2e0] ;  /* 0x0002e00001777983 */ /* 0x000f220000300800 */
[----:B------:R-:W-:-:S03]  /*25d70*/  FFMA R157, R135, R167, R157 ;  /* 0x000000a7879d7223 */ /* 0x000fc6000000009d */
[----:B------:R-:W4:Y:S01]  /*25d80*/  LDL.LU R123, [R1+0x2dc] ;  /* 0x0002dc00017b7983 */ /* 0x000f220000300800 */
[C---:B------:R-:W-:Y:S01]  /*25d90*/  FFMA R149, R135.reuse, R163, R149 ;  /* 0x000000a387957223 */ /* 0x040fe20000000095 */
[C---:B------:R-:W-:Y:S02]  /*25da0*/  FFMA R148, R135.reuse, R159, R148 ;  /* 0x0000009f87947223 */ /* 0x040fe40000000094 */
[----:B------:R-:W4:Y:S01]  /*25db0*/  LDL.LU R3, [R1+0x2d8] ;  /* 0x0002d80001037983 */ /* 0x000f220000300800 */
[----:B------:R-:W-:Y:S01]  /*25dc0*/  FFMA R145, R135, R131, R145 ;  /* 0x0000008387917223 */ /* 0x000fe20000000091 */
[-C--:B------:R-:W-:Y:S02]  /*25dd0*/  FFMA R153, R139, R159.reuse, R153 ;  /* 0x0000009f8b997223 */ /* 0x080fe40000000099 */
[----:B------:R-:W4:Y:S01]  /*25de0*/  LDL.LU R127, [R1+0x2d4] ;  /* 0x0002d400017f7983 */ /* 0x000f220000300800 */
        /* <DEDUP_REMOVED lines=31> */
[----:B--2---:R-:W-:-:S02]  /*25fe0*/  FFMA R158, R80, R28, R238 ;  /* 0x0000001c509e7223 */ /* 0x004fc400000000ee */
[----:B------:R-:W2:Y:S01]  /*25ff0*/  LDL R238, [R1+0x1cc] ;  /* 0x0001cc0001ee7983 */ /* 0x000ea20000100800 */
[C---:B---3--:R-:W-:Y:S01]  /*26000*/  FFMA R225, R239.reuse, R159, R225 ;  /* 0x0000009fefe17223 */ /* 0x048fe200000000e1 */
[C---:B------:R-:W-:Y:S01]  /*26010*/  FFMA R223, R239.reuse, R167, R223 ;  /* 0x000000a7efdf7223 */ /* 0x040fe200000000df */
[C---:B------:R-:W-:Y:S01]  /*26020*/  FFMA R224, R239.reuse, R163, R224 ;  /* 0x000000a3efe07223 */ /* 0x040fe200000000e0 */
[----:B------:R-:W-:Y:S02]  /*26030*/  FFMA R226, R239, R131, R226 ;  /* 0x00000083efe27223 */ /* 0x000fe400000000e2 */
[----:B------:R-:W2:Y:S01]  /*26040*/  LDL R239, [R1+0x1d4] ;  /* 0x0001d40001ef7983 */ /* 0x000ea20000100800 */
[C---:B------:R-:W-:Y:S01]  /*26050*/  FFMA R225, R36.reuse, R8, R225 ;  /* 0x0000000824e17223 */ /* 0x040fe200000000e1 */
[----:B------:R-:W-:Y:S01]  /*26060*/  FFMA R223, R36, R16, R223 ;  /* 0x0000001024df7223 */ /* 0x000fe200000000df */
[C---:B----4-:R-:W-:Y:S01]  /*26070*/  FFMA R222, R252.reuse, R159, R222 ;  /* 0x0000009ffcde7223 */ /* 0x050fe200000000de */
[----:B------:R-:W-:-:S03]  /*26080*/  FFMA R220, R252, R167, R220 ;  /* 0x000000a7fcdc7223 */ /* 0x000fc600000000dc */
[C---:B------:R-:W-:Y:S01]  /*26090*/  FFMA R222, R40.reuse, R8, R222 ;  /* 0x0000000828de7223 */ /* 0x040fe200000000de */
[----:B------:R-:W-:Y:S01]  /*260a0*/  FFMA R220, R40, R16, R220 ;  /* 0x0000001028dc7223 */ /* 0x000fe200000000dc */
[----:B------:R-:W-:Y:S01]  /*260b0*/  FFMA R225, R37, R9, R225 ;  /* 0x0000000925e17223 */ /* 0x000fe200000000e1 */
[C---:B------:R-:W-:Y:S01]  /*260c0*/  FFMA R128, R248.reuse, R159, R128 ;  /* 0x0000009ff8807223 */ /* 0x040fe20000000080 */
        /* <DEDUP_REMOVED lines=8> */
[C---:B------:R-:W-:Y:S01]  /*26150*/  FFMA R152, R240.reuse, R167, R152 ;  /* 0x000000a7f0987223 */ /* 0x040fe20000000098 */
[C---:B------:R-:W-:Y:S01]  /*26160*/  FFMA R141, R240.reuse, R163, R141 ;  /* 0x000000a3f08d7223 */ /* 0x040fe2000000008d */
[C---:B------:R-:W-:Y:S01]  /*26170*/  FFMA R140, R240.reuse, R159, R140 ;  /* 0x0000009ff08c7223 */ /* 0x040fe2000000008c */
[----:B------:R-:W-:Y:S02]  /*26180*/  FFMA R137, R240, R131, R137 ;  /* 0x00000083f0897223 */ /* 0x000fe40000000089 */
[----:B------:R-:W4:Y:S01]  /*26190*/  LDL R240, [R1+0x1d8] ;  /* 0x0001d80001f07983 */ /* 0x000f220000100800 */
[----:B------:R-:W-:Y:S01]  /*261a0*/  FFMA R159, R155, R159, R235 ;  /* 0x0000009f9b9f7223 */ /* 0x000fe200000000eb */
[----:B------:R-:W-:-:S03]  /*261b0*/  FFMA R140, R52, R8, R140 ;  /* 0x00000008348c7223 */ /* 0x000fc6000000008c */
[----:B------:R-:W-:Y:S01]  /*261c0*/  FFMA R159, R76, R8, R159 ;  /* 0x000000084c9f7223 */ /* 0x000fe2000000009f */
[----:B------:R-:W-:Y:S01]  /*261d0*/  FFMA R152, R52, R16, R152 ;  /* 0x0000001034987223 */ /* 0x000fe20000000098 */
[-C--:B------:R-:W-:Y:S01]  /*261e0*/  FFMA R8, R45, R9.reuse, R128 ;  /* 0x000000092d087223 */ /* 0x080fe20000000080 */
[-C--:B------:R-:W-:Y:S01]  /*261f0*/  FFMA R132, R49, R9.reuse, R132 ;  /* 0x0000000931847223 */ /* 0x080fe20000000084 */
[-C--:B------:R-:W-:Y:S01]  /*26200*/  FFMA R140, R53, R9.reuse, R140 ;  /* 0x00000009358c7223 */ /* 0x080fe2000000008c */
[-C--:B------:R-:W-:Y:S01]  /*26210*/  FFMA R16, R69, R9.reuse, R130 ;  /* 0x0000000945107223 */ /* 0x080fe20000000082 */
[----:B------:R-:W-:Y:S02]  /*26220*/  FFMA R159, R77, R9, R159 ;  /* 0x000000094d9f7223 */ /* 0x000fe4000000009f */
[----:B------:R-:W2:Y:S01]  /*26230*/  LDL R9, [R1+0x1e0] ;  /* 0x0001e00001097983 */ /* 0x000ea20000100800 */
[C---:B------:R-:W-:Y:S01]  /*26240*/  FFMA R226, R36.reuse, R4, R226 ;  /* 0x0000000424e27223 */ /* 0x040fe200000000e2 */
[----:B------:R-:W-:-:S02]  /*26250*/  FFMA R224, R36, R12, R224 ;  /* 0x0000000c24e07223 */ /* 0x000fc400000000e0 */
[----:B------:R-:W2:Y:S01]  /*26260*/  LDL R36, [R1+0x1dc] ;  /* 0x0001dc0001247983 */ /* 0x000ea20000100800 */
[-C--:B------:R-:W-:Y:S01]  /*26270*/  FFMA R223, R37, R17.reuse, R223 ;  /* 0x0000001125df7223 */ /* 0x080fe200000000df */
[-C--:B------:R-:W-:Y:S01]  /*26280*/  FFMA R220, R41, R17.reuse, R220 ;  /* 0x0000001129dc7223 */ /* 0x080fe200000000dc */
[-C--:B------:R-:W-:Y:S01]  /*26290*/  FFMA R136, R45, R17.reuse, R136 ;  /* 0x000000112d887223 */ /* 0x080fe20000000088 */
[-C--:B------:R-:W-:Y:S01]  /*262a0*/  FFMA R144, R49, R17.reuse, R144 ;  /* 0x0000001131907223 */ /* 0x080fe20000000090 */
[----:B------:R-:W-:Y:S02]  /*262b0*/  FFMA R152, R53, R17, R152 ;  /* 0x0000001135987223 */ /* 0x000fe40000000098 */
[----:B------:R-:W2:Y:S01]  /*262c0*/  LDL R17, [R1+0x1c8] ;  /* 0x0001c80001117983 */ /* 0x000ea20000100800 */
[----:B-----5:R-:W-:Y:S01]  /*262d0*/  IADD3 R2, R2, 0x1, RZ ;  /* 0x0000000102027810 */ /* 0x020fe20007ffe0ff */
[C---:B------:R-:W-:Y:S01]  /*262e0*/  FFMA R156, R139.reuse, R163, R156 ;  /* 0x000000a38b9c7223 */ /* 0x040fe2000000009c */
[----:B------:R-:W-:Y:S01]  /*262f0*/  FFMA R134, R139, R131, R134 ;  /* 0x000000838b867223 */ /* 0x000fe20000000086 */
[-C--:B------:R-:W-:Y:S01]  /*26300*/  FFMA R142, R147, R163.reuse, R142 ;  /* 0x000000a3938e7223 */ /* 0x080fe2000000008e */
        /* <DEDUP_REMOVED lines=11> */
[----:B------:R-:W-:Y:S01]  /*263c0*/  ISETP.GE.AND P1, PT, R2, 0x2, PT ;  /* 0x000000020200780c */ /* 0x000fe20003f26270 */
        /* <DEDUP_REMOVED lines=20> */
[----:B------:R-:W-:Y:S01]  /*26510*/  SEL R2, R2, RZ, !P1 ;  /* 0x000000ff02027207 */ /* 0x000fe20004800000 */
        /* <DEDUP_REMOVED lines=33> */
[----:B------:R-:W-:Y:S06]  /*26730*/  BAR.SYNC 0x0 ;  /* 0x0000000000007b1d */ /* 0x000fec0000000000 */
        /* <DEDUP_REMOVED lines=22> */
[C---:B------:R-:W-:Y:S01]  /*268a0*/  FFMA R166, R81.reuse, R21, R166 ;  /* 0x0000001551a67223 */ /* 0x040fe200000000a6 */
[----:B------:R-:W-:Y:S01]  /*268b0*/  FFMA R158, R81, R29, R158 ;  /* 0x0000001d519e7223 */ /* 0x000fe2000000009e */
[----:B------:R-:W3:Y:S01]  /*268c0*/  LDL R76, [R1+0x244] ;  /* 0x00024400014c7983 */ /* 0x000ee20000100800 */
[----:B----4-:R-:W-:Y:S01]  /*268d0*/  IADD3 R12, P2, R240, UR6, RZ ;  /* 0x00000006f00c7c10 */ /* 0x010fe2000ff5e0ff */
[----:B------:R-:W-:Y:S01]  /*268e0*/  FFMA R4, R46, R14, R4 ;  /* 0x0000000e2e047223 */ /* 0x000fe20000000004 */
[----:B--2---:R-:W-:Y:S01]  /*268f0*/  LEA R5, R2, R238, 0xf ;  /* 0x000000ee02057211 */ /* 0x004fe200078e78ff */
[-C--:B------:R-:W-:Y:S01]  /*26900*/  FFMA R224, R38, R14.reuse, R224 ;  /* 0x0000000e26e07223 */ /* 0x080fe200000000e0 */
[----:B------:R-:W-:Y:S01]  /*26910*/  IADD3.X R13, R239, UR7, RZ, P2, !PT ;  /* 0x00000007ef0d7c10 */ /* 0x000fe200097fe4ff */
[-C--:B------:R-:W-:Y:S01]  /*26920*/  FFMA R221, R42, R14.reuse, R221 ;  /* 0x0000000e2add7223 */ /* 0x080fe200000000dd */
[-C--:B------:R-:W-:Y:S01]  /*26930*/  FFMA R133, R50, R14.reuse, R133 ;  /* 0x0000000e32857223 */ /* 0x080fe20000000085 */
[-C--:B------:R-:W-:Y:S01]  /*26940*/  FFMA R141, R54, R14.reuse, R141 ;  /* 0x0000000e368d7223 */ /* 0x080fe2000000008d */
[-C--:B------:R-:W-:Y:S01]  /*26950*/  FFMA R149, R58, R14.reuse, R149 ;  /* 0x0000000e3a957223 */ /* 0x080fe20000000095 */
[----:B------:R-:W-:Y:S01]  /*26960*/  @!PT LDS RZ, [RZ] ;  /* 0x00000000fffff984 */ /* 0x000fe20000000800 */
[----:B------:R-:W-:Y:S01]  /*26970*/  @!PT LDS RZ, [RZ] ;  /* 0x00000000fffff984 */ /* 0x000fe20000000800 */
[----:B------:R-:W-:Y:S01]  /*26980*/  @!PT LDS RZ, [RZ] ;  /* 0x00000000fffff984 */ /* 0x000fe20000000800 */
[----:B------:R1:W-:Y:S01]  /*26990*/  LDGSTS.E.BYPASS.128 [R5], [R12.64], !P0 ;  /* 0x000000000c057fae */ /* 0x0003e2000c101c4a */
[-C--:B------:R-:W-:Y:S01]  /*269a0*/  FFMA R156, R62, R14.reuse, R156 ;  /* 0x0000000e3e9c7223 */ /* 0x080fe2000000009c */
[-C--:B------:R-:W-:Y:S01]  /*269b0*/  FFMA R161, R66, R14.reuse, R161 ;  /* 0x0000000e42a17223 */ /* 0x080fe200000000a1 */
[-C--:B------:R-:W-:Y:S01]  /*269c0*/  FFMA R142, R70, R14.reuse, R142 ;  /* 0x0000000e468e7223 */ /* 0x080fe2000000008e */
[-C--:B------:R-:W-:Y:S01]  /*269d0*/  FFMA R139, R74, R14.reuse, R139 ;  /* 0x0000000e4a8b7223 */ /* 0x080fe2000000008b */
[----:B------:R-:W-:Y:S01]  /*269e0*/  FFMA R162, R78, R14, R162 ;  /* 0x0000000e4ea27223 */ /* 0x000fe200000000a2 */
[----:B------:R-:W2:Y:S04]  /*269f0*/  LDL R77, [R1+0x234] ;  /* 0x00023400014d7983 */ /* 0x000ea80000100800 */
[----:B------:R-:W4:Y:S01]  /*26a00*/  LDL R14, [R1+0x1ec] ;  /* 0x0001ec00010e7983 */ /* 0x000f220000100800 */
[----:B-1----:R-:W-:Y:S01]  /*26a10*/  FFMA R12, R46, R10, R8 ;  /* 0x0000000a2e0c7223 */ /* 0x002fe20000000008 */
[----:B------:R-:W-:-:S02]  /*26a20*/  IADD3 R8, P1, R9, UR6, RZ ;  /* 0x0000000609087c10 */ /* 0x000fc4000ff3e0ff */
[----:B------:R-:W2:Y:S02]  /*26a30*/  LDL R13, [R1+0x1c4] ;  /* 0x0001c400010d7983 */ /* 0x000ea40000100800 */
[----:B------:R-:W-:Y:S02]  /*26a40*/  IADD3.X R9, R36, UR7, RZ, P1, !PT ;  /* 0x0000000724097c10 */ /* 0x000fe40008ffe4ff */
[----:B------:R-:W-:Y:S01]  /*26a50*/  LEA R6, R2, R17, 0xf ;  /* 0x0000001102067211 */ /* 0x000fe200078e78ff */
[----:B------:R-:W2:Y:S04]  /*26a60*/  LDL R36, [R1+0x1e8] ;  /* 0x0001e80001247983 */ /* 0x000ea80000100800 */
[----:B------:R-:W3:Y:S04]  /*26a70*/  LDL R17, [R1+0x1e4] ;  /* 0x0001e40001117983 */ /* 0x000ee80000100800 */
[----:B------:R2:W-:Y:S01]  /*26a80*/  LDGSTS.E.BYPASS.128 [R6], [R8.64], !P0 ;  /* 0x0000000008067fae */ /* 0x0005e2000c101c4a */
        /* <DEDUP_REMOVED lines=23> */
[----:B------:R-:W4:Y:S04]  /*26c00*/  LDL R7, [R1+0x1bc] ;  /* 0x0001bc0001077983 */ /* 0x000f280000100800 */
[----:B------:R-:W4:Y:S01]  /*26c10*/  LDL R11, [R1+0x1f4] ;  /* 0x0001f400010b7983 */ /* 0x000f220000100800 */
[----:B------:R-:W-:-:S03]  /*26c20*/  FFMA R80, R80, R24, R0 ;  /* 0x0000001850507223 */ /* 0x000fc60000000000 */
[----:B------:R-:W4:Y:S01]  /*26c30*/  LDL R18, [R1+0x200] ;  /* 0x0002000001127983 */ /* 0x000f220000100800 */
        /* <DEDUP_REMOVED lines=21> */
[----:B------:R-:W4:Y:S01]  /*26d90*/  LDL R78, [R1+0x240] ;  /* 0x00024000014e7983 */ /* 0x000f220000100800 */
[----:B--2---:R-:W-:-:S02]  /*26da0*/  IADD3 R8, P1, R36, UR6, RZ ;  /* 0x0000000624087c10 */ /* 0x004fc4000ff3e0ff */
[----:B------:R-:W-:Y:S01]  /*26db0*/  LEA R4, R2, R13, 0xf ;  /* 0x0000000d02047211 */ /* 0x000fe200078e78ff */
[-C--:B------:R-:W-:Y:S01]  /*26dc0*/  FFMA R225, R84, R24.reuse, R225 ;  /* 0x0000001854e17223 */ /* 0x080fe200000000e1 */
[----:B---3--:R-:W-:Y:S01]  /*26dd0*/  IADD3.X R9, R17, UR7, RZ, P1, !PT ;  /* 0x0000000711097c10 */ /* 0x008fe20008ffe4ff */
[----:B------:R-:W2:Y:S04]  /*26de0*/  LDL R13, [R1+0x1c0] ;  /* 0x0001c000010d7983 */ /* 0x000ea80000100800 */
[----:B------:R-:W3:Y:S04]  /*26df0*/  LDL R17, [R1+0x1f0] ;  /* 0x0001f00001117983 */ /* 0x000ee80000100800 */
[----:B------:R3:W-:Y:S01]  /*26e00*/  LDGSTS.E.BYPASS.128 [R4], [R8.64], !P0 ;  /* 0x0000000008047fae */ /* 0x0007e2000c101c4a */
        /* <DEDUP_REMOVED lines=11> */
[----:B------:R-:W2:Y:S01]  /*26ec0*/  LDL R24, [R1+0x1fc] ;  /* 0x0001fc0001187983 */ /* 0x000ea20000100800 */
        /* <DEDUP_REMOVED lines=14> */
[----:B---3--:R-:W-:-:S03]  /*26fb0*/  IADD3 R8, P1, R17, UR6, RZ ;  /* 0x0000000611087c10 */ /* 0x008fc6000ff3e0ff */
[----:B------:R-:W3:Y:S01]  /*26fc0*/  LDL R20, [R1+0x210] ;  /* 0x0002100001147983 */ /* 0x000ee20000100800 */
[----:B----4-:R-:W-:-:S03]  /*26fd0*/  IADD3.X R9, R14, UR7, RZ, P1, !PT ;  /* 0x000000070e097c10 */ /* 0x010fc60008ffe4ff */
[----:B------:R-:W4:Y:S01]  /*26fe0*/  LDL R17, [R1+0x1b8] ;  /* 0x0001b80001117983 */ /* 0x000f220000100800 */
[----:B--2---:R-:W-:-:S03]  /*26ff0*/  LEA R14, R2, R13, 0xf ;  /* 0x0000000d020e7211 */ /* 0x004fc600078e78ff */
[----:B------:R-:W2:Y:S04]  /*27000*/  LDL R13, [R1+0x1f8] ;  /* 0x0001f800010d7983 */ /* 0x000ea80000100800 */
[----:B------:R2:W-:Y:S01]  /*27010*/  LDGSTS.E.BYPASS.128 [R14], [R8.64], !P0 ;  /* 0x00000000080e7fae */ /* 0x0005e2000c101c4a */
[----:B------:R-:W-:-:S03]  /*27020*/  LEA R15, R2, R7, 0xf ;  /* 0x00000007020f7211 */ /* 0x000fc600078e78ff */
[----:B------:R-:W3:Y:S01]  /*27030*/  LDL R7, [R1+0x1b4] ;  /* 0x0001b40001077983 */ /* 0x000ee20000100800 */
        /* <DEDUP_REMOVED lines=13> */
[----:B------:R-:W3:Y:S01]  /*27110*/  LDL R25, [R1+0x218] ;  /* 0x0002180001197983 */ /* 0x000ee20000100800 */
        /* <DEDUP_REMOVED lines=31> */
[----:B------:R-:W4:Y:S01]  /*27310*/  LDL R79, [R1+0x224] ;  /* 0x00022400014f7983 */ /* 0x000f220000100800 */
[C---:B------:R-:W-:Y:S01]  /*27320*/  FFMA R158, R82.reuse, R30, R158 ;  /* 0x0000001e529e7223 */ /* 0x040fe2000000009e */
[C---:B------:R-:W-:Y:S01]  /*27330*/  FFMA R150, R82.reuse, R34, R150 ;  /* 0x0000002252967223 */ /* 0x040fe20000000096 */
[----:B------:R-:W-:Y:S01]  /*27340*/  FFMA R166, R82, R22, R166 ;  /* 0x0000001652a67223 */ /* 0x000fe200000000a6 */
[----:B------:R-:W4:Y:S01]  /*27350*/  LDL R81, [R1+0x254] ;  /* 0x0002540001517983 */ /* 0x000f220000100800 */
[----:B--2---:R-:W-:Y:S01]  /*27360*/  IADD3 R8, P1, R13, UR6, RZ ;  /* 0x000000060d087c10 */ /* 0x004fe2000ff3e0ff */
[----:B------:R-:W-:-:S02]  /*27370*/  FFMA R46, R94, R30, R10 ;  /* 0x0000001e5e2e7223 */ /* 0x000fc4000000000a */
[----:B------:R-:W2:Y:S01]  /*27380*/  LDL R13, [R1+0x204] ;  /* 0x00020400010d7983 */ /* 0x000ea20000100800 */
[----:B------:R-:W-:-:S03]  /*27390*/  IADD3.X R9, R11, UR7, RZ, P1, !PT ;  /* 0x000000070b097c10 */ /* 0x000fc60008ffe4ff */
[----:B------:R-:W2:Y:S04]  /*273a0*/  LDL R11, [R1+0x208] ;  /* 0x00020800010b7983 */ /* 0x000ea80000100800 */
[----:B------:R1:W-:Y:S04]  /*273b0*/  LDGSTS.E.BYPASS.128 [R15], [R8.64], !P0 ;  /* 0x00000000080f7fae */ /* 0x0003e8000c101c4a */
[----:B------:R-:W2:Y:S01]  /*273c0*/  LDL R21, [R1+0x214] ;  /* 0x0002140001157983 */ /* 0x000ea20000100800 */
[-C--:B------:R-:W-:Y:S01]  /*273d0*/  FFMA R224, R85, R29.reuse, R224 ;  /* 0x0000001d55e07223 */ /* 0x080fe200000000e0 */
[-C--:B------:R-:W-:Y:S01]  /*273e0*/  FFMA R221, R89, R29.reuse, R221 ;  /* 0x0000001d59dd7223 */ /* 0x080fe200000000dd */
[-C--:B------:R-:W-:Y:S01]  /*273f0*/  FFMA R133, R97, R29.reuse, R133 ;  /* 0x0000001d61857223 */ /* 0x080fe20000000085 */
[-C--:B------:R-:W-:Y:S01]  /*27400*/  FFMA R54, R101, R29.reuse, R141 ;  /* 0x0000001d65367223 */ /* 0x080fe2000000008d */
[-C--:B------:R-:W-:Y:S01]  /*27410*/  FFMA R58, R105, R29.reuse, R149 ;  /* 0x0000001d693a7223 */ /* 0x080fe20000000095 */
[-C--:B------:R-:W-:Y:S01]  /*27420*/  FFMA R62, R109, R29.reuse, R156 ;  /* 0x0000001d6d3e7223 */ /* 0x080fe2000000009c */
[-C--:B------:R-:W-:Y:S01]  /*27430*/  FFMA R66, R113, R29.reuse, R161 ;  /* 0x0000001d71427223 */ /* 0x080fe200000000a1 */
[----:B-1----:R-:W-:Y:S01]  /*27440*/  IADD3 R8, P1, R18, UR6, RZ ;  /* 0x0000000612087c10 */ /* 0x002fe2000ff3e0ff */
[-C--:B------:R-:W-:Y:S01]  /*27450*/  FFMA R70, R117, R29.reuse, R142 ;  /* 0x0000001d75467223 */ /* 0x080fe2000000008e */
[----:B------:R-:W2:Y:S01]  /*27460*/  LDL R18, [R1+0x1b0] ;  /* 0x0001b00001127983 */ /* 0x000ea20000100800 */
[-C--:B------:R-:W-:Y:S01]  /*27470*/  FFMA R74, R121, R29.reuse, R139 ;  /* 0x0000001d794a7223 */ /* 0x080fe2000000008b */
[----:B------:R-:W-:Y:S01]  /*27480*/  IADD3.X R9, R24, UR7, RZ, P1, !PT ;  /* 0x0000000718097c10 */ /* 0x000fe20008ffe4ff */
[----:B------:R-:W-:Y:S01]  /*27490*/  FFMA R162, R125, R29, R162 ;  /* 0x0000001d7da27223 */ /* 0x000fe200000000a2 */
[----:B------:R-:W-:Y:S01]  /*274a0*/  FFMA R69, R118, R26, R16 ;  /* 0x0000001a76457223 */ /* 0x000fe20000000010 */
[----:B------:R-:W2:Y:S01]  /*274b0*/  LDL R24, [R1+0x1ac] ;  /* 0x0001ac0001187983 */ /* 0x000ea20000100800 */
[----:B---3--:R-:W-:-:S03]  /*274c0*/  LEA R16, R2, R7, 0xf ;  /* 0x0000000702107211 */ /* 0x008fc600078e78ff */
[----:B------:R-:W3:Y:S04]  /*274d0*/  LDL R29, [R1+0x21c] ;  /* 0x00021c00011d7983 */ /* 0x000ee80000100800 */
        /* <DEDUP_REMOVED lines=12> */
[----:B----4-:R-:W-:Y:S01]  /*275a0*/  LEA R17, R2, R17, 0xf ;  /* 0x0000001102117211 */ /* 0x010fe200078e78ff */
[----:B------:R-:W4:Y:S01]  /*275b0*/  LDL R33, [R1+0x230] ;  /* 0x0002300001217983 */ /* 0x000f220000100800 */
[----:B------:R-:W-:-:S03]  /*275c0*/  FFMA R226, R86, R22, R226 ;  /* 0x0000001656e27223 */ /* 0x000fc600000000e2 */
[----:B------:R1:W-:Y:S01]  /*275d0*/  LDGSTS.E.BYPASS.128 [R17], [R8.64], !P0 ;  /* 0x0000000008117fae */ /* 0x0003e2000c101c4a */
[-C--:B------:R-:W-:Y:S01]  /*275e0*/  FFMA R225, R86, R26.reuse, R225 ;  /* 0x0000001a56e17223 */ /* 0x080fe200000000e1 */
[-C--:B------:R-:W-:Y:S02]  /*275f0*/  FFMA R12, R94, R26.reuse, R12 ;  /* 0x0000001a5e0c7223 */ /* 0x080fe4000000000c */
[----:B------:R-:W3:Y:S01]  /*27600*/  LDL R84, [R1+0x23c] ;  /* 0x00023c0001547983 */ /* 0x000ee20000100800 */
[----:B------:R-:W-:-:S03]  /*27610*/  FFMA R80, R82, R26, R80 ;  /* 0x0000001a52507223 */ /* 0x000fc60000000050 */
[----:B------:R-:W4:Y:S01]  /*27620*/  LDL R32, [R1+0x190] ;  /* 0x0001900001207983 */ /* 0x000f220000100800 */
[C---:B------:R-:W-:Y:S01]  /*27630*/  FFMA R227, R90.reuse, R22, R227 ;  /* 0x000000165ae37223 */ /* 0x040fe200000000e3 */
[----:B------:R-:W-:Y:S02]  /*27640*/  FFMA R222, R90, R26, R222 ;  /* 0x0000001a5ade7223 */ /* 0x000fe400000000de */
[----:B------:R-:W4:Y:S04]  /*27650*/  LDL R92, [R1+0x274] ;  /* 0x00027400015c7983 */ /* 0x000f280000100800 */
[----:B------:R-:W4:Y:S01]  /*27660*/  LDL R88, [R1+0x284] ;  /* 0x0002840001587983 */ /* 0x000f220000100800 */
[----:B--2---:R-:W-:Y:S01]  /*27670*/  IADD3 R10, P2, R11, UR6, RZ ;  /* 0x000000060b0a7c10 */ /* 0x004fe2000ff5e0ff */
[----:B------:R-:W-:Y:S01]  /*27680*/  FFMA R224, R86, R30, R224 ;  /* 0x0000001e56e07223 */ /* 0x000fe200000000e0 */
[----:B-1----:R-:W-:Y:S01]  /*27690*/  IADD3 R8, P1, R20, UR6, RZ ;  /* 0x0000000614087c10 */ /* 0x002fe2000ff3e0ff */
[----:B------:R-:W-:Y:S01]  /*276a0*/  FFMA R223, R86, R34, R223 ;  /* 0x0000002256df7223 */ /* 0x000fe200000000df */
[----:B------:R-:W-:Y:S01]  /*276b0*/  IADD3.X R11, R13, UR7, RZ, P2, !PT ;  /* 0x000000070d0b7c10 */ /* 0x000fe200097fe4ff */
[----:B------:R-:W2:Y:S04]  /*276c0*/  LDL R20, [R1+0x1a8] ;  /* 0x0001a80001147983 */ /* 0x000ea80000100800 */
[----:B------:R-:W2:Y:S01]  /*276d0*/  LDL R13, [R1+0x220] ;  /* 0x00022000010d7983 */ /* 0x000ea20000100800 */
[----:B------:R-:W-:-:S03]  /*276e0*/  IADD3.X R9, R19, UR7, RZ, P1, !PT ;  /* 0x0000000713097c10 */ /* 0x000fc60008ffe4ff */
[----:B------:R1:W-:Y:S01]  /*276f0*/  LDGSTS.E.BYPASS.128 [R16], [R10.64], !P0 ;  /* 0x000000000a107fae */ /* 0x0003e2000c101c4a */
[C---:B------:R-:W-:Y:S01]  /*27700*/  FFMA R39, R87.reuse, R35, R223 ;  /* 0x0000002357277223 */ /* 0x040fe200000000df */
[C---:B------:R-:W-:Y:S01]  /*27710*/  FFMA R38, R87.reuse, R31, R224 ;  /* 0x0000001f57267223 */ /* 0x040fe200000000e0 */
[C---:B------:R-:W-:Y:S01]  /*27720*/  FFMA R37, R87.reuse, R27, R225 ;  /* 0x0000001b57257223 */ /* 0x040fe200000000e1 */
[----:B------:R-:W-:Y:S01]  /*27730*/  FFMA R36, R87, R23, R226 ;  /* 0x0000001757247223 */ /* 0x000fe200000000e2 */
[----:B------:R-:W4:Y:S04]  /*27740*/  LDL R86, [R1+0x22c] ;  /* 0x00022c0001567983 */ /* 0x000f280000100800 */
[----:B------:R-:W4:Y:S01]  /*27750*/  LDL R19, [R1+0x1a0] ;  /* 0x0001a00001137983 */ /* 0x000f220000100800 */
[----:B-1----:R-:W-:-:S03]  /*27760*/  IADD3 R10, P2, R25, UR6, RZ ;  /* 0x00000006190a7c10 */ /* 0x002fc6000ff5e0ff */
[----:B------:R-:W4:Y:S04]  /*27770*/  LDL R87, [R1+0x238] ;  /* 0x0002380001577983 */ /* 0x000f280000100800 */
[----:B------:R-:W4:Y:S01]  /*27780*/  LDL R25, [R1+0x1a4] ;  /* 0x0001a40001197983 */ /* 0x000f220000100800 */
[----:B------:R-:W-:Y:S01]  /*27790*/  FFMA R45, R95, R27, R12 ;  /* 0x0000001b5f2d7223 */ /* 0x000fe2000000000c */
[C---:B------:R-:W-:Y:S02]  /*277a0*/  LEA R18, R2.reuse, R18, 0xf ;  /* 0x0000001202127211 */ /* 0x040fe400078e78ff */
[----:B------:R-:W-:Y:S01]  /*277b0*/  IADD3.X R11, R21, UR7, RZ, P2, !PT ;  /* 0x00000007150b7c10 */ /* 0x000fe200097fe4ff */
[----:B------:R-:W4:Y:S01]  /*277c0*/  LDL R85, [R1+0x248] ;  /* 0x0002480001557983 */ /* 0x000f220000100800 */
[----:B------:R-:W-:-:S03]  /*277d0*/  LEA R28, R2, R24, 0xf ;  /* 0x00000018021c7211 */ /* 0x000fc600078e78ff */
[----:B------:R-:W4:Y:S04]  /*277e0*/  LDL R21, [R1+0x19c] ;  /* 0x00019c0001157983 */ /* 0x000f280000100800 */
[----:B------:R3:W-:Y:S04]  /*277f0*/  LDGSTS.E.BYPASS.128 [R18], [R8.64], !P0 ;  /* 0x0000000008127fae */ /* 0x0007e8000c101c4a */
[----:B------:R-:W4:Y:S04]  /*27800*/  LDL R24, [R1+0x198] ;  /* 0x0001980001187983 */ /* 0x000f280000100800 */
[----:B------:R4:W-:Y:S01]  /*27810*/  LDGSTS.E.BYPASS.128 [R28], [R10.64], !P0 ;  /* 0x000000000a1c7fae */ /* 0x0009e2000c101c4a */
[----:B---3--:R-:W-:-:S03]  /*27820*/  IADD3 R8, P2, R7, UR6, RZ ;  /* 0x0000000607087c10 */ /* 0x008fc6000ff5e0ff */
[----:B------:R-:W3:Y:S04]  /*27830*/  LDL R82, [R1+0x24c] ;  /* 0x00024c0001527983 */ /* 0x000ee80000100800 */
[----:B------:R-:W3:Y:S01]  /*27840*/  LDL R7, [R1+0x250] ;  /* 0x0002500001077983 */ /* 0x000ee20000100800 */
[C---:B------:R-:W-:Y:S01]  /*27850*/  FFMA R131, R83.reuse, R35, R150 ;  /* 0x0000002353837223 */ /* 0x040fe20000000096 */
[C---:B------:R-:W-:Y:S01]  /*27860*/  FFMA R130, R83.reuse, R31, R158 ;  /* 0x0000001f53827223 */ /* 0x040fe2000000009e */
[----:B------:R-:W-:Y:S01]  /*27870*/  FFMA R128, R83, R23, R166 ;  /* 0x0000001753807223 */ /* 0x000fe200000000a6 */
[----:B------:R-:W-:Y:S01]  /*27880*/  FFMA R221, R90, R30, R221 ;  /* 0x0000001e5add7223 */ /* 0x000fe200000000dd */
[----:B------:R-:W3:Y:S01]  /*27890*/  LDL R89, [R1+0x290] ;  /* 0x0002900001597983 */ /* 0x000ee20000100800 */
[----:B--2---:R-:W-:-:S04]  /*278a0*/  IADD3 R12, P1, R13, UR6, RZ ;  /* 0x000000060d0c7c10 */ /* 0x004fc8000ff3e0ff */
[----:B------:R-:W-:Y:S02]  /*278b0*/  IADD3.X R13, R29, UR7, RZ, P1, !PT ;  /* 0x000000071d0d7c10 */ /* 0x000fe40008ffe4ff */
[----:B------:R-:W2:Y:S01]  /*278c0*/  LDL R29, [R1+0x194] ;  /* 0x00019400011d7983 */ /* 0x000ea20000100800 */
[----:B----4-:R-:W-:-:S03]  /*278d0*/  IADD3 R10, P1, R33, UR6, RZ ;  /* 0x00000006210a7c10 */ /* 0x010fc6000ff3e0ff */
[----:B------:R-:W4:Y:S01]  /*278e0*/  LDL R33, [R1+0x260] ;  /* 0x0002600001217983 */ /* 0x000f220000100800 */
[----:B------:R-:W-:Y:S01]  /*278f0*/  LEA R20, R2, R20, 0xf ;  /* 0x0000001402147211 */ /* 0x000fe200078e78ff */
[----:B------:R-:W-:Y:S01]  /*27900*/  FFMA R129, R83, R27, R80 ;  /* 0x0000001b53817223 */ /* 0x000fe20000000050 */
[----:B------:R-:W-:Y:S01]  /*27910*/  IADD3.X R9, R79, UR7, RZ, P2, !PT ;  /* 0x000000074f097c10 */ /* 0x000fe200097fe4ff */
[----:B------:R-:W4:Y:S01]  /*27920*/  LDL R83, [R1+0x258] ;  /* 0x0002580001537983 */ /* 0x000f220000100800 */
[----:B------:R-:W-:Y:S02]  /*27930*/  IADD3.X R11, R86, UR7, RZ, P1, !PT ;  /* 0x00000007560b7c10 */ /* 0x000fe40008ffe4ff */
[C---:B------:R-:W-:Y:S01]  /*27940*/  LEA R19, R2.reuse, R19, 0xf ;  /* 0x0000001302137211 */ /* 0x040fe200078e78ff */
[----:B------:R1:W-:Y:S01]  /*27950*/  LDGSTS.E.BYPASS.128 [R20], [R12.64], !P0 ;  /* 0x000000000c147fae */ /* 0x0003e2000c101c4a */
[----:B------:R-:W-:-:S03]  /*27960*/  LEA R25, R2, R25, 0xf ;  /* 0x0000001902197211 */ /* 0x000fc600078e78ff */
[----:B------:R-:W4:Y:S04]  /*27970*/  LDL R79, [R1+0x25c] ;  /* 0x00025c00014f7983 */ /* 0x000f280000100800 */
[----:B------:R1:W-:Y:S02]  /*27980*/  LDGSTS.E.BYPASS.128 [R25], [R8.64], !P0 ;  /* 0x0000000008197fae */ /* 0x0003e4000c101c4a */
[----:B-1----:R-:W-:Y:S02]  /*27990*/  IADD3 R12, P2, R87, UR6, RZ ;  /* 0x00000006570c7c10 */ /* 0x002fe4000ff5e0ff */
[----:B------:R1:W-:Y:S01]  /*279a0*/  LDGSTS.E.BYPASS.128 [R19], [R10.64], !P0 ;  /* 0x000000000a137fae */ /* 0x0003e2000c101c4a */
[----:B------:R-:W-:Y:S02]  /*279b0*/  LEA R21, R2, R21, 0xf ;  /* 0x0000001502157211 */ /* 0x000fe400078e78ff */
[----:B------:R-:W-:Y:S01]  /*279c0*/  IADD3.X R13, R77, UR7, RZ, P2, !PT ;  /* 0x000000074d0d7c10 */ /* 0x000fe200097fe4ff */
[----:B------:R-:W4:Y:S01]  /*279d0*/  LDL R80, [R1+0x268] ;  /* 0x0002680001507983 */ /* 0x000f220000100800 */
[----:B------:R-:W-:-:S03]  /*279e0*/  IADD3 R8, P1, R78, UR6, RZ ;  /* 0x000000064e087c10 */ /* 0x000fc6000ff3e0ff */
[----:B------:R3:W-:Y:S01]  /*279f0*/  LDGSTS.E.BYPASS.128 [R21], [R12.64], !P0 ;  /* 0x000000000c157fae */ /* 0x0007e2000c101c4a */
[----:B------:R-:W-:Y:S02]  /*27a00*/  LEA R24, R2, R24, 0xf ;  /* 0x0000001802187211 */ /* 0x000fe400078e78ff */
[----:B-1----:R-:W-:Y:S01]  /*27a10*/  IADD3 R10, P2, R85, UR6, RZ ;  /* 0x00000006550a7c10 */ /* 0x002fe2000ff5e0ff */
[----:B------:R-:W4:Y:S01]  /*27a20*/  LDL R78, [R1+0x270] ;  /* 0x00027000014e7983 */ /* 0x000f220000100800 */
[----:B------:R-:W-:Y:S02]  /*27a30*/  IADD3.X R9, R84, UR7, RZ, P1, !PT ;  /* 0x0000000754097c10 */ /* 0x000fe40008ffe4ff */
[----:B------:R-:W-:Y:S01]  /*27a40*/  IADD3.X R11, R76, UR7, RZ, P2, !PT ;  /* 0x000000074c0b7c10 */ /* 0x000fe200097fe4ff */
[----:B------:R-:W4:Y:S01]  /*27a50*/  LDL R77, [R1+0x264] ;  /* 0x00026400014d7983 */ /* 0x000f220000100800 */
[----:B---3--:R-:W-:-:S03]  /*27a60*/  IADD3 R12, P1, R7, UR6, RZ ;  /* 0x00000006070c7c10 */ /* 0x008fc6000ff3e0ff */
[----:B------:R4:W-:Y:S01]  /*27a70*/  LDGSTS.E.BYPASS.128 [R24], [R8.64], !P0 ;  /* 0x0000000008187fae */ /* 0x0009e2000c101c4a */
[----:B------:R-:W-:-:S03]  /*27a80*/  IADD3.X R13, R82, UR7, RZ, P1, !PT ;  /* 0x00000007520d7c10 */ /* 0x000fc60008ffe4ff */
[----:B------:R-:W3:Y:S01]  /*27a90*/  LDL R76, [R1+0x26c] ;  /* 0x00026c00014c7983 */ /* 0x000ee20000100800 */
[----:B------:R-:W-:-:S03]  /*27aa0*/  FFMA R220, R90, R34, R220 ;  /* 0x000000225adc7223 */ /* 0x000fc600000000dc */
[----:B------:R-:W3:Y:S01]  /*27ab0*/  LDL R7, [R1+0x278] ;  /* 0x0002780001077983 */ /* 0x000ee20000100800 */
[----:B--2---:R-:W-:Y:S01]  /*27ac0*/  LEA R29, R2, R29, 0xf ;  /* 0x0000001d021d7211 */ /* 0x004fe200078e78ff */
[C---:B------:R-:W-:Y:S01]  /*27ad0*/  FFMA R42, R91.reuse, R31, R221 ;  /* 0x0000001f5b2a7223 */ /* 0x040fe200000000dd */
[C---:B------:R-:W-:Y:S01]  /*27ae0*/  FFMA R41, R91.reuse, R27, R222 ;  /* 0x0000001b5b297223 */ /* 0x040fe200000000de */
[----:B------:R-:W-:Y:S01]  /*27af0*/  FFMA R40, R91, R23, R227 ;  /* 0x000000175b287223 */ /* 0x000fe200000000e3 */
[----:B------:R-:W2:Y:S04]  /*27b00*/  LDL R90, [R1+0x27c] ;  /* 0x00027c00015a7983 */ /* 0x000ea80000100800 */
[----:B------:R1:W-:Y:S01]  /*27b10*/  LDGSTS.E.BYPASS.128 [R29], [R10.64], !P0 ;  /* 0x000000000a1d7fae */ /* 0x0003e2000c101c4a */
[----:B----4-:R-:W-:Y:S01]  /*27b20*/  IADD3 R8, P2, R83, UR6, RZ ;  /* 0x0000000653087c10 */ /* 0x010fe2000ff5e0ff */
[----:B------:R-:W-:-:S02]  /*27b30*/  FFMA R43, R91, R35, R220 ;  /* 0x000000235b2b7223 */ /* 0x000fc400000000dc */
[----:B------:R-:W4:Y:S04]  /*27b40*/  LDL R91, [R1+0x288] ;  /* 0x00028800015b7983 */ /* 0x000f280000100800 */
[----:B------:R-:W2:Y:S01]  /*27b50*/  LDL R87, [R1+0x298] ;  /* 0x0002980001577983 */ /* 0x000ea20000100800 */
[----:B-1----:R-:W-:-:S03]  /*27b60*/  IADD3 R10, P1, R33, UR6, RZ ;  /* 0x00000006210a7c10 */ /* 0x002fc6000ff3e0ff */
[----:B------:R-:W2:Y:S04]  /*27b70*/  LDL R86, [R1+0x28c] ;  /* 0x00028c0001567983 */ /* 0x000ea80000100800 */
[----:B------:R-:W2:Y:S01]  /*27b80*/  LDL R33, [R1+0x280] ;  /* 0x0002800001217983 */ /* 0x000ea20000100800 */
[----:B------:R-:W-:-:S03]  /*27b90*/  LEA R32, R2, R32, 0xf ;  /* 0x0000002002207211 */ /* 0x000fc600078e78ff */
[----:B------:R-:W4:Y:S01]  /*27ba0*/  LDL R84, [R1+0x294] ;  /* 0x0002940001547983 */ /* 0x000f220000100800 */
[----:B------:R-:W-:-:S03]  /*27bb0*/  IADD3.X R9, R81, UR7, RZ, P2, !PT ;  /* 0x0000000751097c10 */ /* 0x000fc600097fe4ff */
[----:B------:R-:W4:Y:S01]  /*27bc0*/  LDL R85, [R1+0x2a0] ;  /* 0x0002a00001557983 */ /* 0x000f220000100800 */
[----:B------:R-:W-:-:S03]  /*27bd0*/  IADD3.X R11, R79, UR7, RZ, P1, !PT ;  /* 0x000000074f0b7c10 */ /* 0x000fc60008ffe4ff */
[----:B------:R-:W4:Y:S04]  /*27be0*/  LDL R83, [R1+0x2a8] ;  /* 0x0002a80001537983 */ /* 0x000f280000100800 */
[----:B------:R-:W4:Y:S04]  /*27bf0*/  LDL R82, [R1+0x29c] ;  /* 0x00029c0001527983 */ /* 0x000f280000100800 */
[----:B------:R1:W-:Y:S04]  /*27c00*/  LDGSTS.E.BYPASS.128 [R32], [R12.64], !P0 ;  /* 0x000000000c207fae */ /* 0x0003e8000c101c4a */
[----:B------:R-:W4:Y:S04]  /*27c10*/  LDL R81, [R1+0x2b0] ;  /* 0x0002b00001517983 */ /* 0x000f280000100800 */
[----:B------:R-:W0:Y:S01]  /*27c20*/  LDGDEPBAR ;  /* 0x00000000000079af */ /* 0x000e220000000000 */
[----:B-1----:R-:W-:-:S03]  /*27c30*/  IADD3 R12, P2, R80, UR6, RZ ;  /* 0x00000006500c7c10 */ /* 0x002fc6000ff5e0ff */
[----:B------:R1:W-:Y:S04]  /*27c40*/  LDGSTS.E.BYPASS.128 [R5+0x10000], [R8.64], !P0 ;  /* 0x1000000008057fae */ /* 0x0003e8000c101c4a */
[----:B------:R3:W-:Y:S01]  /*27c50*/  LDGSTS.E.BYPASS.128 [R6+0x10000], [R10.64], !P0 ;  /* 0x100000000a067fae */ /* 0x0007e2000c101c4a */
[----:B------:R-:W-:-:S03]  /*27c60*/  IADD3.X R13, R77, UR7, RZ, P2, !PT ;  /* 0x000000074d0d7c10 */ /* 0x000fc600097fe4ff */
[----:B------:R-:W4:Y:S01]  /*27c70*/  LDL R80, [R1+0x2a4] ;  /* 0x0002a40001507983 */ /* 0x000f220000100800 */
[----:B-1----:R-:W-:-:S03]  /*27c80*/  IADD3 R8, P1, R78, UR6, RZ ;  /* 0x000000064e087c10 */ /* 0x002fc6000ff3e0ff */
[----:B------:R-:W4:Y:S04]  /*27c90*/  LDL R79, [R1+0x2b8] ;  /* 0x0002b800014f7983 */ /* 0x000f280000100800 */
[----:B---3--:R-:W3:Y:S01]  /*27ca0*/  LDL R11, [R1+0x2ac] ;  /* 0x0002ac00010b7983 */ /* 0x008ee20000100800 */
[----:B------:R-:W-:-:S03]  /*27cb0*/  IADD3.X R9, R76, UR7, RZ, P1, !PT ;  /* 0x000000074c097c10 */ /* 0x000fc60008ffe4ff */
[----:B------:R-:W3:Y:S04]  /*27cc0*/  LDL R10, [R1+0x2c0] ;  /* 0x0002c000010a7983 */ /* 0x000ee80000100800 */
[----:B------:R-:W3:Y:S04]  /*27cd0*/  LDL R78, [R1+0x2c8] ;  /* 0x0002c800014e7983 */ /* 0x000ee80000100800 */
[----:B------:R-:W3:Y:S04]  /*27ce0*/  LDL R77, [R1+0x2b4] ;  /* 0x0002b400014d7983 */ /* 0x000ee80000100800 */
[----:B------:R1:W-:Y:S04]  /*27cf0*/  LDGSTS.E.BYPASS.128 [R4+0x10000], [R12.64], !P0 ;  /* 0x100000000c047fae */ /* 0x0003e8000c101c4a */
[----:B------:R-:W3:Y:S01]  /*27d00*/  LDL R76, [R1+0x2d0] ;  /* 0x0002d000014c7983 */ /* 0x000ee20000100800 */
[----:B------:R-:W-:-:S03]  /*27d10*/  IADD3 R6, P2, R7, UR6, RZ ;  /* 0x0000000607067c10 */ /* 0x000fc6000ff5e0ff */
[----:B------:R4:W-:Y:S04]  /*27d20*/  LDGSTS.E.BYPASS.128 [R14+0x10000], [R8.64], !P0 ;  /* 0x10000000080e7fae */ /* 0x0009e8000c101c4a */
[----:B-1----:R-:W3:Y:S04]  /*27d30*/  LDL R13, [R1+0x2c4] ;  /* 0x0002c400010d7983 */ /* 0x002ee80000100800 */
[----:B------:R-:W3:Y:S01]  /*27d40*/  LDL R12, [R1+0x2cc] ;  /* 0x0002cc00010c7983 */ /* 0x000ee20000100800 */
[----:B--2---:R-:W-:-:S03]  /*27d50*/  IADD3 R4, P1, R33, UR6, RZ ;  /* 0x0000000621047c10 */ /* 0x004fc6000ff3e0ff */
[----:B------:R-:W2:Y:S01]  /*27d60*/  LDL R33, [R1+0x2bc] ;  /* 0x0002bc0001217983 */ /* 0x000ea20000100800 */
[----:B------:R-:W-:Y:S02]  /*27d70*/  IADD3.X R7, R92, UR7, RZ, P2, !PT ;  /* 0x000000075c077c10 */ /* 0x000fe400097fe4ff */
[----:B------:R-:W-:Y:S02]  /*27d80*/  IADD3.X R5, R90, UR7, RZ, P1, !PT ;  /* 0x000000075a057c10 */ /* 0x000fe40008ffe4ff */
[----:B----4-:R-:W-:Y:S01]  /*27d90*/  IADD3 R8, P2, R91, UR6, RZ ;  /* 0x000000065b087c10 */ /* 0x010fe2000ff5e0ff */
[----:B------:R1:W-:Y:S03]  /*27da0*/  LDGSTS.E.BYPASS.128 [R15+0x10000], [R6.64], !P0 ;  /* 0x10000000060f7fae */ /* 0x0003e6000c101c4a */
[----:B------:R-:W-:Y:S01]  /*27db0*/  IADD3.X R9, R88, UR7, RZ, P2, !PT ;  /* 0x0000000758097c10 */ /* 0x000fe200097fe4ff */
[----:B------:R4:W-:Y:S04]  /*27dc0*/  LDGSTS.E.BYPASS.128 [R17+0x10000], [R4.64], !P0 ;  /* 0x1000000004117fae */ /* 0x0009e8000c101c4a */
[----:B------:R4:W-:Y:S01]  /*27dd0*/  LDGSTS.E.BYPASS.128 [R16+0x10000], [R8.64], !P0 ;  /* 0x1000000008107fae */ /* 0x0009e2000c101c4a */
[----:B-1----:R-:W-:-:S02]  /*27de0*/  IADD3 R6, P1, R89, UR6, RZ ;  /* 0x0000000659067c10 */ /* 0x002fc4000ff3e0ff */
[----:B----4-:R-:W-:Y:S02]  /*27df0*/  IADD3 R4, P2, R87, UR6, RZ ;  /* 0x0000000657047c10 */ /* 0x010fe4000ff5e0ff */
[----:B------:R-:W-:Y:S02]  /*27e00*/  IADD3.X R7, R86, UR7, RZ, P1, !PT ;  /* 0x0000000756077c10 */ /* 0x000fe40008ffe4ff */
[----:B------:R-:W-:Y:S02]  /*27e10*/  IADD3.X R5, R84, UR7, RZ, P2, !PT ;  /* 0x0000000754057c10 */ /* 0x000fe400097fe4ff */
[----:B------:R-:W-:Y:S01]  /*27e20*/  IADD3 R8, P1, R85, UR6, RZ ;  /* 0x0000000655087c10 */ /* 0x000fe2000ff3e0ff */
[----:B------:R1:W-:Y:S03]  /*27e30*/  LDGSTS.E.BYPASS.128 [R18+0x10000], [R6.64], !P0 ;  /* 0x1000000006127fae */ /* 0x0003e6000c101c4a */
[----:B------:R-:W-:Y:S01]  /*27e40*/  IADD3.X R9, R82, UR7, RZ, P1, !PT ;  /* 0x0000000752097c10 */ /* 0x000fe20008ffe4ff */
[----:B------:R4:W-:Y:S04]  /*27e50*/  LDGSTS.E.BYPASS.128 [R28+0x10000], [R4.64], !P0 ;  /* 0x10000000041c7fae */ /* 0x0009e8000c101c4a */
[----:B------:R3:W-:Y:S01]  /*27e60*/  LDGSTS.E.BYPASS.128 [R20+0x10000], [R8.64], !P0 ;  /* 0x1000000008147fae */ /* 0x0007e2000c101c4a */
[----:B-1----:R-:W-:-:S02]  /*27e70*/  IADD3 R6, P2, R83, UR6, RZ ;  /* 0x0000000653067c10 */ /* 0x002fc4000ff5e0ff */
[----:B----4-:R-:W-:Y:S02]  /*27e80*/  IADD3 R4, P1, R81, UR6, RZ ;  /* 0x0000000651047c10 */ /* 0x010fe4000ff3e0ff */
[----:B------:R-:W-:Y:S02]  /*27e90*/  IADD3.X R7, R80, UR7, RZ, P2, !PT ;  /* 0x0000000750077c10 */ /* 0x000fe400097fe4ff */
[----:B---3--:R-:W-:Y:S02]  /*27ea0*/  IADD3.X R5, R11, UR7, RZ, P1, !PT ;  /* 0x000000070b057c10 */ /* 0x008fe40008ffe4ff */
[----:B------:R-:W-:Y:S01]  /*27eb0*/  IADD3 R8, P2, R79, UR6, RZ ;  /* 0x000000064f087c10 */ /* 0x000fe2000ff5e0ff */
[----:B------:R1:W-:Y:S01]  /*27ec0*/  LDGSTS.E.BYPASS.128 [R25+0x10000], [R6.64], !P0 ;  /* 0x1000000006197fae */ /* 0x0003e2000c101c4a */
[----:B------:R-:W-:-:S03]  /*27ed0*/  IADD3 R10, P1, R10, UR6, RZ ;  /* 0x000000060a0a7c10 */ /* 0x000fc6000ff3e0ff */
[----:B------:R3:W-:Y:S01]  /*27ee0*/  LDGSTS.E.BYPASS.128 [R19+0x10000], [R4.64], !P0 ;  /* 0x1000000004137fae */ /* 0x0007e2000c101c4a */
[----:B------:R-:W-:Y:S02]  /*27ef0*/  IADD3.X R9, R77, UR7, RZ, P2, !PT ;  /* 0x000000074d097c10 */ /* 0x000fe400097fe4ff */
[----:B-1----:R-:W-:-:S03]  /*27f00*/  IADD3 R6, P3, R78, UR6, RZ ;  /* 0x000000064e067c10 */ /* 0x002fc6000ff7e0ff */
[----:B------:R1:W-:Y:S01]  /*27f10*/  LDGSTS.E.BYPASS.128 [R21+0x10000], [R8.64], !P0 ;  /* 0x1000000008157fae */ /* 0x0003e2000c101c4a */
[----:B---3--:R-:W-:-:S03]  /*27f20*/  IADD3 R4, P2, R76, UR6, RZ ;  /* 0x000000064c047c10 */ /* 0x008fc6000ff5e0ff */
[----:B------:R-:W3:Y:S01]  /*27f30*/  S2R R0, SR_TID.X ;  /* 0x0000000000007919 */ /* 0x000ee20000002100 */
[----:B------:R-:W-:Y:S02]  /*27f40*/  IADD3.X R7, R13, UR7, RZ, P3, !PT ;  /* 0x000000070d077c10 */ /* 0x000fe40009ffe4ff */
[----:B------:R-:W-:Y:S01]  /*27f50*/  IADD3.X R5, R12, UR7, RZ, P2, !PT ;  /* 0x000000070c057c10 */ /* 0x000fe200097fe4ff */
[----:B------:R-:W-:Y:S01]  /*27f60*/  STL [R1+0x168], R3 ;  /* 0x0001680301007387 */ /* 0x000fe20000100800 */
[----:B------:R-:W-:-:S04]  /*27f70*/  UIADD3 UR4, UR4, 0x1, URZ ;  /* 0x0000000104047890 */ /* 0x000fc8000fffe03f */
[----:B------:R-:W-:-:S04]  /*27f80*/  UISETP.GE.AND UP0, UPT, UR4, 0x2, UPT ;  /* 0x000000020400788c */ /* 0x000fc8000bf06270 */
[----:B------:R-:W-:Y:S02]  /*27f90*/  USEL UR4, UR4, URZ, !UP0 ;  /* 0x0000003f04047287 */ /* 0x000fe4000c000000 */
[----:B------:R-:W-:Y:S02]  /*27fa0*/  UIADD3 UR6, UP1, UR6, 0x100, URZ ;  /* 0x0000010006067890 */ /* 0x000fe4000ff3e03f */
[----:B------:R-:W-:Y:S01]  /*27fb0*/  USHF.L.U32 UR5, UR4, 0xf, URZ ;  /* 0x0000000f04057899 */ /* 0x000fe2000800063f */
        /* <DEDUP_REMOVED lines=29> */
[----:B---3--:R-:W-:Y:S01]  /*28190*/  SHF.L.U32 R0, R0, 0x3, RZ ;  /* 0x0000000300007819 */ /* 0x008fe200000006ff */
[C---:B------:R-:W-:Y:S01]  /*281a0*/  FFMA R22, R126.reuse, R22, R237 ;  /* 0x000000167e167223 */ /* 0x040fe200000000ed */
[C---:B------:R-:W-:Y:S01]  /*281b0*/  FFMA R26, R126.reuse, R26, R159 ;  /* 0x0000001a7e1a7223 */ /* 0x040fe2000000009f */
[C---:B------:R-:W-:Y:S01]  /*281c0*/  FFMA R30, R126.reuse, R30, R162 ;  /* 0x0000001e7e1e7223 */ /* 0x040fe200000000a2 */
[----:B------:R-:W-:Y:S01]  /*281d0*/  FFMA R34, R126, R34, R154 ;  /* 0x000000227e227223 */ /* 0x000fe2000000009a */
[----:B------:R-:W-:Y:S01]  /*281e0*/  UIADD3 UR8, UR5, 0x10000, URZ ;  /* 0x0001000005087890 */ /* 0x000fe2000fffe03f */
[-C--:B------:R-:W-:Y:S01]  /*281f0*/  FFMA R181, R215, R27.reuse, R181 ;  /* 0x0000001bd7b57223 */ /* 0x080fe200000000b5 */
[C---:B------:R-:W-:Y:S01]  /*28200*/  FFMA R185, R219.reuse, R27, R185 ;  /* 0x0000001bdbb97223 */ /* 0x040fe200000000b9 */
[----:B------:R-:W-:Y:S01]  /*28210*/  FFMA R184, R219, R23, R184 ;  /* 0x00000017dbb87223 */ /* 0x000fe200000000b8 */
[-C--:B------:R-:W-:Y:S01]  /*28220*/  FFMA R215, R247, R35.reuse, R245 ;  /* 0x00000023f7d77223 */ /* 0x080fe200000000f5 */
[C---:B------:R-:W-:Y:S01]  /*28230*/  FFMA R219, R251.reuse, R35, R249 ;  /* 0x00000023fbdb7223 */ /* 0x040fe200000000f9 */
[----:B------:R-:W-:Y:S01]  /*28240*/  FFMA R218, R251, R31, R218 ;  /* 0x0000001ffbda7223 */ /* 0x000fe200000000da */
[----:B------:R-:W-:Y:S01]  /*28250*/  LOP3.LUT R0, R0, 0xf00, RZ, 0xc0, !PT ;  /* 0x00000f0000007812 */ /* 0x000fe200078ec0ff */
        /* <DEDUP_REMOVED lines=35> */
[----:B--2---:R-:W-:-:S05]  /*28490*/  IADD3.X R11, R33, UR7, RZ, P1, !PT ;  /* 0x00000007210b7c10 */ /* 0x004fca0008ffe4ff */
[----:B------:R1:W-:Y:S04]  /*284a0*/  LDGSTS.E.BYPASS.128 [R24+0x10000], [R10.64], !P0 ;  /* 0x100000000a187fae */ /* 0x0003e8000c101c4a */
[----:B------:R1:W-:Y:S04]  /*284b0*/  LDGSTS.E.BYPASS.128 [R29+0x10000], [R6.64], !P0 ;  /* 0x10000000061d7fae */ /* 0x0003e8000c101c4a */
[----:B------:R1:W-:Y:S04]  /*284c0*/  LDGSTS.E.BYPASS.128 [R32+0x10000], [R4.64], !P0 ;  /* 0x1000000004207fae */ /* 0x0003e8000c101c4a */
[----:B------:R-:W0:Y:S01]  /*284d0*/  LDGDEPBAR ;  /* 0x00000000000079af */ /* 0x000e220000000000 */
[----:B------:R-:W-:Y:S01]  /*284e0*/  ISETP.GE.U32.AND P0, PT, R3, 0xc0, PT ;  /* 0x000000c00300780c */ /* 0x000fe20003f06070 */
[----:B------:R-:W-:Y:S01]  /*284f0*/  UIADD3.X UR7, URZ, UR7, URZ, UP1, !UPT ;  /* 0x000000073f077290 */ /* 0x000fe20008ffe43f */
[----:B------:R-:W-:-:S04]  /*28500*/  DEPBAR.LE SB0, 0x2 ;  /* 0x000080800000791a */ /* 0x000fc80000000000 */
[----:B------:R-:W-:Y:S07]  /*28510*/  BAR.SYNC 0x0 ;  /* 0x0000000000007b1d */ /* 0x000fee0000000000 */
[----:B-1----:R-:W-:Y:S01]  /*28520*/  @P0 CALL.REL.NOINC `(.L_x_0) ;  /* 0x0000001000000944 */ /* 0x002fe20003c00000 */
[----:B------:R-:W-:Y:S05]  /*28530*/  BRA `(.L_x_1) ;  /* 0xfffda9f000007947 */ /* 0x000fea000383ffff */
.L_x_0:
[----:B------:R-:W2:Y:S01]  /*28540*/  LDL.LU R140, [R1+0xb0] ;  /* 0x0000b000018c7983 */ /* 0x000ea20000300800 */
[----:B------:R-:W-:-:S04]  /*28550*/  DEPBAR.LE SB0, 0x0 ;  /* 0x000080000000791a */ /* 0x000fc80000000000 */
[----:B------:R-:W2:Y:S04]  /*28560*/  LDL.LU R141, [R1+0xb4] ;  /* 0x0000b400018d7983 */ /* 0x000ea80000300800 */
[----:B------:R-:W2:Y:S04]  /*28570*/  LDL.LU R142, [R1+0xb8] ;  /* 0x0000b800018e7983 */ /* 0x000ea80000300800 */
[----:B------:R-:W2:Y:S04]  /*28580*/  LDL.LU R143, [R1+0xbc] ;  /* 0x0000bc00018f7983 */ /* 0x000ea80000300800 */
[----:B------:R-:W3:Y:S04]  /*28590*/  LDL.LU R2, [R1+0x1d0] ;  /* 0x0001d00001027983 */ /* 0x000ee80000300800 */
[----:B------:R-:W4:Y:S04]  /*285a0*/  LDL.LU R164, [R1+0xa0] ;  /* 0x0000a00001a47983 */ /* 0x000f280000300800 */
[----:B------:R-:W4:Y:S04]  /*285b0*/  LDL.LU R165, [R1+0xa4] ;  /* 0x0000a40001a57983 */ /* 0x000f280000300800 */
[----:B------:R-:W4:Y:S04]  /*285c0*/  LDL.LU R166, [R1+0xa8] ;  /* 0x0000a80001a67983 */ /* 0x000f280000300800 */
[----:B------:R-:W4:Y:S04]  /*285d0*/  LDL.LU R167, [R1+0xac] ;  /* 0x0000ac0001a77983 */ /* 0x000f280000300800 */
[----:B------:R-:W5:Y:S04]  /*285e0*/  LDL.LU R80, [R1+0x90] ;  /* 0x0000900001507983 */ /* 0x000f680000300800 */
        /* <DEDUP_REMOVED lines=20> */
[----:B------:R-:W1:Y:S04]  /*28730*/  S2R R0, SR_TID.X ;  /* 0x0000000000007919 */ /* 0x000e680000002100 */
[----:B------:R-:W1:Y:S02]  /*28740*/  S2R R252, SR_TID.X ;  /* 0x0000000000fc7919 */ /* 0x000e640000002100 */
[----:B-1----:R-:W-:-:S02]  /*28750*/  SHF.R.U32.HI R3, RZ, 0x5, R0 ;  /* 0x00000005ff037819 */ /* 0x002fc40000011600 */
[----:B------:R-:W-:Y:S02]  /*28760*/  SHF.L.U32 R0, R0, 0x2, RZ ;  /* 0x0000000200007819 */ /* 0x000fe400000006ff */
[----:B------:R-:W-:Y:S02]  /*28770*/  SHF.L.U32 R252, R252, 0x2, RZ ;  /* 0x00000002fcfc7819 */ /* 0x000fe400000006ff */
[----:B------:R-:W-:Y:S02]  /*28780*/  SGXT.U32 R3, R3, 0x2 ;  /* 0x000000020303781a */ /* 0x000fe40000000000 */
[----:B------:R-:W-:-:S05]  /*28790*/  LOP3.LUT R252, R252, 0x7c, RZ, 0xc0, !PT ;  /* 0x0000007cfcfc7812 */ /* 0x000fca00078ec0ff */
[----:B------:R-:W-:Y:S01]  /*287a0*/  IMAD R148, R3, 0x210, R252 ;  /* 0x0000021003947824 */ /* 0x000fe200078e02fc */
[----:B------:R-:W-:Y:S06]  /*287b0*/  BAR.SYNC 0x0 ;  /* 0x0000000000007b1d */ /* 0x000fec0000000000 */
[----:B--2---:R-:W-:Y:S01]  /*287c0*/  STS.128 [R148.X4], R140 ;  /* 0x0000008c94007388 */ /* 0x004fe20000004c00 */
[----:B---3--:R-:W-:Y:S02]  /*287d0*/  LOP3.LUT R0, R2, 0x7c, R0, 0xf8, !PT ;  /* 0x0000007c02007812 */ /* 0x008fe400078ef800 */
[----:B------:R-:W-:-:S05]  /*287e0*/  SHF.L.U32 R2, R148, 0x2, RZ ;  /* 0x0000000294027819 */ /* 0x000fca00000006ff */
[----:B------:R-:W-:Y:S01]  /*287f0*/  IMAD R2, R3, -0x630, R2 ;  /* 0xfffff9d003027824 */ /* 0x000fe200078e0202 */
[----:B----4-:R-:W-:Y:S04]  /*28800*/  STS.128 [R148.X4+0x210], R164 ;  /* 0x000210a494007388 */ /* 0x010fe80000004c00 */
[----:B-----5:R-:W-:Y:S04]  /*28810*/  STS.128 [R148.X4+0x420], R80 ;  /* 0x0004205094007388 */ /* 0x020fe80000004c00 */
[----:B------:R-:W-:Y:S04]  /*28820*/  STS.128 [R148.X4+0x630], R232 ;  /* 0x000630e894007388 */ /* 0x000fe80000004c00 */
[----:B------:R-:W-:Y:S06]  /*28830*/  BAR.SYNC 0x0 ;  /* 0x0000000000007b1d */ /* 0x000fec0000000000 */
[----:B------:R-:W1:Y:S04]  /*28840*/  LDS.128 R144, [R2] ;  /* 0x0000000002907984 */ /* 0x000e680000000c00 */
[----:B------:R-:W2:Y:S04]  /*28850*/  LDS.128 R12, [R2+0x840] ;  /* 0x00084000020c7984 */ /* 0x000ea80000000c00 */
[----:B------:R-:W3:Y:S04]  /*28860*/  LDS.128 R8, [R2+0x1080] ;  /* 0x0010800002087984 */ /* 0x000ee80000000c00 */
[----:B------:R-:W4:Y:S04]  /*28870*/  LDS.128 R4, [R2+0x18c0] ;  /* 0x0018c00002047984 */ /* 0x000f280000000c00 */
[----:B------:R-:W-:Y:S06]  /*28880*/  BAR.SYNC 0x0 ;  /* 0x0000000000007b1d */ /* 0x000fec0000000000 */
[----:B------:R-:W-:Y:S04]  /*28890*/  STS.128 [R148.X4], R244 ;  /* 0x000000f494007388 */ /* 0x000fe80000004c00 */
[----:B------:R-:W-:Y:S04]  /*288a0*/  STS.128 [R148.X4+0x210], R248 ;  /* 0x000210f894007388 */ /* 0x000fe80000004c00 */
[----:B------:R-:W-:Y:S04]  /*288b0*/  STS.128 [R148.X4+0x630], R168 ;  /* 0x000630a894007388 */ /* 0x000fe80000004c00 */
[----:B------:R-:W-:Y:S04]  /*288c0*/  STS.128 [R148.X4+0x420], R240 ;  /* 0x000420f094007388 */ /* 0x000fe80000004c00 */
[----:B------:R-:W-:Y:S06]  /*288d0*/  BAR.SYNC 0x0 ;  /* 0x0000000000007b1d */ /* 0x000fec0000000000 */
[----:B------:R-:W5:Y:S04]  /*288e0*/  LDS.128 R136, [R2] ;  /* 0x0000000002887984 */ /* 0x000f680000000c00 */
[----:B------:R-:W1:Y:S04]  /*288f0*/  LDS.128 R132, [R2+0x840] ;  /* 0x0008400002847984 */ /* 0x000e680000000c00 */
[----:B------:R-:W1:Y:S04]  /*28900*/  LDS.128 R20, [R2+0x1080] ;  /* 0x0010800002147984 */ /* 0x000e680000000c00 */
[----:B------:R-:W1:Y:S04]  /*28910*/  LDS.128 R16, [R2+0x18c0] ;  /* 0x0018c00002107984 */ /* 0x000e680000000c00 */
[----:B------:R-:W-:Y:S06]  /*28920*/  BAR.SYNC 0x0 ;  /* 0x0000000000007b1d */ /* 0x000fec0000000000 */
[----:B------:R-:W-:Y:S04]  /*28930*/  STS.128 [R148.X4], R172 ;  /* 0x000000ac94007388 */ /* 0x000fe80000004c00 */
[----:B------:R-:W-:Y:S04]  /*28940*/  STS.128 [R148.X4+0x210], R176 ;  /* 0x000210b094007388 */ /* 0x000fe80000004c00 */
[----:B------:R-:W-:Y:S04]  /*28950*/  STS.128 [R148.X4+0x420], R180 ;  /* 0x000420b494007388 */ /* 0x000fe80000004c00 */
[----:B------:R-:W-:Y:S04]  /*28960*/  STS.128 [R148.X4+0x630], R184 ;  /* 0x000630b894007388 */ /* 0x000fe80000004c00 */
[----:B------:R-:W-:Y:S06]  /*28970*/  BAR.SYNC 0x0 ;  /* 0x0000000000007b1d */ /* 0x000fec0000000000 */
[----:B------:R-:W1:Y:S04]  /*28980*/  LDS.128 R80, [R2] ;  /* 0x0000000002507984 */ /* 0x000e680000000c00 */
        /* <DEDUP_REMOVED lines=14> */
[----:B------:R-:W-:Y:S01]  /*28a70*/  STS.128 [R148.X4], R204 ;  /* 0x000000cc94007388 */ /* 0x000fe20000004c00 */
[----:B------:R-:W-:-:S03]  /*28a80*/  ISETP.GE.AND P0, PT, R0, 0x80, PT ;  /* 0x000000800000780c */ /* 0x000fc60003f06270 */
        /* <DEDUP_REMOVED lines=10> */
[----:B------:R-:W-:-:S03]  /*28b30*/  ISETP.LT.AND P1, PT, R149, c[0x0][0x178], !P0 ;  /* 0x00005e0095007a0c */ /* 0x000fc60004721270 */
[----:B------:R-:W-:Y:S04]  /*28b40*/  STS.128 [R148.X4+0x210], R36 ;  /* 0x0002102494007388 */ /* 0x000fe80000004c00 */
[----:B------:R-:W-:Y:S04]  /*28b50*/  STS.128 [R148.X4+0x420], R40 ;  /* 0x0004202894007388 */ /* 0x000fe80000004c00 */
[----:B------:R-:W-:Y:S04]  /*28b60*/  STS.128 [R148.X4+0x630], R44 ;  /* 0x0006302c94007388 */ /* 0x000fe80000004c00 */
[----:B------:R-:W-:Y:S06]  /*28b70*/  BAR.SYNC 0x0 ;  /* 0x0000000000007b1d */ /* 0x000fec0000000000 */
[----:B------:R-:W1:Y:S01]  /*28b80*/  LDS.128 R140, [R2] ;  /* 0x00000000028c7984 */ /* 0x000e620000000c00 */
[----:B------:R-:W-:-:S03]  /*28b90*/  MOV R3, 0x4 ;  /* 0x0000000400037802 */ /* 0x000fc60000000f00 */
[----:B------:R-:W1:Y:S04]  /*28ba0*/  LDS.128 R124, [R2+0x840] ;  /* 0x00084000027c7984 */ /* 0x000e680000000c00 */
[----:B------:R-:W1:Y:S04]  /*28bb0*/  LDS.128 R120, [R2+0x1080] ;  /* 0x0010800002787984 */ /* 0x000e680000000c00 */
[----:B------:R-:W1:Y:S04]  /*28bc0*/  LDS.128 R116, [R2+0x18c0] ;  /* 0x0018c00002747984 */ /* 0x000e680000000c00 */
[----:B------:R-:W-:Y:S06]  /*28bd0*/  BAR.SYNC 0x0 ;  /* 0x0000000000007b1d */ /* 0x000fec0000000000 */
[----:B------:R2:W-:Y:S04]  /*28be0*/  STS.128 [R148.X4], R48 ;  /* 0x0000003094007388 */ /* 0x0005e80000004c00 */
[----:B------:R-:W-:Y:S04]  /*28bf0*/  STS.128 [R148.X4+0x210], R52 ;  /* 0x0002103494007388 */ /* 0x000fe80000004c00 */
[----:B------:R-:W-:Y:S04]  /*28c00*/  STS.128 [R148.X4+0x420], R56 ;  /* 0x0004203894007388 */ /* 0x000fe80000004c00 */
[----:B------:R-:W-:Y:S01]  /*28c10*/  STS.128 [R148.X4+0x630], R60 ;  /* 0x0006303c94007388 */ /* 0x000fe20000004c00 */
[----:B--2---:R-:W-:-:S03]  /*28c20*/  LEA R48, R149, R0, 0x7 ;  /* 0x0000000095307211 */ /* 0x004fc600078e38ff */
[----:B------:R-:W-:Y:S06]  /*28c30*/  BAR.SYNC 0x0 ;  /* 0x0000000000007b1d */ /* 0x000fec0000000000 */
[----:B------:R-:W-:Y:S01]  /*28c40*/  IMAD.WIDE R48, R48, R3, c[0x0][0x170] ;  /* 0x00005c0030307625 */ /* 0x000fe200078e0203 */
[----:B------:R-:W2:Y:S01]  /*28c50*/  LDS.128 R128, [R2] ;  /* 0x0000000002807984 */ /* 0x000ea20000000c00 */
[----:B------:R-:W-:-:S03]  /*28c60*/  LOP3.LUT R51, R149, 0x4, RZ, 0xfc, !PT ;  /* 0x0000000495337812 */ /* 0x000fc600078efcff */
[----:B------:R-:W1:Y:S01]  /*28c70*/  LDS.128 R44, [R2+0x840] ;  /* 0x00084000022c7984 */ /* 0x000e620000000c00 */
[----:B------:R-:W-:-:S03]  /*28c80*/  LOP3.LUT R53, R149, 0x8, RZ, 0xfc, !PT ;  /* 0x0000000895357812 */ /* 0x000fc600078efcff */
[----:B------:R-:W2:Y:S01]  /*28c90*/  LDS.128 R40, [R2+0x1080] ;  /* 0x0010800002287984 */ /* 0x000ea20000000c00 */
[----:B------:R-:W-:-:S03]  /*28ca0*/  LOP3.LUT R55, R149, 0xc, RZ, 0xfc, !PT ;  /* 0x0000000c95377812 */ /* 0x000fc600078efcff */
[----:B------:R-:W2:Y:S01]  /*28cb0*/  LDS.128 R36, [R2+0x18c0] ;  /* 0x0018c00002247984 */ /* 0x000ea20000000c00 */
[----:B------:R-:W-:-:S03]  /*28cc0*/  LOP3.LUT R57, R149, 0x10, RZ, 0xfc, !PT ;  /* 0x0000001095397812 */ /* 0x000fc600078efcff */
[----:B------:R-:W-:Y:S06]  /*28cd0*/  BAR.SYNC 0x0 ;  /* 0x0000000000007b1d */ /* 0x000fec0000000000 */
[----:B------:R-:W-:Y:S01]  /*28ce0*/  STS.128 [R148.X4], R64 ;  /* 0x0000004094007388 */ /* 0x000fe20000004c00 */
[----:B------:R-:W-:-:S03]  /*28cf0*/  LOP3.LUT R59, R149, 0x14, RZ, 0xfc, !PT ;  /* 0x00000014953b7812 */ /* 0x000fc600078efcff */
[----:B------:R-:W-:Y:S04]  /*28d00*/  STS.128 [R148.X4+0x210], R68 ;  /* 0x0002104494007388 */ /* 0x000fe80000004c00 */
[----:B------:R-:W-:Y:S04]  /*28d10*/  STS.128 [R148.X4+0x420], R72 ;  /* 0x0004204894007388 */ /* 0x000fe80000004c00 */
[----:B------:R-:W-:Y:S01]  /*28d20*/  STS.128 [R148.X4+0x630], R76 ;  /* 0x0006304c94007388 */ /* 0x000fe20000004c00 */
[----:B------:R-:W-:-:S03]  /*28d30*/  ISETP.LT.AND P2, PT, R53, c[0x0][0x178], !P0 ;  /* 0x00005e0035007a0c */ /* 0x000fc60004741270 */
[----:B------:R-:W-:Y:S06]  /*28d40*/  BAR.SYNC 0x0 ;  /* 0x0000000000007b1d */ /* 0x000fec0000000000 */
[----:B-1----:R1:W-:Y:S01]  /*28d50*/  @P1 STG.E.128 [R48.64], R144 ;  /* 0x0000009030001986 */ /* 0x0023e2000c101d0a */
[----:B------:R-:W-:Y:S02]  /*28d60*/  ISETP.LT.AND P1, PT, R51, c[0x0][0x178], !P0 ;  /* 0x00005e0033007a0c */ /* 0x000fe40004721270 */
[----:B------:R-:W-:Y:S02]  /*28d70*/  ISETP.LT.AND P3, PT, R55, c[0x0][0x178], !P0 ;  /* 0x00005e0037007a0c */ /* 0x000fe40004761270 */
[----:B------:R-:W-:-:S02]  /*28d80*/  LEA R50, R51, R0, 0x7 ;  /* 0x0000000033327211 */ /* 0x000fc400078e38ff */
[----:B------:R-:W-:Y:S02]  /*28d90*/  ISETP.LT.AND P4, PT, R57, c[0x0][0x178], !P0 ;  /* 0x00005e0039007a0c */ /* 0x000fe40004781270 */
[-C--:B------:R-:W-:Y:S02]  /*28da0*/  LEA R52, R53, R0.reuse, 0x7 ;  /* 0x0000000035347211 */ /* 0x080fe400078e38ff */
[----:B------:R-:W-:Y:S02]  /*28db0*/  ISETP.LT.AND P5, PT, R59, c[0x0][0x178], !P0 ;  /* 0x00005e003b007a0c */ /* 0x000fe400047a1270 */
[-C--:B------:R-:W-:Y:S02]  /*28dc0*/  LEA R54, R55, R0.reuse, 0x7 ;  /* 0x0000000037367211 */ /* 0x080fe400078e38ff */
[-C--:B------:R-:W-:Y:S02]  /*28dd0*/  LEA R56, R57, R0.reuse, 0x7 ;  /* 0x0000000039387211 */ /* 0x080fe400078e38ff */
[----:B------:R-:W-:Y:S01]  /*28de0*/  LEA R58, R59, R0, 0x7 ;  /* 0x000000003b3a7211 */ /* 0x000fe200078e38ff */
[----:B-1----:R-:W-:Y:S01]  /*28df0*/  IMAD.WIDE R48, R50, R3, c[0x0][0x170] ;  /* 0x00005c0032307625 */ /* 0x002fe200078e0203 */
[----:B------:R-:W-:-:S03]  /*28e00*/  LOP3.LUT R59, R149, 0x18, RZ, 0xfc, !PT ;  /* 0x00000018953b7812 */ /* 0x000fc600078efcff */
[----:B------:R-:W-:Y:S01]  /*28e10*/  IMAD.WIDE R50, R52, R3, c[0x0][0x170] ;  /* 0x00005c0034327625 */ /* 0x000fe200078e0203 */
[----:B------:R-:W-:-:S03]  /*28e20*/  LOP3.LUT R61, R149, 0x1c, RZ, 0xfc, !PT ;  /* 0x0000001c953d7812 */ /* 0x000fc600078efcff */
[-C--:B------:R-:W-:Y:S01]  /*28e30*/  IMAD.WIDE R52, R54, R3.reuse, c[0x0][0x170] ;  /* 0x00005c0036347625 */ /* 0x080fe200078e0203 */
[C---:B------:R-:W-:Y:S01]  /*28e40*/  LOP3.LUT R63, R149.reuse, 0x20, RZ, 0xfc, !PT ;  /* 0x00000020953f7812 */ /* 0x040fe200078efcff */
[----:B------:R1:W-:Y:S02]  /*28e50*/  @P1 STG.E.128 [R48.64], R12 ;  /* 0x0000000c30001986 */ /* 0x0003e4000c101d0a */
[-C--:B------:R-:W-:Y:S01]  /*28e60*/  IMAD.WIDE R54, R56, R3.reuse, c[0x0][0x170] ;  /* 0x00005c0038367625 */ /* 0x080fe200078e0203 */
[C---:B------:R-:W-:Y:S01]  /*28e70*/  LOP3.LUT R65, R149.reuse, 0x24, RZ, 0xfc, !PT ;  /* 0x0000002495417812 */ /* 0x040fe200078efcff */
[----:B---3--:R3:W-:Y:S02]  /*28e80*/  @P2 STG.E.128 [R50.64], R8 ;  /* 0x0000000832002986 */ /* 0x0087e4000c101d0a */
[----:B------:R-:W-:Y:S01]  /*28e90*/  IMAD.WIDE R56, R58, R3, c[0x0][0x170] ;  /* 0x00005c003a387625 */ /* 0x000fe200078e0203 */
[----:B------:R-:W-:Y:S01]  /*28ea0*/  LOP3.LUT R67, R149, 0x28, RZ, 0xfc, !PT ;  /* 0x0000002895437812 */ /* 0x000fe200078efcff */
[----:B----4-:R4:W-:Y:S01]  /*28eb0*/  @P3 STG.E.128 [R52.64], R4 ;  /* 0x0000000434003986 */ /* 0x0109e2000c101d0a */
[----:B------:R-:W-:-:S02]  /*28ec0*/  ISETP.LT.AND P1, PT, R59, c[0x0][0x178], !P0 ;  /* 0x00005e003b007a0c */ /* 0x000fc40004721270 */
[----:B------:R-:W-:Y:S01]  /*28ed0*/  ISETP.LT.AND P2, PT, R61, c[0x0][0x178], !P0 ;  /* 0x00005e003d007a0c */ /* 0x000fe20004741270 */
[----:B-----5:R5:W-:Y:S01]  /*28ee0*/  @P4 STG.E.128 [R54.64], R136 ;  /* 0x0000008836004986 */ /* 0x020be2000c101d0a */
[----:B------:R-:W-:Y:S02]  /*28ef0*/  ISETP.LT.AND P3, PT, R63, c[0x0][0x178], !P0 ;  /* 0x00005e003f007a0c */ /* 0x000fe40004761270 */
[----:B------:R-:W-:Y:S01]  /*28f00*/  ISETP.LT.AND P4, PT, R65, c[0x0][0x178], !P0 ;  /* 0x00005e0041007a0c */ /* 0x000fe20004781270 */
[----:B------:R-:W-:Y:S01]  /*28f10*/  @P5 STG.E.128 [R56.64], R132 ;  /* 0x0000008438005986 */ /* 0x000fe2000c101d0a */
[----:B------:R-:W-:Y:S02]  /*28f20*/  ISETP.LT.AND P5, PT, R67, c[0x0][0x178], !P0 ;  /* 0x00005e0043007a0c */ /* 0x000fe400047a1270 */
[-C--:B-1----:R-:W-:Y:S02]  /*28f30*/  LEA R12, R65, R0.reuse, 0x7 ;  /* 0x00000000410c7211 */ /* 0x082fe400078e38ff */
[----:B---3--:R-:W-:-:S02]  /*28f40*/  LEA R8, R59, R0, 0x7 ;  /* 0x000000003b087211 */ /* 0x008fc400078e38ff */
[-C--:B------:R-:W-:Y:S02]  /*28f50*/  LEA R10, R63, R0.reuse, 0x7 ;  /* 0x000000003f0a7211 */ /* 0x080fe400078e38ff */
[-C--:B----4-:R-:W-:Y:S01]  /*28f60*/  LEA R6, R61, R0.reuse, 0x7 ;  /* 0x000000003d067211 */ /* 0x090fe200078e38ff */
[-C--:B------:R-:W-:Y:S01]  /*28f70*/  IMAD.WIDE R4, R8, R3.reuse, c[0x0][0x170] ;  /* 0x00005c0008047625 */ /* 0x080fe200078e0203 */
[----:B------:R-:W-:Y:S02]  /*28f80*/  LEA R14, R67, R0, 0x7 ;  /* 0x00000000430e7211 */ /* 0x000fe400078e38ff */
[C---:B------:R-:W-:Y:S01]  /*28f90*/  LOP3.LUT R15, R149.reuse, 0x2c, RZ, 0xfc, !PT ;  /* 0x0000002c950f7812 */ /* 0x040fe200078efcff */
[----:B------:R-:W-:Y:S01]  /*28fa0*/  IMAD.WIDE R6, R6, R3, c[0x0][0x170] ;  /* 0x00005c0006067625 */ /* 0x000fe200078e0203 */
[----:B------:R-:W-:-:S03]  /*28fb0*/  LOP3.LUT R49, R149, 0x30, RZ, 0xfc, !PT ;  /* 0x0000003095317812 */ /* 0x000fc600078efcff */
[-C--:B------:R-:W-:Y:S01]  /*28fc0*/  IMAD.WIDE R8, R10, R3.reuse, c[0x0][0x170] ;  /* 0x00005c000a087625 */ /* 0x080fe200078e0203 */
[C---:B------:R-:W-:Y:S01]  /*28fd0*/  LOP3.LUT R51, R149.reuse, 0x34, RZ, 0xfc, !PT ;  /* 0x0000003495337812 */ /* 0x040fe200078efcff */
[----:B------:R1:W-:Y:S02]  /*28fe0*/  @P1 STG.E.128 [R4.64], R20 ;  /* 0x0000001404001986 */ /* 0x0003e4000c101d0a */
[-C--:B------:R-:W-:Y:S01]  /*28ff0*/  IMAD.WIDE R10, R12, R3.reuse, c[0x0][0x170] ;  /* 0x00005c000c0a7625 */ /* 0x080fe200078e0203 */
[C---:B------:R-:W-:Y:S01]  /*29000*/  LOP3.LUT R53, R149.reuse, 0x38, RZ, 0xfc, !PT ;  /* 0x0000003895357812 */ /* 0x040fe200078efcff */
[----:B------:R3:W-:Y:S02]  /*29010*/  @P2 STG.E.128 [R6.64], R16 ;  /* 0x0000001006002986 */ /* 0x0007e4000c101d0a */
[----:B------:R-:W-:Y:S01]  /*29020*/  IMAD.WIDE R12, R14, R3, c[0x0][0x170] ;  /* 0x00005c000e0c7625 */ /* 0x000fe200078e0203 */
[----:B-----5:R-:W-:Y:S01]  /*29030*/  LOP3.LUT R55, R149, 0x3c, RZ, 0xfc, !PT ;  /* 0x0000003c95377812 */ /* 0x020fe200078efcff */
[----:B------:R4:W-:Y:S01]  /*29040*/  @P3 STG.E.128 [R8.64], R80 ;  /* 0x0000005008003986 */ /* 0x0009e2000c101d0a */
[----:B------:R-:W-:-:S02]  /*29050*/  ISETP.LT.AND P1, PT, R15, c[0x0][0x178], !P0 ;  /* 0x00005e000f007a0c */ /* 0x000fc40004721270 */
[----:B------:R-:W-:Y:S01]  /*29060*/  ISETP.LT.AND P2, PT, R49, c[0x0][0x178], !P0 ;  /* 0x00005e0031007a0c */ /* 0x000fe20004741270 */
[----:B------:R5:W-:Y:S01]  /*29070*/  @P4 STG.E.128 [R10.64], R32 ;  /* 0x000000200a004986 */ /* 0x000be2000c101d0a */
[----:B------:R-:W-:Y:S02]  /*29080*/  ISETP.LT.AND P3, PT, R51, c[0x0][0x178], !P0 ;  /* 0x00005e0033007a0c */ /* 0x000fe40004761270 */
[----:B------:R-:W-:Y:S01]  /*29090*/  ISETP.LT.AND P4, PT, R53, c[0x0][0x178], !P0 ;  /* 0x00005e0035007a0c */ /* 0x000fe20004781270 */
[----:B------:R2:W-:Y:S01]  /*290a0*/  @P5 STG.E.128 [R12.64], R28 ;  /* 0x0000001c0c005986 */ /* 0x0005e2000c101d0a */
[----:B------:R-:W-:Y:S02]  /*290b0*/  ISETP.LT.AND P5, PT, R55, c[0x0][0x178], !P0 ;  /* 0x00005e0037007a0c */ /* 0x000fe400047a1270 */
[-C--:B-1----:R-:W-:Y:S01]  /*290c0*/  LEA R4, R15, R0.reuse, 0x7 ;  /* 0x000000000f047211 */ /* 0x082fe200078e38ff */
[----:B------:R-:W1:Y:S01]  /*290d0*/  LDS.128 R28, [R2] ;  /* 0x00000000021c7984 */ /* 0x000e620000000c00 */
[----:B---3--:R-:W-:-:S02]  /*290e0*/  LEA R6, R49, R0, 0x7 ;  /* 0x0000000031067211 */ /* 0x008fc400078e38ff */
[-C--:B----4-:R-:W-:Y:S01]  /*290f0*/  LEA R8, R51, R0.reuse, 0x7 ;  /* 0x0000000033087211 */ /* 0x090fe200078e38ff */
[-C--:B------:R-:W-:Y:S01]  /*29100*/  IMAD.WIDE R4, R4, R3.reuse, c[0x0][0x170] ;  /* 0x00005c0004047625 */ /* 0x080fe200078e0203 */
[----:B------:R-:W-:Y:S01]  /*29110*/  LOP3.LUT R17, R149, 0x44, RZ, 0xfc, !PT ;  /* 0x0000004495117812 */ /* 0x000fe200078efcff */
[----:B------:R-:W3:Y:S01]  /*29120*/  LDS.128 R32, [R2+0x840] ;  /* 0x0008400002207984 */ /* 0x000ee20000000c00 */
[-C--:B-----5:R-:W-:Y:S01]  /*29130*/  LEA R10, R53, R0.reuse, 0x7 ;  /* 0x00000000350a7211 */ /* 0x0a0fe200078e38ff */
[----:B------:R-:W-:Y:S01]  /*29140*/  IMAD.WIDE R6, R6, R3, c[0x0][0x170] ;  /* 0x00005c0006067625 */ /* 0x000fe200078e0203 */
[----:B--2---:R-:W-:-:S03]  /*29150*/  LEA R12, R55, R0, 0x7 ;  /* 0x00000000370c7211 */ /* 0x004fc600078e38ff */
[-C--:B------:R-:W-:Y:S01]  /*29160*/  IMAD.WIDE R8, R8, R3.reuse, c[0x0][0x170] ;  /* 0x00005c0008087625 */ /* 0x080fe200078e0203 */
[C---:B------:R-:W-:Y:S01]  /*29170*/  LOP3.LUT R15, R149.reuse, 0x40, RZ, 0xfc, !PT ;  /* 0x00000040950f7812 */ /* 0x040fe200078efcff */
[----:B------:R2:W-:Y:S01]  /*29180*/  @P1 STG.E.128 [R4.64], R24 ;  /* 0x0000001804001986 */ /* 0x0005e2000c101d0a */
[C---:B------:R-:W-:Y:S01]  /*29190*/  LOP3.LUT R19, R149.reuse, 0x48, RZ, 0xfc, !PT ;  /* 0x0000004895137812 */ /* 0x040fe200078efcff */
[-C--:B------:R-:W-:Y:S01]  /*291a0*/  IMAD.WIDE R10, R10, R3.reuse, c[0x0][0x170] ;  /* 0x00005c000a0a7625 */ /* 0x080fe200078e0203 */
[C---:B------:R-:W-:Y:S01]  /*291b0*/  LOP3.LUT R21, R149.reuse, 0x4c, RZ, 0xfc, !PT ;  /* 0x0000004c95157812 */ /* 0x040fe200078efcff */
[----:B------:R4:W-:Y:S02]  /*291c0*/  @P2 STG.E.128 [R6.64], R96 ;  /* 0x0000006006002986 */ /* 0x0009e4000c101d0a */
[----:B------:R-:W-:Y:S01]  /*291d0*/  IMAD.WIDE R12, R12, R3, c[0x0][0x170] ;  /* 0x00005c000c0c7625 */ /* 0x000fe200078e0203 */
[----:B------:R-:W-:Y:S01]  /*291e0*/  LOP3.LUT R23, R149, 0x50, RZ, 0xfc, !PT ;  /* 0x0000005095177812 */ /* 0x000fe200078efcff */
        /* <DEDUP_REMOVED lines=8> */
[-C--:B--2---:R-:W-:Y:S01]  /*29270*/  LEA R4, R15, R0.reuse, 0x7 ;  /* 0x000000000f047211 */ /* 0x084fe200078e38ff */
[----:B------:R-:W2:Y:S01]  /*29280*/  LDS.128 R48, [R2+0x1080] ;  /* 0x0010800002307984 */ /* 0x000ea20000000c00 */
[----:B----4-:R-:W-:-:S02]  /*29290*/  LEA R6, R17, R0, 0x7 ;  /* 0x0000000011067211 */ /* 0x010fc400078e38ff */
[-C--:B-----5:R-:W-:Y:S01]  /*292a0*/  LEA R8, R19, R0.reuse, 0x7 ;  /* 0x0000000013087211 */ /* 0x0a0fe200078e38ff */
[----:B------:R-:W-:Y:S01]  /*292b0*/  IMAD.WIDE R4, R4, R3, c[0x0][0x170] ;  /* 0x00005c0004047625 */ /* 0x000fe200078e0203 */
[----:B-1----:R-:W-:-:S03]  /*292c0*/  LEA R10, R21, R0, 0x7 ;  /* 0x00000000150a7211 */ /* 0x002fc600078e38ff */
[----:B------:R-:W-:Y:S01]  /*292d0*/  IMAD.WIDE R6, R6, R3, c[0x0][0x170] ;  /* 0x00005c0006067625 */ /* 0x000fe200078e0203 */
[----:B---3--:R-:W-:-:S03]  /*292e0*/  LEA R12, R23, R0, 0x7 ;  /* 0x00000000170c7211 */ /* 0x008fc600078e38ff */
[-C--:B------:R-:W-:Y:S01]  /*292f0*/  IMAD.WIDE R8, R8, R3.reuse, c[0x0][0x170] ;  /* 0x00005c0008087625 */ /* 0x080fe200078e0203 */
[C---:B------:R-:W-:Y:S02]  /*29300*/  LOP3.LUT R15, R149.reuse, 0x54, RZ, 0xfc, !PT ;  /* 0x00000054950f7812 */ /* 0x040fe400078efcff */
[C---:B------:R-:W-:Y:S01]  /*29310*/  LOP3.LUT R17, R149.reuse, 0x58, RZ, 0xfc, !PT ;  /* 0x0000005895117812 */ /* 0x040fe200078efcff */
[-C--:B------:R-:W-:Y:S01]  /*29320*/  IMAD.WIDE R10, R10, R3.reuse, c[0x0][0x170] ;  /* 0x00005c000a0a7625 */ /* 0x080fe200078e0203 */
[C---:B------:R-:W-:Y:S01]  /*29330*/  LOP3.LUT R19, R149.reuse, 0x5c, RZ, 0xfc, !PT ;  /* 0x0000005c95137812 */ /* 0x040fe200078efcff */
[----:B------:R1:W-:Y:S01]  /*29340*/  @P1 STG.E.128 [R4.64], R112 ;  /* 0x0000007004001986 */ /* 0x0003e2000c101d0a */
[C---:B------:R-:W-:Y:S01]  /*29350*/  LOP3.LUT R21, R149.reuse, 0x60, RZ, 0xfc, !PT ;  /* 0x0000006095157812 */ /* 0x040fe200078efcff */
[----:B------:R-:W-:Y:S01]  /*29360*/  IMAD.WIDE R12, R12, R3, c[0x0][0x170] ;  /* 0x00005c000c0c7625 */ /* 0x000fe200078e0203 */
[----:B------:R-:W-:Y:S01]  /*29370*/  LOP3.LUT R23, R149, 0x64, RZ, 0xfc, !PT ;  /* 0x0000006495177812 */ /* 0x000fe200078efcff */
[----:B------:R3:W-:Y:S01]  /*29380*/  @P2 STG.E.128 [R6.64], R108 ;  /* 0x0000006c06002986 */ /* 0x0007e2000c101d0a */
[----:B------:R-:W-:-:S02]  /*29390*/  ISETP.LT.AND P1, PT, R15, c[0x0][0x178], !P0 ;  /* 0x00005e000f007a0c */ /* 0x000fc40004721270 */
[----:B------:R-:W-:Y:S01]  /*293a0*/  ISETP.LT.AND P2, PT, R17, c[0x0][0x178], !P0 ;  /* 0x00005e0011007a0c */ /* 0x000fe20004741270 */
[----:B------:R4:W-:Y:S01]  /*293b0*/  @P3 STG.E.128 [R8.64], R104 ;  /* 0x0000006808003986 */ /* 0x0009e2000c101d0a */
[----:B------:R-:W-:-:S03]  /*293c0*/  ISETP.LT.AND P3, PT, R19, c[0x0][0x178], !P0 ;  /* 0x00005e0013007a0c */ /* 0x000fc60004761270 */
[----:B------:R5:W-:Y:S01]  /*293d0*/  @P4 STG.E.128 [R10.64], R100 ;  /* 0x000000640a004986 */ /* 0x000be2000c101d0a */
[----:B------:R-:W-:-:S03]  /*293e0*/  ISETP.LT.AND P4, PT, R21, c[0x0][0x178], !P0 ;  /* 0x00005e0015007a0c */ /* 0x000fc60004781270 */
[----:B------:R2:W-:Y:S01]  /*293f0*/  @P5 STG.E.128 [R12.64], R140 ;  /* 0x0000008c0c005986 */ /* 0x0005e2000c101d0a */
[----:B------:R-:W-:Y:S02]  /*29400*/  ISETP.LT.AND P5, PT, R23, c[0x0][0x178], !P0 ;  /* 0x00005e0017007a0c */ /* 0x000fe400047a1270 */
[-C--:B-1----:R-:W-:Y:S02]  /*29410*/  LEA R4, R15, R0.reuse, 0x7 ;  /* 0x000000000f047211 */ /* 0x082fe400078e38ff */
[-C--:B---3--:R-:W-:Y:S02]  /*29420*/  LEA R6, R17, R0.reuse, 0x7 ;  /* 0x0000000011067211 */ /* 0x088fe400078e38ff */
[-C--:B----4-:R-:W-:Y:S01]  /*29430*/  LEA R8, R19, R0.reuse, 0x7 ;  /* 0x0000000013087211 */ /* 0x090fe200078e38ff */
[----:B------:R-:W-:Y:S01]  /*29440*/  IMAD.WIDE R4, R4, R3, c[0x0][0x170] ;  /* 0x00005c0004047625 */ /* 0x000fe200078e0203 */
[----:B-----5:R-:W-:-:S03]  /*29450*/  LEA R10, R21, R0, 0x7 ;  /* 0x00000000150a7211 */ /* 0x020fc600078e38ff */
[----:B------:R-:W-:Y:S01]  /*29460*/  IMAD.WIDE R6, R6, R3, c[0x0][0x170] ;  /* 0x00005c0006067625 */ /* 0x000fe200078e0203 */
[----:B--2---:R-:W-:-:S03]  /*29470*/  LEA R12, R23, R0, 0x7 ;  /* 0x00000000170c7211 */ /* 0x004fc600078e38ff */
        /* <DEDUP_REMOVED lines=11> */
[----:B------:R-:W-:Y:S01]  /*29530*/  LOP3.LUT R25, R149, 0x7c, RZ, 0xfc, !PT ;  /* 0x0000007c95197812 */ /* 0x000fe200078efcff */
[----:B------:R3:W-:Y:S01]  /*29540*/  @P3 STG.E.128 [R8.64], R116 ;  /* 0x0000007408003986 */ /* 0x0007e2000c101d0a */
[----:B------:R-:W-:Y:S02]  /*29550*/  ISETP.LT.AND P2, PT, R17, c[0x0][0x178], !P0 ;  /* 0x00005e0011007a0c */ /* 0x000fe40004741270 */
[----:B------:R-:W-:Y:S01]  /*29560*/  ISETP.LT.AND P3, PT, R19, c[0x0][0x178], !P0 ;  /* 0x00005e0013007a0c */ /* 0x000fe20004761270 */
[----:B------:R4:W-:Y:S01]  /*29570*/  @P4 STG.E.128 [R10.64], R128 ;  /* 0x000000800a004986 */ /* 0x0009e2000c101d0a */
[----:B------:R-:W-:-:S03]  /*29580*/  ISETP.LT.AND P4, PT, R21, c[0x0][0x178], !P0 ;  /* 0x00005e0015007a0c */ /* 0x000fc60004781270 */
[----:B------:R5:W-:Y:S01]  /*29590*/  @P5 STG.E.128 [R12.64], R44 ;  /* 0x0000002c0c005986 */ /* 0x000be2000c101d0a */
[----:B------:R-:W-:Y:S02]  /*295a0*/  ISETP.LT.AND P5, PT, R23, c[0x0][0x178], !P0 ;  /* 0x00005e0017007a0c */ /* 0x000fe400047a1270 */
[-C--:B-1----:R-:W-:Y:S02]  /*295b0*/  LEA R4, R15, R0.reuse, 0x7 ;  /* 0x000000000f047211 */ /* 0x082fe400078e38ff */
[----:B------:R-:W-:Y:S02]  /*295c0*/  ISETP.LT.AND P0, PT, R25, c[0x0][0x178], !P0 ;  /* 0x00005e0019007a0c */ /* 0x000fe40004701270 */
[-C--:B--2---:R-:W-:Y:S02]  /*295d0*/  LEA R6, R17, R0.reuse, 0x7 ;  /* 0x0000000011067211 */ /* 0x084fe400078e38ff */
[-C--:B---3--:R-:W-:Y:S01]  /*295e0*/  LEA R8, R19, R0.reuse, 0x7 ;  /* 0x0000000013087211 */ /* 0x088fe200078e38ff */
[----:B------:R-:W-:Y:S01]  /*295f0*/  IMAD.WIDE R4, R4, R3, c[0x0][0x170] ;  /* 0x00005c0004047625 */ /* 0x000fe200078e0203 */
[----:B----4-:R-:W-:-:S03]  /*29600*/  LEA R10, R21, R0, 0x7 ;  /* 0x00000000150a7211 */ /* 0x010fc600078e38ff */
[----:B------:R-:W-:Y:S01]  /*29610*/  IMAD.WIDE R6, R6, R3, c[0x0][0x170] ;  /* 0x00005c0006067625 */ /* 0x000fe200078e0203 */
[----:B-----5:R-:W-:-:S03]  /*29620*/  LEA R12, R23, R0, 0x7 ;  /* 0x00000000170c7211 */ /* 0x020fc600078e38ff */
[-C--:B------:R-:W-:Y:S01]  /*29630*/  IMAD.WIDE R8, R8, R3.reuse, c[0x0][0x170] ;  /* 0x00005c0008087625 */ /* 0x080fe200078e0203 */
[----:B------:R1:W-:Y:S03]  /*29640*/  @P1 STG.E.128 [R4.64], R40 ;  /* 0x0000002804001986 */ /* 0x0003e6000c101d0a */
[-C--:B------:R-:W-:Y:S01]  /*29650*/  IMAD.WIDE R10, R10, R3.reuse, c[0x0][0x170] ;  /* 0x00005c000a0a7625 */ /* 0x080fe200078e0203 */
[----:B------:R1:W-:Y:S03]  /*29660*/  @P2 STG.E.128 [R6.64], R36 ;  /* 0x0000002406002986 */ /* 0x0003e6000c101d0a */
[----:B------:R-:W-:Y:S01]  /*29670*/  IMAD.WIDE R12, R12, R3, c[0x0][0x170] ;  /* 0x00005c000c0c7625 */ /* 0x000fe200078e0203 */
[----:B------:R1:W-:Y:S04]  /*29680*/  @P3 STG.E.128 [R8.64], R28 ;  /* 0x0000001c08003986 */ /* 0x0003e8000c101d0a */
[----:B------:R1:W-:Y:S04]  /*29690*/  @P4 STG.E.128 [R10.64], R32 ;  /* 0x000000200a004986 */ /* 0x0003e8000c101d0a */
[----:B------:R1:W-:Y:S01]  /*296a0*/  @P5 STG.E.128 [R12.64], R48 ;  /* 0x000000300c005986 */ /* 0x0003e2000c101d0a */
[----:B------:R-:W-:Y:S05]  /*296b0*/  @!P0 EXIT ;  /* 0x000000000000894d */ /* 0x000fea0003800000 */
[----:B-1----:R-:W1:Y:S01]  /*296c0*/  LDS.128 R8, [R2+0x18c0] ;  /* 0x0018c00002087984 */ /* 0x002e620000000c00 */
[----:B------:R-:W-:-:S05]  /*296d0*/  LEA R4, R25, R0, 0x7 ;  /* 0x0000000019047211 */ /* 0x000fca00078e38ff */
[----:B------:R-:W-:-:S05]  /*296e0*/  IMAD.WIDE R4, R4, R3, c[0x0][0x170] ;  /* 0x00005c0004047625 */ /* 0x000fca00078e0203 */
[----:B-1----:R-:W-:Y:S01]  /*296f0*/  STG.E.128 [R4.64], R8 ;  /* 0x0000000804007986 */ /* 0x002fe2000c101d0a */
[----:B------:R-:W-:Y:S05]  /*29700*/  EXIT ;  /* 0x000000000000794d */ /* 0x000fea0003800000 */
.L_x_2:
[----:B------:R-:W-:-:S00]  /*29710*/  BRA `(.L_x_2) ;  /* 0xfffffff000007947 */ /* 0x000fc0000383ffff */
[----:B------:R-:W-:-:S00]  /*29720*/  NOP ;  /* 0x0000000000007918 */ /* 0x000fc00000000000 */
        /* <DEDUP_REMOVED lines=13> */
.L_x_3:


//--------------------- .nv.shared.triton_mm      --------------------------
	.section	.nv.shared.triton_mm,"aw",@nobits
	.align	16
